// Copyright (c) 2024, Jay Shah, Ganesh Bikshandi, Ying Zhang, Vijay Thakkar, Pradeep Ramani, Tri Dao.
// Splitting the different template instantiations to different files to speed up compilation.
// This file is auto-generated. See "generate_kernels.py"

#include "flash_bwd_launch_template.h"

#ifndef FLASHATTENTION_DISABLE_HDIM128
template<>
void run_mha_bwd_<90, cutlass::half_t, 128, false>(Flash_bwd_params &params, cudaStream_t stream) {
    run_mha_bwd_hdim128<90, cutlass::half_t, false>(params, stream);
}
#endif


// ===== COMPILED SASS (sm_90a) =====

	.target	sm_90a

	.elftype	@"ET_EXEC"


//--------------------- .note.nv.tkinfo           --------------------------
	.section	.note.nv.tkinfo,"",@"SHT_NOTE"
	.sectionflags	@"SHF_NOTE_NV_TKINFO"
	.tkinfo
        /*0018*/ 	.word	0x00000002
        /*0030*/ 	.string	""
        /*0030*/ 	.string	"ptxas"
        /*0030*/ 	.string	"Cuda compilation tools, release 13.0, V13.0.88"
        /*0030*/ 	.string	"Build cuda_13.0.r13.0/compiler.36424714_0"
        /*0030*/ 	.string	"-arch sm_90a -m 64 "



//--------------------- .note.nv.cuinfo           --------------------------
	.section	.note.nv.cuinfo,"",@"SHT_NOTE"
	.sectionflags	@"SHF_NOTE_NV_CUINFO"
        /*0018*/ 	.short	0x0002
        /*001a*/ 	.short	0x005a
        /*001c*/ 	.short	0x0082
	.zero		2


//--------------------- .nv.info                  --------------------------
	.section	.nv.info,"",@"SHT_CUDA_INFO"
	.align	4


	//----- nvinfo : EIATTR_REGCOUNT
	.align		4
        /*0000*/ 	.byte	0x04, 0x2f
        /*0002*/ 	.short	(.L_20 - .L_19)
	.align		4
.L_19:
        /*0004*/ 	.word	index@(_ZN7cutlass13device_kernelIN5flash22FlashAttnBwdPreprocessIN4cute5tupleIJNS3_1CILi64EEENS5_ILi128EEEEEENS_6half_tEfNS_4arch4Sm90ELb1ELb1EEEEEvNT_6ParamsE)
        /*0008*/ 	.word	0x00000040


	//----- nvinfo : EIATTR_FRAME_SIZE
	.align		4
.L_20:
        /*000c*/ 	.byte	0x04, 0x11
        /*000e*/ 	.short	(.L_22 - .L_21)
	.align		4
.L_21:
        /*0010*/ 	.word	index@(_ZN7cutlass13device_kernelIN5flash22FlashAttnBwdPreprocessIN4cute5tupleIJNS3_1CILi64EEENS5_ILi128EEEEEENS_6half_tEfNS_4arch4Sm90ELb1ELb1EEEEEvNT_6ParamsE)
        /*0014*/ 	.word	0x00000000


	//----- nvinfo : EIATTR_REGCOUNT
	.align		4
.L_22:
        /*0018*/ 	.byte	0x04, 0x2f
        /*001a*/ 	.short	(.L_24 - .L_23)
	.align		4
.L_23:
        /*001c*/ 	.word	index@(_ZN7cutlass13device_kernelIN5flash11enable_sm90INS1_16FlashAttnBwdSm90INS1_25CollectiveMainloopBwdSm90ILi2ELi2ELi2EN4cute5tupleIJNS5_1CILi1EEES8_S8_EEENS6_IJNS7_ILi64EEENS7_ILi128EEESB_EEENS_6half_tEfNS_4arch4Sm90ELb1ELb0ELb0ELb1ELb1ELb1ELb0ELb0ELi2ELi1ELi2ELi1ELb0EEENS1_24CollectiveEpilogueBwdGQAISC_fSF_Li256ELb1ELb1EEENS1_25SingleTileBwdLPTSchedulerILb1ELi128ELb1EEEEEEEEEvNT_6ParamsE)
        /*0020*/ 	.word	0x000000a8


	//----- nvinfo : EIATTR_FRAME_SIZE
	.align		4
.L_24:
        /*0024*/ 	.byte	0x04, 0x11
        /*0026*/ 	.short	(.L_26 - .L_25)
	.align		4
.L_25:
        /*0028*/ 	.word	index@(_ZN7cutlass13device_kernelIN5flash11enable_sm90INS1_16FlashAttnBwdSm90INS1_25CollectiveMainloopBwdSm90ILi2ELi2ELi2EN4cute5tupleIJNS5_1CILi1EEES8_S8_EEENS6_IJNS7_ILi64EEENS7_ILi128EEESB_EEENS_6half_tEfNS_4arch4Sm90ELb1ELb0ELb0ELb1ELb1ELb1ELb0ELb0ELi2ELi1ELi2ELi1ELb0EEENS1_24CollectiveEpilogueBwdGQAISC_fSF_Li256ELb1ELb1EEENS1_25SingleTileBwdLPTSchedulerILb1ELi128ELb1EEEEEEEEEvNT_6ParamsE)
        /*002c*/ 	.word	0x00000008


	//----- nvinfo : EIATTR_REGCOUNT
	.align		4
.L_26:
        /*0030*/ 	.byte	0x04, 0x2f
        /*0032*/ 	.short	(.L_28 - .L_27)
	.align		4
.L_27:
        /*0034*/ 	.word	index@(_ZN7cutlass13device_kernelIN5flash32FlashAttnBwdPostprocessConvertdQIN4cute5tupleIJNS3_1CILi64EEENS5_ILi128EEEEEENS_6half_tEfNS_4arch4Sm90ELi256ENS3_8TiledMMAINS3_8MMA_AtomIJNS3_4SM904GMMA25MMA_64x64x16_F32F16F16_SSILNSF_5MajorE0ELSH_1ELNSF_7ScaleInE1ELSI_1EEEEEENS3_6LayoutINS4_IJNS5_ILi1EEENS5_ILi2EEESM_EEENS4_IJNS5_ILi0EEESM_SP_EEEEENS4_IJNS3_10UnderscoreESS_SS_EEEEELb0EEEEEvNT_6ParamsE)
        /*0038*/ 	.word	0x00000038


	//----- nvinfo : EIATTR_FRAME_SIZE
	.align		4
.L_28:
        /*003c*/ 	.byte	0x04, 0x11
        /*003e*/ 	.short	(.L_30 - .L_29)
	.align		4
.L_29:
        /*0040*/ 	.word	index@(_ZN7cutlass13device_kernelIN5flash32FlashAttnBwdPostprocessConvertdQIN4cute5tupleIJNS3_1CILi64EEENS5_ILi128EEEEEENS_6half_tEfNS_4arch4Sm90ELi256ENS3_8TiledMMAINS3_8MMA_AtomIJNS3_4SM904GMMA25MMA_64x64x16_F32F16F16_SSILNSF_5MajorE0ELSH_1ELNSF_7ScaleInE1ELSI_1EEEEEENS3_6LayoutINS4_IJNS5_ILi1EEENS5_ILi2EEESM_EEENS4_IJNS5_ILi0EEESM_SP_EEEEENS4_IJNS3_10UnderscoreESS_SS_EEEEELb0EEEEEvNT_6ParamsE)
        /*0044*/ 	.word	0x00000000


	//----- nvinfo : EIATTR_REGCOUNT
	.align		4
.L_30:
        /*0048*/ 	.byte	0x04, 0x2f
        /*004a*/ 	.short	(.L_32 - .L_31)
	.align		4
.L_31:
        /*004c*/ 	.word	index@(_ZN7cutlass13device_kernelIN5flash32FlashAttnBwdPostprocessConvertdQIN4cute5tupleIJNS3_1CILi128EEES6_EEENS_6half_tEfNS_4arch4Sm90ELi256ENS3_8TiledMMAINS3_8MMA_AtomIJNS3_4SM904GMMA26MMA_64x128x16_F32F16F16_RSILNSE_5MajorE0ELSG_1ELNSE_7ScaleInE1ELSH_1EEEEEENS3_6LayoutINS4_IJNS5_ILi2EEENS5_ILi1EEESM_EEENS4_IJSM_NS5_ILi0EEESO_EEEEENS4_IJNS3_10UnderscoreESR_SR_EEEEELb0EEEEEvNT_6ParamsE)
        /*0050*/ 	.word	0x00000058


	//----- nvinfo : EIATTR_FRAME_SIZE
	.align		4
.L_32:
        /*0054*/ 	.byte	0x04, 0x11
        /*0056*/ 	.short	(.L_34 - .L_33)
	.align		4
.L_33:
        /*0058*/ 	.word	index@(_ZN7cutlass13device_kernelIN5flash32FlashAttnBwdPostprocessConvertdQIN4cute5tupleIJNS3_1CILi128EEES6_EEENS_6half_tEfNS_4arch4Sm90ELi256ENS3_8TiledMMAINS3_8MMA_AtomIJNS3_4SM904GMMA26MMA_64x128x16_F32F16F16_RSILNSE_5MajorE0ELSG_1ELNSE_7ScaleInE1ELSH_1EEEEEENS3_6LayoutINS4_IJNS5_ILi2EEENS5_ILi1EEESM_EEENS4_IJSM_NS5_ILi0EEESO_EEEEENS4_IJNS3_10UnderscoreESR_SR_EEEEELb0EEEEEvNT_6ParamsE)
        /*005c*/ 	.word	0x00000000


	//----- nvinfo : EIATTR_REGCOUNT
	.align		4
.L_34:
        /*0060*/ 	.byte	0x04, 0x2f
        /*0062*/ 	.short	(.L_36 - .L_35)
	.align		4
.L_35:
        /*0064*/ 	.word	index@(_ZN7cutlass13device_kernelIN5flash11enable_sm90INS1_16FlashAttnBwdSm90INS1_25CollectiveMainloopBwdSm90ILi2ELi2ELi2EN4cute5tupleIJNS5_1CILi1EEES8_S8_EEENS6_IJNS7_ILi64EEENS7_ILi128EEESB_EEENS_6half_tEfNS_4arch4Sm90ELb1ELb0ELb0ELb1ELb0ELb1ELb0ELb0ELi2ELi1ELi2ELi1ELb0EEENS1_24CollectiveEpilogueBwdGQAISC_fSF_Li256ELb1ELb0EEENS1_25SingleTileBwdLPTSchedulerILb1ELi128ELb0EEEEEEEEEvNT_6ParamsE)
        /*0068*/ 	.word	0x000000a8


	//----- nvinfo : EIATTR_FRAME_SIZE
	.align		4
.L_36:
        /*006c*/ 	.byte	0x04, 0x11
        /*006e*/ 	.short	(.L_38 - .L_37)
	.align		4
.L_37:
        /*0070*/ 	.word	index@(_ZN7cutlass13device_kernelIN5flash11enable_sm90INS1_16FlashAttnBwdSm90INS1_25CollectiveMainloopBwdSm90ILi2ELi2ELi2EN4cute5tupleIJNS5_1CILi1EEES8_S8_EEENS6_IJNS7_ILi64EEENS7_ILi128EEESB_EEENS_6half_tEfNS_4arch4Sm90ELb1ELb0ELb0ELb1ELb0ELb1ELb0ELb0ELi2ELi1ELi2ELi1ELb0EEENS1_24CollectiveEpilogueBwdGQAISC_fSF_Li256ELb1ELb0EEENS1_25SingleTileBwdLPTSchedulerILb1ELi128ELb0EEEEEEEEEvNT_6ParamsE)
        /*0074*/ 	.word	0x00000008


	//----- nvinfo : EIATTR_REGCOUNT
	.align		4
.L_38:
        /*0078*/ 	.byte	0x04, 0x2f
        /*007a*/ 	.short	(.L_40 - .L_39)
	.align		4
.L_39:
        /*007c*/ 	.word	index@(_ZN7cutlass13device_kernelIN5flash11enable_sm90INS1_16FlashAttnBwdSm90INS1_25CollectiveMainloopBwdSm90ILi2ELi2ELi2EN4cute5tupleIJNS5_1CILi1EEES8_S8_EEENS6_IJNS7_ILi64EEENS7_ILi128EEESB_EEENS_6half_tEfNS_4arch4Sm90ELb1ELb0ELb0ELb1ELb1ELb1ELb0ELb0ELi2ELi1ELi2ELi1ELb0EEENS1_21CollectiveEpilogueBwdISC_SD_SF_Li256ELb1ELb0ELi1EEENS1_25SingleTileBwdLPTSchedulerILb1ELi128ELb1EEEEEEEEEvNT_6ParamsE)
        /*0080*/ 	.word	0x000000a8


	//----- nvinfo : EIATTR_FRAME_SIZE
	.align		4
.L_40:
        /*0084*/ 	.byte	0x04, 0x11
        /*0086*/ 	.short	(.L_42 - .L_41)
	.align		4
.L_41:
        /*0088*/ 	.word	index@(_ZN7cutlass13device_kernelIN5flash11enable_sm90INS1_16FlashAttnBwdSm90INS1_25CollectiveMainloopBwdSm90ILi2ELi2ELi2EN4cute5tupleIJNS5_1CILi1EEES8_S8_EEENS6_IJNS7_ILi64EEENS7_ILi128EEESB_EEENS_6half_tEfNS_4arch4Sm90ELb1ELb0ELb0ELb1ELb1ELb1ELb0ELb0ELi2ELi1ELi2ELi1ELb0EEENS1_21CollectiveEpilogueBwdISC_SD_SF_Li256ELb1ELb0ELi1EEENS1_25SingleTileBwdLPTSchedulerILb1ELi128ELb1EEEEEEEEEvNT_6ParamsE)
        /*008c*/ 	.word	0x00000008


	//----- nvinfo : EIATTR_REGCOUNT
	.align		4
.L_42:
        /*0090*/ 	.byte	0x04, 0x2f
        /*0092*/ 	.short	(.L_44 - .L_43)
	.align		4
.L_43:
        /*0094*/ 	.word	index@(_ZN7cutlass13device_kernelIN5flash11enable_sm90INS1_16FlashAttnBwdSm90INS1_25CollectiveMainloopBwdSm90ILi2ELi2ELi2EN4cute5tupleIJNS5_1CILi1EEES8_S8_EEENS6_IJNS7_ILi64EEENS7_ILi128EEESB_EEENS_6half_tEfNS_4arch4Sm90ELb1ELb0ELb0ELb1ELb0ELb1ELb0ELb0ELi2ELi1ELi2ELi1ELb0EEENS1_21CollectiveEpilogueBwdISC_SD_SF_Li256ELb1ELb0ELi1EEENS1_25SingleTileBwdLPTSchedulerILb1ELi128ELb0EEEEEEEEEvNT_6ParamsE)
        /*0098*/ 	.word	0x000000a8


	//----- nvinfo : EIATTR_FRAME_SIZE
	.align		4
.L_44:
        /*009c*/ 	.byte	0x04, 0x11
        /*009e*/ 	.short	(.L_46 - .L_45)
	.align		4
.L_45:
        /*00a0*/ 	.word	index@(_ZN7cutlass13device_kernelIN5flash11enable_sm90INS1_16FlashAttnBwdSm90INS1_25CollectiveMainloopBwdSm90ILi2ELi2ELi2EN4cute5tupleIJNS5_1CILi1EEES8_S8_EEENS6_IJNS7_ILi64EEENS7_ILi128EEESB_EEENS_6half_tEfNS_4arch4Sm90ELb1ELb0ELb0ELb1ELb0ELb1ELb0ELb0ELi2ELi1ELi2ELi1ELb0EEENS1_21CollectiveEpilogueBwdISC_SD_SF_Li256ELb1ELb0ELi1EEENS1_25SingleTileBwdLPTSchedulerILb1ELi128ELb0EEEEEEEEEvNT_6ParamsE)
        /*00a4*/ 	.word	0x00000008


	//----- nvinfo : EIATTR_REGCOUNT
	.align		4
.L_46:
        /*00a8*/ 	.byte	0x04, 0x2f
        /*00aa*/ 	.short	(.L_48 - .L_47)
	.align		4
.L_47:
        /*00ac*/ 	.word	index@(_ZN7cutlass13device_kernelIN5flash22FlashAttnBwdPreprocessIN4cute5tupleIJNS3_1CILi64EEENS5_ILi128EEEEEENS_6half_tEfNS_4arch4Sm90ELb1ELb0EEEEEvNT_6ParamsE)
        /*00b0*/ 	.word	0x00000040


	//----- nvinfo : EIATTR_FRAME_SIZE
	.align		4
.L_48:
        /*00b4*/ 	.byte	0x04, 0x11
        /*00b6*/ 	.short	(.L_50 - .L_49)
	.align		4
.L_49:
        /*00b8*/ 	.word	index@(_ZN7cutlass13device_kernelIN5flash22FlashAttnBwdPreprocessIN4cute5tupleIJNS3_1CILi64EEENS5_ILi128EEEEEENS_6half_tEfNS_4arch4Sm90ELb1ELb0EEEEEvNT_6ParamsE)
        /*00bc*/ 	.word	0x00000000


	//----- nvinfo : EIATTR_REGCOUNT
	.align		4
.L_50:
        /*00c0*/ 	.byte	0x04, 0x2f
        /*00c2*/ 	.short	(.L_52 - .L_51)
	.align		4
.L_51:
        /*00c4*/ 	.word	index@(_ZN7cutlass13device_kernelIN5flash11enable_sm90INS1_16FlashAttnBwdSm90INS1_25CollectiveMainloopBwdSm90ILi2ELi2ELi2EN4cute5tupleIJNS5_1CILi1EEES8_S8_EEENS6_IJNS7_ILi64EEENS7_ILi128EEESB_EEENS_6half_tEfNS_4arch4Sm90ELb1ELb0ELb0ELb0ELb1ELb1ELb0ELb0ELi2ELi1ELi2ELi1ELb0EEENS1_24CollectiveEpilogueBwdGQAISC_fSF_Li256ELb0ELb1EEENS1_25SingleTileBwdLPTSchedulerILb0ELi128ELb1EEEEEEEEEvNT_6ParamsE)
        /*00c8*/ 	.word	0x000000a8


	//----- nvinfo : EIATTR_FRAME_SIZE
	.align		4
.L_52:
        /*00cc*/ 	.byte	0x04, 0x11
        /*00ce*/ 	.short	(.L_54 - .L_53)
	.align		4
.L_53:
        /*00d0*/ 	.word	index@(_ZN7cutlass13device_kernelIN5flash11enable_sm90INS1_16FlashAttnBwdSm90INS1_25CollectiveMainloopBwdSm90ILi2ELi2ELi2EN4cute5tupleIJNS5_1CILi1EEES8_S8_EEENS6_IJNS7_ILi64EEENS7_ILi128EEESB_EEENS_6half_tEfNS_4arch4Sm90ELb1ELb0ELb0ELb0ELb1ELb1ELb0ELb0ELi2ELi1ELi2ELi1ELb0EEENS1_24CollectiveEpilogueBwdGQAISC_fSF_Li256ELb0ELb1EEENS1_25SingleTileBwdLPTSchedulerILb0ELi128ELb1EEEEEEEEEvNT_6ParamsE)
        /*00d4*/ 	.word	0x00000008


	//----- nvinfo : EIATTR_REGCOUNT
	.align		4
.L_54:
        /*00d8*/ 	.byte	0x04, 0x2f
        /*00da*/ 	.short	(.L_56 - .L_55)
	.align		4
.L_55:
        /*00dc*/ 	.word	index@(_ZN7cutlass13device_kernelIN5flash11enable_sm90INS1_16FlashAttnBwdSm90INS1_25CollectiveMainloopBwdSm90ILi2ELi2ELi2EN4cute5tupleIJNS5_1CILi1EEES8_S8_EEENS6_IJNS7_ILi64EEENS7_ILi128EEESB_EEENS_6half_tEfNS_4arch4Sm90ELb1ELb0ELb0ELb0ELb0ELb1ELb0ELb0ELi2ELi1ELi2ELi1ELb0EEENS1_24CollectiveEpilogueBwdGQAISC_fSF_Li256ELb0ELb0EEENS1_25SingleTileBwdLPTSchedulerILb0ELi128ELb0EEEEEEEEEvNT_6ParamsE)
        /*00e0*/ 	.word	0x000000a8


	//----- nvinfo : EIATTR_FRAME_SIZE
	.align		4
.L_56:
        /*00e4*/ 	.byte	0x04, 0x11
        /*00e6*/ 	.short	(.L_58 - .L_57)
	.align		4
.L_57:
        /*00e8*/ 	.word	index@(_ZN7cutlass13device_kernelIN5flash11enable_sm90INS1_16FlashAttnBwdSm90INS1_25CollectiveMainloopBwdSm90ILi2ELi2ELi2EN4cute5tupleIJNS5_1CILi1EEES8_S8_EEENS6_IJNS7_ILi64EEENS7_ILi128EEESB_EEENS_6half_tEfNS_4arch4Sm90ELb1ELb0ELb0ELb0ELb0ELb1ELb0ELb0ELi2ELi1ELi2ELi1ELb0EEENS1_24CollectiveEpilogueBwdGQAISC_fSF_Li256ELb0ELb0EEENS1_25SingleTileBwdLPTSchedulerILb0ELi128ELb0EEEEEEEEEvNT_6ParamsE)
        /*00ec*/ 	.word	0x00000008


	//----- nvinfo : EIATTR_REGCOUNT
	.align		4
.L_58:
        /*00f0*/ 	.byte	0x04, 0x2f
        /*00f2*/ 	.short	(.L_60 - .L_59)
	.align		4
.L_59:
        /*00f4*/ 	.word	index@(_ZN7cutlass13device_kernelIN5flash11enable_sm90INS1_16FlashAttnBwdSm90INS1_25CollectiveMainloopBwdSm90ILi2ELi2ELi2EN4cute5tupleIJNS5_1CILi1EEES8_S8_EEENS6_IJNS7_ILi64EEENS7_ILi128EEESB_EEENS_6half_tEfNS_4arch4Sm90ELb1ELb0ELb0ELb0ELb1ELb1ELb0ELb0ELi2ELi1ELi2ELi1ELb0EEENS1_21CollectiveEpilogueBwdISC_SD_SF_Li256ELb0ELb0ELi1EEENS1_25SingleTileBwdLPTSchedulerILb0ELi128ELb1EEEEEEEEEvNT_6ParamsE)
        /*00f8*/ 	.word	0x000000a8


	//----- nvinfo : EIATTR_FRAME_SIZE
	.align		4
.L_60:
        /*00fc*/ 	.byte	0x04, 0x11
        /*00fe*/ 	.short	(.L_62 - .L_61)
	.align		4
.L_61:
        /*0100*/ 	.word	index@(_ZN7cutlass13device_kernelIN5flash11enable_sm90INS1_16FlashAttnBwdSm90INS1_25CollectiveMainloopBwdSm90ILi2ELi2ELi2EN4cute5tupleIJNS5_1CILi1EEES8_S8_EEENS6_IJNS7_ILi64EEENS7_ILi128EEESB_EEENS_6half_tEfNS_4arch4Sm90ELb1ELb0ELb0ELb0ELb1ELb1ELb0ELb0ELi2ELi1ELi2ELi1ELb0EEENS1_21CollectiveEpilogueBwdISC_SD_SF_Li256ELb0ELb0ELi1EEENS1_25SingleTileBwdLPTSchedulerILb0ELi128ELb1EEEEEEEEEvNT_6ParamsE)
        /*0104*/ 	.word	0x00000008


	//----- nvinfo : EIATTR_REGCOUNT
	.align		4
.L_62:
        /*0108*/ 	.byte	0x04, 0x2f
        /*010a*/ 	.short	(.L_64 - .L_63)
	.align		4
.L_63:
        /*010c*/ 	.word	index@(_ZN7cutlass13device_kernelIN5flash11enable_sm90INS1_16FlashAttnBwdSm90INS1_25CollectiveMainloopBwdSm90ILi2ELi2ELi2EN4cute5tupleIJNS5_1CILi1EEES8_S8_EEENS6_IJNS7_ILi64EEENS7_ILi128EEESB_EEENS_6half_tEfNS_4arch4Sm90ELb1ELb0ELb0ELb0ELb0ELb1ELb0ELb0ELi2ELi1ELi2ELi1ELb0EEENS1_21CollectiveEpilogueBwdISC_SD_SF_Li256ELb0ELb0ELi1EEENS1_25SingleTileBwdLPTSchedulerILb0ELi128ELb0EEEEEEEEEvNT_6ParamsE)
        /*0110*/ 	.word	0x000000a8


	//----- nvinfo : EIATTR_FRAME_SIZE
	.align		4
.L_64:
        /*0114*/ 	.byte	0x04, 0x11
        /*0116*/ 	.short	(.L_66 - .L_65)
	.align		4
.L_65:
        /*0118*/ 	.word	index@(_ZN7cutlass13device_kernelIN5flash11enable_sm90INS1_16FlashAttnBwdSm90INS1_25CollectiveMainloopBwdSm90ILi2ELi2ELi2EN4cute5tupleIJNS5_1CILi1EEES8_S8_EEENS6_IJNS7_ILi64EEENS7_ILi128EEESB_EEENS_6half_tEfNS_4arch4Sm90ELb1ELb0ELb0ELb0ELb0ELb1ELb0ELb0ELi2ELi1ELi2ELi1ELb0EEENS1_21CollectiveEpilogueBwdISC_SD_SF_Li256ELb0ELb0ELi1EEENS1_25SingleTileBwdLPTSchedulerILb0ELi128ELb0EEEEEEEEEvNT_6ParamsE)
        /*011c*/ 	.word	0x00000008


	//----- nvinfo : EIATTR_REGCOUNT
	.align		4
.L_66:
        /*0120*/ 	.byte	0x04, 0x2f
        /*0122*/ 	.short	(.L_68 - .L_67)
	.align		4
.L_67:
        /*0124*/ 	.word	index@(_ZN7cutlass13device_kernelIN5flash11enable_sm90INS1_16FlashAttnBwdSm90INS1_25CollectiveMainloopBwdSm90ILi2ELi2ELi2EN4cute5tupleIJNS5_1CILi1EEES8_S8_EEENS6_IJNS7_ILi64EEENS7_ILi128EEESB_EEENS_6half_tEfNS_4arch4Sm90ELb0ELb1ELb0ELb1ELb1ELb1ELb0ELb0ELi2ELi1ELi2ELi1ELb0EEENS1_24CollectiveEpilogueBwdGQAISC_fSF_Li256ELb1ELb1EEENS1_19SingleTileSchedulerILb1ELb0ELb0ELi128EEEEEEEEEvNT_6ParamsE)
        /*0128*/ 	.word	0x000000a8


	//----- nvinfo : EIATTR_FRAME_SIZE
	.align		4
.L_68:
        /*012c*/ 	.byte	0x04, 0x11
        /*012e*/ 	.short	(.L_70 - .L_69)
	.align		4
.L_69:
        /*0130*/ 	.word	index@(_ZN7cutlass13device_kernelIN5flash11enable_sm90INS1_16FlashAttnBwdSm90INS1_25CollectiveMainloopBwdSm90ILi2ELi2ELi2EN4cute5tupleIJNS5_1CILi1EEES8_S8_EEENS6_IJNS7_ILi64EEENS7_ILi128EEESB_EEENS_6half_tEfNS_4arch4Sm90ELb0ELb1ELb0ELb1ELb1ELb1ELb0ELb0ELi2ELi1ELi2ELi1ELb0EEENS1_24CollectiveEpilogueBwdGQAISC_fSF_Li256ELb1ELb1EEENS1_19SingleTileSchedulerILb1ELb0ELb0ELi128EEEEEEEEEvNT_6ParamsE)
        /*0134*/ 	.word	0x00000008


	//----- nvinfo : EIATTR_REGCOUNT
	.align		4
.L_70:
        /*0138*/ 	.byte	0x04, 0x2f
        /*013a*/ 	.short	(.L_72 - .L_71)
	.align		4
.L_71:
        /*013c*/ 	.word	index@(_ZN7cutlass13device_kernelIN5flash11enable_sm90INS1_16FlashAttnBwdSm90INS1_25CollectiveMainloopBwdSm90ILi2ELi2ELi2EN4cute5tupleIJNS5_1CILi1EEES8_S8_EEENS6_IJNS7_ILi64EEENS7_ILi128EEESB_EEENS_6half_tEfNS_4arch4Sm90ELb0ELb1ELb0ELb1ELb0ELb1ELb0ELb0ELi2ELi1ELi2ELi1ELb0EEENS1_24CollectiveEpilogueBwdGQAISC_fSF_Li256ELb1ELb0EEENS1_19SingleTileSchedulerILb1ELb0ELb0ELi128EEEEEEEEEvNT_6ParamsE)
        /*0140*/ 	.word	0x000000a8


	//----- nvinfo : EIATTR_FRAME_SIZE
	.align		4
.L_72:
        /*0144*/ 	.byte	0x04, 0x11
        /*0146*/ 	.short	(.L_74 - .L_73)
	.align		4
.L_73:
        /*0148*/ 	.word	index@(_ZN7cutlass13device_kernelIN5flash11enable_sm90INS1_16FlashAttnBwdSm90INS1_25CollectiveMainloopBwdSm90ILi2ELi2ELi2EN4cute5tupleIJNS5_1CILi1EEES8_S8_EEENS6_IJNS7_ILi64EEENS7_ILi128EEESB_EEENS_6half_tEfNS_4arch4Sm90ELb0ELb1ELb0ELb1ELb0ELb1ELb0ELb0ELi2ELi1ELi2ELi1ELb0EEENS1_24CollectiveEpilogueBwdGQAISC_fSF_Li256ELb1ELb0EEENS1_19SingleTileSchedulerILb1ELb0ELb0ELi128EEEEEEEEEvNT_6ParamsE)
        /*014c*/ 	.word	0x00000008


	//----- nvinfo : EIATTR_REGCOUNT
	.align		4
.L_74:
        /*0150*/ 	.byte	0x04, 0x2f
        /*0152*/ 	.short	(.L_76 - .L_75)
	.align		4
.L_75:
        /*0154*/ 	.word	index@(_ZN7cutlass13device_kernelIN5flash11enable_sm90INS1_16FlashAttnBwdSm90INS1_25CollectiveMainloopBwdSm90ILi2ELi2ELi2EN4cute5tupleIJNS5_1CILi1EEES8_S8_EEENS6_IJNS7_ILi64EEENS7_ILi128EEESB_EEENS_6half_tEfNS_4arch4Sm90ELb0ELb1ELb0ELb1ELb1ELb1ELb0ELb0ELi2ELi1ELi2ELi1ELb0EEENS1_21CollectiveEpilogueBwdISC_SD_SF_Li256ELb1ELb0ELi1EEENS1_19SingleTileSchedulerILb1ELb0ELb0ELi128EEEEEEEEEvNT_6ParamsE)
        /*0158*/ 	.word	0x000000a8


	//----- nvinfo : EIATTR_FRAME_SIZE
	.align		4
.L_76:
        /*015c*/ 	.byte	0x04, 0x11
        /*015e*/ 	.short	(.L_78 - .L_77)
	.align		4
.L_77:
        /*0160*/ 	.word	index@(_ZN7cutlass13device_kernelIN5flash11enable_sm90INS1_16FlashAttnBwdSm90INS1_25CollectiveMainloopBwdSm90ILi2ELi2ELi2EN4cute5tupleIJNS5_1CILi1EEES8_S8_EEENS6_IJNS7_ILi64EEENS7_ILi128EEESB_EEENS_6half_tEfNS_4arch4Sm90ELb0ELb1ELb0ELb1ELb1ELb1ELb0ELb0ELi2ELi1ELi2ELi1ELb0EEENS1_21CollectiveEpilogueBwdISC_SD_SF_Li256ELb1ELb0ELi1EEENS1_19SingleTileSchedulerILb1ELb0ELb0ELi128EEEEEEEEEvNT_6ParamsE)
        /*0164*/ 	.word	0x00000008


	//----- nvinfo : EIATTR_REGCOUNT
	.align		4
.L_78:
        /*0168*/ 	.byte	0x04, 0x2f
        /*016a*/ 	.short	(.L_80 - .L_79)
	.align		4
.L_79:
        /*016c*/ 	.word	index@(_ZN7cutlass13device_kernelIN5flash11enable_sm90INS1_16FlashAttnBwdSm90INS1_25CollectiveMainloopBwdSm90ILi2ELi2ELi2EN4cute5tupleIJNS5_1CILi1EEES8_S8_EEENS6_IJNS7_ILi64EEENS7_ILi128EEESB_EEENS_6half_tEfNS_4arch4Sm90ELb0ELb1ELb0ELb1ELb0ELb1ELb0ELb0ELi2ELi1ELi2ELi1ELb0EEENS1_21CollectiveEpilogueBwdISC_SD_SF_Li256ELb1ELb0ELi1EEENS1_19SingleTileSchedulerILb1ELb0ELb0ELi128EEEEEEEEEvNT_6ParamsE)
        /*0170*/ 	.word	0x000000a8


	//----- nvinfo : EIATTR_FRAME_SIZE
	.align		4
.L_80:
        /*0174*/ 	.byte	0x04, 0x11
        /*0176*/ 	.short	(.L_82 - .L_81)
	.align		4
.L_81:
        /*0178*/ 	.word	index@(_ZN7cutlass13device_kernelIN5flash11enable_sm90INS1_16FlashAttnBwdSm90INS1_25CollectiveMainloopBwdSm90ILi2ELi2ELi2EN4cute5tupleIJNS5_1CILi1EEES8_S8_EEENS6_IJNS7_ILi64EEENS7_ILi128EEESB_EEENS_6half_tEfNS_4arch4Sm90ELb0ELb1ELb0ELb1ELb0ELb1ELb0ELb0ELi2ELi1ELi2ELi1ELb0EEENS1_21CollectiveEpilogueBwdISC_SD_SF_Li256ELb1ELb0ELi1EEENS1_19SingleTileSchedulerILb1ELb0ELb0ELi128EEEEEEEEEvNT_6ParamsE)
        /*017c*/ 	.word	0x00000008


	//----- nvinfo : EIATTR_REGCOUNT
	.align		4
.L_82:
        /*0180*/ 	.byte	0x04, 0x2f
        /*0182*/ 	.short	(.L_84 - .L_83)
	.align		4
.L_83:
        /*0184*/ 	.word	index@(_ZN7cutlass13device_kernelIN5flash11enable_sm90INS1_16FlashAttnBwdSm90INS1_25CollectiveMainloopBwdSm90ILi2ELi2ELi2EN4cute5tupleIJNS5_1CILi1EEES8_S8_EEENS6_IJNS7_ILi64EEENS7_ILi128EEESB_EEENS_6half_tEfNS_4arch4Sm90ELb0ELb1ELb0ELb0ELb1ELb1ELb0ELb0ELi2ELi1ELi2ELi1ELb0EEENS1_24CollectiveEpilogueBwdGQAISC_fSF_Li256ELb0ELb1EEENS1_19SingleTileSchedulerILb0ELb0ELb0ELi128EEEEEEEEEvNT_6ParamsE)
        /*0188*/ 	.word	0x000000a8


	//----- nvinfo : EIATTR_FRAME_SIZE
	.align		4
.L_84:
        /*018c*/ 	.byte	0x04, 0x11
        /*018e*/ 	.short	(.L_86 - .L_85)
	.align		4
.L_85:
        /*0190*/ 	.word	index@(_ZN7cutlass13device_kernelIN5flash11enable_sm90INS1_16FlashAttnBwdSm90INS1_25CollectiveMainloopBwdSm90ILi2ELi2ELi2EN4cute5tupleIJNS5_1CILi1EEES8_S8_EEENS6_IJNS7_ILi64EEENS7_ILi128EEESB_EEENS_6half_tEfNS_4arch4Sm90ELb0ELb1ELb0ELb0ELb1ELb1ELb0ELb0ELi2ELi1ELi2ELi1ELb0EEENS1_24CollectiveEpilogueBwdGQAISC_fSF_Li256ELb0ELb1EEENS1_19SingleTileSchedulerILb0ELb0ELb0ELi128EEEEEEEEEvNT_6ParamsE)
        /*0194*/ 	.word	0x00000008


	//----- nvinfo : EIATTR_REGCOUNT
	.align		4
.L_86:
        /*0198*/ 	.byte	0x04, 0x2f
        /*019a*/ 	.short	(.L_88 - .L_87)
	.align		4
.L_87:
        /*019c*/ 	.word	index@(_ZN7cutlass13device_kernelIN5flash11enable_sm90INS1_16FlashAttnBwdSm90INS1_25CollectiveMainloopBwdSm90ILi2ELi2ELi2EN4cute5tupleIJNS5_1CILi1EEES8_S8_EEENS6_IJNS7_ILi64EEENS7_ILi128EEESB_EEENS_6half_tEfNS_4arch4Sm90ELb0ELb1ELb0ELb0ELb0ELb1ELb0ELb0ELi2ELi1ELi2ELi1ELb0EEENS1_24CollectiveEpilogueBwdGQAISC_fSF_Li256ELb0ELb0EEENS1_19SingleTileSchedulerILb0ELb0ELb0ELi128EEEEEEEEEvNT_6ParamsE)
        /*01a0*/ 	.word	0x000000a8


	//----- nvinfo : EIATTR_FRAME_SIZE
	.align		4
.L_88:
        /*01a4*/ 	.byte	0x04, 0x11
        /*01a6*/ 	.short	(.L_90 - .L_89)
	.align		4
.L_89:
        /*01a8*/ 	.word	index@(_ZN7cutlass13device_kernelIN5flash11enable_sm90INS1_16FlashAttnBwdSm90INS1_25CollectiveMainloopBwdSm90ILi2ELi2ELi2EN4cute5tupleIJNS5_1CILi1EEES8_S8_EEENS6_IJNS7_ILi64EEENS7_ILi128EEESB_EEENS_6half_tEfNS_4arch4Sm90ELb0ELb1ELb0ELb0ELb0ELb1ELb0ELb0ELi2ELi1ELi2ELi1ELb0EEENS1_24CollectiveEpilogueBwdGQAISC_fSF_Li256ELb0ELb0EEENS1_19SingleTileSchedulerILb0ELb0ELb0ELi128EEEEEEEEEvNT_6ParamsE)
        /*01ac*/ 	.word	0x00000008


	//----- nvinfo : EIATTR_REGCOUNT
	.align		4
.L_90:
        /*01b0*/ 	.byte	0x04, 0x2f
        /*01b2*/ 	.short	(.L_92 - .L_91)
	.align		4
.L_91:
        /*01b4*/ 	.word	index@(_ZN7cutlass13device_kernelIN5flash11enable_sm90INS1_16FlashAttnBwdSm90INS1_25CollectiveMainloopBwdSm90ILi2ELi2ELi2EN4cute5tupleIJNS5_1CILi1EEES8_S8_EEENS6_IJNS7_ILi64EEENS7_ILi128EEESB_EEENS_6half_tEfNS_4arch4Sm90ELb0ELb1ELb0ELb0ELb1ELb1ELb0ELb0ELi2ELi1ELi2ELi1ELb0EEENS1_21CollectiveEpilogueBwdISC_SD_SF_Li256ELb0ELb0ELi1EEENS1_19SingleTileSchedulerILb0ELb0ELb0ELi128EEEEEEEEEvNT_6ParamsE)
        /*01b8*/ 	.word	0x000000a8


	//----- nvinfo : EIATTR_FRAME_SIZE
	.align		4
.L_92:
        /*01bc*/ 	.byte	0x04, 0x11
        /*01be*/ 	.short	(.L_94 - .L_93)
	.align		4
.L_93:
        /*01c0*/ 	.word	index@(_ZN7cutlass13device_kernelIN5flash11enable_sm90INS1_16FlashAttnBwdSm90INS1_25CollectiveMainloopBwdSm90ILi2ELi2ELi2EN4cute5tupleIJNS5_1CILi1EEES8_S8_EEENS6_IJNS7_ILi64EEENS7_ILi128EEESB_EEENS_6half_tEfNS_4arch4Sm90ELb0ELb1ELb0ELb0ELb1ELb1ELb0ELb0ELi2ELi1ELi2ELi1ELb0EEENS1_21CollectiveEpilogueBwdISC_SD_SF_Li256ELb0ELb0ELi1EEENS1_19SingleTileSchedulerILb0ELb0ELb0ELi128EEEEEEEEEvNT_6ParamsE)
        /*01c4*/ 	.word	0x00000008


	//----- nvinfo : EIATTR_REGCOUNT
	.align		4
.L_94:
        /*01c8*/ 	.byte	0x04, 0x2f
        /*01ca*/ 	.short	(.L_96 - .L_95)
	.align		4
.L_95:
        /*01cc*/ 	.word	index@(_ZN7cutlass13device_kernelIN5flash11enable_sm90INS1_16FlashAttnBwdSm90INS1_25CollectiveMainloopBwdSm90ILi2ELi2ELi2EN4cute5tupleIJNS5_1CILi1EEES8_S8_EEENS6_IJNS7_ILi64EEENS7_ILi128EEESB_EEENS_6half_tEfNS_4arch4Sm90ELb0ELb1ELb0ELb0ELb0ELb1ELb0ELb0ELi2ELi1ELi2ELi1ELb0EEENS1_21CollectiveEpilogueBwdISC_SD_SF_Li256ELb0ELb0ELi1EEENS1_19SingleTileSchedulerILb0ELb0ELb0ELi128EEEEEEEEEvNT_6ParamsE)
        /*01d0*/ 	.word	0x000000a8


	//----- nvinfo : EIATTR_FRAME_SIZE
	.align		4
.L_96:
        /*01d4*/ 	.byte	0x04, 0x11
        /*01d6*/ 	.short	(.L_98 - .L_97)
	.align		4
.L_97:
        /*01d8*/ 	.word	index@(_ZN7cutlass13device_kernelIN5flash11enable_sm90INS1_16FlashAttnBwdSm90INS1_25CollectiveMainloopBwdSm90ILi2ELi2ELi2EN4cute5tupleIJNS5_1CILi1EEES8_S8_EEENS6_IJNS7_ILi64EEENS7_ILi128EEESB_EEENS_6half_tEfNS_4arch4Sm90ELb0ELb1ELb0ELb0ELb0ELb1ELb0ELb0ELi2ELi1ELi2ELi1ELb0EEENS1_21CollectiveEpilogueBwdISC_SD_SF_Li256ELb0ELb0ELi1EEENS1_19SingleTileSchedulerILb0ELb0ELb0ELi128EEEEEEEEEvNT_6ParamsE)
        /*01dc*/ 	.word	0x00000008


	//----- nvinfo : EIATTR_REGCOUNT
	.align		4
.L_98:
        /*01e0*/ 	.byte	0x04, 0x2f
        /*01e2*/ 	.short	(.L_100 - .L_99)
	.align		4
.L_99:
        /*01e4*/ 	.word	index@(_ZN7cutlass13device_kernelIN5flash22FlashAttnBwdPreprocessIN4cute5tupleIJNS3_1CILi80EEENS5_ILi128EEEEEENS_6half_tEfNS_4arch4Sm90ELb1ELb1EEEEEvNT_6ParamsE)
        /*01e8*/ 	.word	0x00000048


	//----- nvinfo : EIATTR_FRAME_SIZE
	.align		4
.L_100:
        /*01ec*/ 	.byte	0x04, 0x11
        /*01ee*/ 	.short	(.L_102 - .L_101)
	.align		4
.L_101:
        /*01f0*/ 	.word	index@(_ZN7cutlass13device_kernelIN5flash22FlashAttnBwdPreprocessIN4cute5tupleIJNS3_1CILi80EEENS5_ILi128EEEEEENS_6half_tEfNS_4arch4Sm90ELb1ELb1EEEEEvNT_6ParamsE)
        /*01f4*/ 	.word	0x00000000


	//----- nvinfo : EIATTR_REGCOUNT
	.align		4
.L_102:
        /*01f8*/ 	.byte	0x04, 0x2f
        /*01fa*/ 	.short	(.L_104 - .L_103)
	.align		4
.L_103:
        /*01fc*/ 	.word	index@(_ZN7cutlass13device_kernelIN5flash11enable_sm90INS1_16FlashAttnBwdSm90INS1_25CollectiveMainloopBwdSm90ILi2ELi2ELi2EN4cute5tupleIJNS5_1CILi1EEES8_S8_EEENS6_IJNS7_ILi80EEENS7_ILi128EEESB_EEENS_6half_tEfNS_4arch4Sm90ELb0ELb0ELb0ELb1ELb1ELb1ELb0ELb1ELi2ELi1ELi2ELi1ELb0EEENS1_24CollectiveEpilogueBwdGQAISC_fSF_Li256ELb1ELb1EEENS1_19SingleTileSchedulerILb1ELb0ELb0ELi128EEEEEEEEEvNT_6ParamsE)
        /*0200*/ 	.word	0x000000a8


	//----- nvinfo : EIATTR_FRAME_SIZE
	.align		4
.L_104:
        /*0204*/ 	.byte	0x04, 0x11
        /*0206*/ 	.short	(.L_106 - .L_105)
	.align		4
.L_105:
        /*0208*/ 	.word	index@(_ZN7cutlass13device_kernelIN5flash11enable_sm90INS1_16FlashAttnBwdSm90INS1_25CollectiveMainloopBwdSm90ILi2ELi2ELi2EN4cute5tupleIJNS5_1CILi1EEES8_S8_EEENS6_IJNS7_ILi80EEENS7_ILi128EEESB_EEENS_6half_tEfNS_4arch4Sm90ELb0ELb0ELb0ELb1ELb1ELb1ELb0ELb1ELi2ELi1ELi2ELi1ELb0EEENS1_24CollectiveEpilogueBwdGQAISC_fSF_Li256ELb1ELb1EEENS1_19SingleTileSchedulerILb1ELb0ELb0ELi128EEEEEEEEEvNT_6ParamsE)
        /*020c*/ 	.word	0x00000028


	//----- nvinfo : EIATTR_REGCOUNT
	.align		4
.L_106:
        /*0210*/ 	.byte	0x04, 0x2f
        /*0212*/ 	.short	(.L_108 - .L_107)
	.align		4
.L_107:
        /*0214*/ 	.word	index@(_ZN7cutlass13device_kernelIN5flash32FlashAttnBwdPostprocessConvertdQIN4cute5tupleIJNS3_1CILi80EEENS5_ILi128EEEEEENS_6half_tEfNS_4arch4Sm90ELi256ENS3_8TiledMMAINS3_8MMA_AtomIJNS3_4SM904GMMA25MMA_64x16x16_F32F16F16_SSILNSF_5MajorE1ELSH_0ELNSF_7ScaleInE1ELSI_1EEEEEENS3_6LayoutINS4_IJNS5_ILi2EEENS5_ILi1EEESN_EEENS4_IJSN_NS5_ILi0EEESP_EEEEENS4_IJNS3_10UnderscoreESS_SS_EEEEELb1EEEEEvNT_6ParamsE)
        /*0218*/ 	.word	0x00000040


	//----- nvinfo : EIATTR_FRAME_SIZE
	.align		4
.L_108:
        /*021c*/ 	.byte	0x04, 0x11
        /*021e*/ 	.short	(.L_110 - .L_109)
	.align		4
.L_109:
        /*0220*/ 	.word	index@(_ZN7cutlass13device_kernelIN5flash32FlashAttnBwdPostprocessConvertdQIN4cute5tupleIJNS3_1CILi80EEENS5_ILi128EEEEEENS_6half_tEfNS_4arch4Sm90ELi256ENS3_8TiledMMAINS3_8MMA_AtomIJNS3_4SM904GMMA25MMA_64x16x16_F32F16F16_SSILNSF_5MajorE1ELSH_0ELNSF_7ScaleInE1ELSI_1EEEEEENS3_6LayoutINS4_IJNS5_ILi2EEENS5_ILi1EEESN_EEENS4_IJSN_NS5_ILi0EEESP_EEEEENS4_IJNS3_10UnderscoreESS_SS_EEEEELb1EEEEEvNT_6ParamsE)
        /*0224*/ 	.word	0x00000000


	//----- nvinfo : EIATTR_REGCOUNT
	.align		4
.L_110:
        /*0228*/ 	.byte	0x04, 0x2f
        /*022a*/ 	.short	(.L_112 - .L_111)
	.align		4
.L_111:
        /*022c*/ 	.word	index@(_ZN7cutlass13device_kernelIN5flash11enable_sm90INS1_16FlashAttnBwdSm90INS1_25CollectiveMainloopBwdSm90ILi2ELi2ELi2EN4cute5tupleIJNS5_1CILi1EEES8_S8_EEENS6_IJNS7_ILi80EEENS7_ILi128EEESB_EEENS_6half_tEfNS_4arch4Sm90ELb0ELb0ELb0ELb1ELb0ELb1ELb0ELb1ELi2ELi1ELi2ELi1ELb0EEENS1_24CollectiveEpilogueBwdGQAISC_fSF_Li256ELb1ELb0EEENS1_19SingleTileSchedulerILb1ELb0ELb0ELi128EEEEEEEEEvNT_6ParamsE)
        /*0230*/ 	.word	0x000000a8


	//----- nvinfo : EIATTR_FRAME_SIZE
	.align		4
.L_112:
        /*0234*/ 	.byte	0x04, 0x11
        /*0236*/ 	.short	(.L_114 - .L_113)
	.align		4
.L_113:
        /*0238*/ 	.word	index@(_ZN7cutlass13device_kernelIN5flash11enable_sm90INS1_16FlashAttnBwdSm90INS1_25CollectiveMainloopBwdSm90ILi2ELi2ELi2EN4cute5tupleIJNS5_1CILi1EEES8_S8_EEENS6_IJNS7_ILi80EEENS7_ILi128EEESB_EEENS_6half_tEfNS_4arch4Sm90ELb0ELb0ELb0ELb1ELb0ELb1ELb0ELb1ELi2ELi1ELi2ELi1ELb0EEENS1_24CollectiveEpilogueBwdGQAISC_fSF_Li256ELb1ELb0EEENS1_19SingleTileSchedulerILb1ELb0ELb0ELi128EEEEEEEEEvNT_6ParamsE)
        /*023c*/ 	.word	0x00000028


	//----- nvinfo : EIATTR_REGCOUNT
	.align		4
.L_114:
        /*0240*/ 	.byte	0x04, 0x2f
        /*0242*/ 	.short	(.L_116 - .L_115)
	.align		4
.L_115:
        /*0244*/ 	.word	index@(_ZN7cutlass13device_kernelIN5flash11enable_sm90INS1_16FlashAttnBwdSm90INS1_25CollectiveMainloopBwdSm90ILi2ELi2ELi2EN4cute5tupleIJNS5_1CILi1EEES8_S8_EEENS6_IJNS7_ILi80EEENS7_ILi128EEESB_EEENS_6half_tEfNS_4arch4Sm90ELb0ELb0ELb0ELb1ELb1ELb1ELb0ELb1ELi2ELi1ELi2ELi1ELb0EEENS1_21CollectiveEpilogueBwdISC_SD_SF_Li256ELb1ELb0ELi1EEENS1_19SingleTileSchedulerILb1ELb0ELb0ELi128EEEEEEEEEvNT_6ParamsE)
        /*0248*/ 	.word	0x000000a8


	//----- nvinfo : EIATTR_FRAME_SIZE
	.align		4
.L_116:
        /*024c*/ 	.byte	0x04, 0x11
        /*024e*/ 	.short	(.L_118 - .L_117)
	.align		4
.L_117:
        /*0250*/ 	.word	index@(_ZN7cutlass13device_kernelIN5flash11enable_sm90INS1_16FlashAttnBwdSm90INS1_25CollectiveMainloopBwdSm90ILi2ELi2ELi2EN4cute5tupleIJNS5_1CILi1EEES8_S8_EEENS6_IJNS7_ILi80EEENS7_ILi128EEESB_EEENS_6half_tEfNS_4arch4Sm90ELb0ELb0ELb0ELb1ELb1ELb1ELb0ELb1ELi2ELi1ELi2ELi1ELb0EEENS1_21CollectiveEpilogueBwdISC_SD_SF_Li256ELb1ELb0ELi1EEENS1_19SingleTileSchedulerILb1ELb0ELb0ELi128EEEEEEEEEvNT_6ParamsE)
        /*0254*/ 	.word	0x00000028


	//----- nvinfo : EIATTR_REGCOUNT
	.align		4
.L_118:
        /*0258*/ 	.byte	0x04, 0x2f
        /*025a*/ 	.short	(.L_120 - .L_119)
	.align		4
.L_119:
        /*025c*/ 	.word	index@(_ZN7cutlass13device_kernelIN5flash11enable_sm90INS1_16FlashAttnBwdSm90INS1_25CollectiveMainloopBwdSm90ILi2ELi2ELi2EN4cute5tupleIJNS5_1CILi1EEES8_S8_EEENS6_IJNS7_ILi80EEENS7_ILi128EEESB_EEENS_6half_tEfNS_4arch4Sm90ELb0ELb0ELb0ELb1ELb0ELb1ELb0ELb1ELi2ELi1ELi2ELi1ELb0EEENS1_21CollectiveEpilogueBwdISC_SD_SF_Li256ELb1ELb0ELi1EEENS1_19SingleTileSchedulerILb1ELb0ELb0ELi128EEEEEEEEEvNT_6ParamsE)
        /*0260*/ 	.word	0x000000a8


	//----- nvinfo : EIATTR_FRAME_SIZE
	.align		4
.L_120:
        /*0264*/ 	.byte	0x04, 0x11
        /*0266*/ 	.short	(.L_122 - .L_121)
	.align		4
.L_121:
        /*0268*/ 	.word	index@(_ZN7cutlass13device_kernelIN5flash11enable_sm90INS1_16FlashAttnBwdSm90INS1_25CollectiveMainloopBwdSm90ILi2ELi2ELi2EN4cute5tupleIJNS5_1CILi1EEES8_S8_EEENS6_IJNS7_ILi80EEENS7_ILi128EEESB_EEENS_6half_tEfNS_4arch4Sm90ELb0ELb0ELb0ELb1ELb0ELb1ELb0ELb1ELi2ELi1ELi2ELi1ELb0EEENS1_21CollectiveEpilogueBwdISC_SD_SF_Li256ELb1ELb0ELi1EEENS1_19SingleTileSchedulerILb1ELb0ELb0ELi128EEEEEEEEEvNT_6ParamsE)
        /*026c*/ 	.word	0x00000028


	//----- nvinfo : EIATTR_REGCOUNT
	.align		4
.L_122:
        /*0270*/ 	.byte	0x04, 0x2f
        /*0272*/ 	.short	(.L_124 - .L_123)
	.align		4
.L_123:
        /*0274*/ 	.word	index@(_ZN7cutlass13device_kernelIN5flash22FlashAttnBwdPreprocessIN4cute5tupleIJNS3_1CILi80EEENS5_ILi128EEEEEENS_6half_tEfNS_4arch4Sm90ELb1ELb0EEEEEvNT_6ParamsE)
        /*0278*/ 	.word	0x00000046


	//----- nvinfo : EIATTR_FRAME_SIZE
	.align		4
.L_124:
        /*027c*/ 	.byte	0x04, 0x11
        /*027e*/ 	.short	(.L_126 - .L_125)
	.align		4
.L_125:
        /*0280*/ 	.word	index@(_ZN7cutlass13device_kernelIN5flash22FlashAttnBwdPreprocessIN4cute5tupleIJNS3_1CILi80EEENS5_ILi128EEEEEENS_6half_tEfNS_4arch4Sm90ELb1ELb0EEEEEvNT_6ParamsE)
        /*0284*/ 	.word	0x00000000


	//----- nvinfo : EIATTR_REGCOUNT
	.align		4
.L_126:
        /*0288*/ 	.byte	0x04, 0x2f
        /*028a*/ 	.short	(.L_128 - .L_127)
	.align		4
.L_127:
        /*028c*/ 	.word	index@(_ZN7cutlass13device_kernelIN5flash11enable_sm90INS1_16FlashAttnBwdSm90INS1_25CollectiveMainloopBwdSm90ILi2ELi2ELi2EN4cute5tupleIJNS5_1CILi1EEES8_S8_EEENS6_IJNS7_ILi80EEENS7_ILi128EEESB_EEENS_6half_tEfNS_4arch4Sm90ELb0ELb0ELb0ELb0ELb1ELb1ELb0ELb1ELi2ELi1ELi2ELi1ELb0EEENS1_24CollectiveEpilogueBwdGQAISC_fSF_Li256ELb0ELb1EEENS1_19SingleTileSchedulerILb0ELb0ELb0ELi128EEEEEEEEEvNT_6ParamsE)
        /*0290*/ 	.word	0x000000a8


	//----- nvinfo : EIATTR_FRAME_SIZE
	.align		4
.L_128:
        /*0294*/ 	.byte	0x04, 0x11
        /*0296*/ 	.short	(.L_130 - .L_129)
	.align		4
.L_129:
        /*0298*/ 	.word	index@(_ZN7cutlass13device_kernelIN5flash11enable_sm90INS1_16FlashAttnBwdSm90INS1_25CollectiveMainloopBwdSm90ILi2ELi2ELi2EN4cute5tupleIJNS5_1CILi1EEES8_S8_EEENS6_IJNS7_ILi80EEENS7_ILi128EEESB_EEENS_6half_tEfNS_4arch4Sm90ELb0ELb0ELb0ELb0ELb1ELb1ELb0ELb1ELi2ELi1ELi2ELi1ELb0EEENS1_24CollectiveEpilogueBwdGQAISC_fSF_Li256ELb0ELb1EEENS1_19SingleTileSchedulerILb0ELb0ELb0ELi128EEEEEEEEEvNT_6ParamsE)
        /*029c*/ 	.word	0x00000020


	//----- nvinfo : EIATTR_REGCOUNT
	.align		4
.L_130:
        /*02a0*/ 	.byte	0x04, 0x2f
        /*02a2*/ 	.short	(.L_132 - .L_131)
	.align		4
.L_131:
        /*02a4*/ 	.word	index@(_ZN7cutlass13device_kernelIN5flash11enable_sm90INS1_16FlashAttnBwdSm90INS1_25CollectiveMainloopBwdSm90ILi2ELi2ELi2EN4cute5tupleIJNS5_1CILi1EEES8_S8_EEENS6_IJNS7_ILi80EEENS7_ILi128EEESB_EEENS_6half_tEfNS_4arch4Sm90ELb0ELb0ELb0ELb0ELb0ELb1ELb0ELb1ELi2ELi1ELi2ELi1ELb0EEENS1_24CollectiveEpilogueBwdGQAISC_fSF_Li256ELb0ELb0EEENS1_19SingleTileSchedulerILb0ELb0ELb0ELi128EEEEEEEEEvNT_6ParamsE)
        /*02a8*/ 	.word	0x000000a8


	//----- nvinfo : EIATTR_FRAME_SIZE
	.align		4
.L_132:
        /*02ac*/ 	.byte	0x04, 0x11
        /*02ae*/ 	.short	(.L_134 - .L_133)
	.align		4
.L_133:
        /*02b0*/ 	.word	index@(_ZN7cutlass13device_kernelIN5flash11enable_sm90INS1_16FlashAttnBwdSm90INS1_25CollectiveMainloopBwdSm90ILi2ELi2ELi2EN4cute5tupleIJNS5_1CILi1EEES8_S8_EEENS6_IJNS7_ILi80EEENS7_ILi128EEESB_EEENS_6half_tEfNS_4arch4Sm90ELb0ELb0ELb0ELb0ELb0ELb1ELb0ELb1ELi2ELi1ELi2ELi1ELb0EEENS1_24CollectiveEpilogueBwdGQAISC_fSF_Li256ELb0ELb0EEENS1_19SingleTileSchedulerILb0ELb0ELb0ELi128EEEEEEEEEvNT_6ParamsE)
        /*02b4*/ 	.word	0x00000020


	//----- nvinfo : EIATTR_REGCOUNT
	.align		4
.L_134:
        /*02b8*/ 	.byte	0x04, 0x2f
        /*02ba*/ 	.short	(.L_136 - .L_135)
	.align		4
.L_135:
        /*02bc*/ 	.word	index@(_ZN7cutlass13device_kernelIN5flash11enable_sm90INS1_16FlashAttnBwdSm90INS1_25CollectiveMainloopBwdSm90ILi2ELi2ELi2EN4cute5tupleIJNS5_1CILi1EEES8_S8_EEENS6_IJNS7_ILi80EEENS7_ILi128EEESB_EEENS_6half_tEfNS_4arch4Sm90ELb0ELb0ELb0ELb0ELb1ELb1ELb0ELb1ELi2ELi1ELi2ELi1ELb0EEENS1_21CollectiveEpilogueBwdISC_SD_SF_Li256ELb0ELb0ELi1EEENS1_19SingleTileSchedulerILb0ELb0ELb0ELi128EEEEEEEEEvNT_6ParamsE)
        /*02c0*/ 	.word	0x000000a8


	//----- nvinfo : EIATTR_FRAME_SIZE
	.align		4
.L_136:
        /*02c4*/ 	.byte	0x04, 0x11
        /*02c6*/ 	.short	(.L_138 - .L_137)
	.align		4
.L_137:
        /*02c8*/ 	.word	index@(_ZN7cutlass13device_kernelIN5flash11enable_sm90INS1_16FlashAttnBwdSm90INS1_25CollectiveMainloopBwdSm90ILi2ELi2ELi2EN4cute5tupleIJNS5_1CILi1EEES8_S8_EEENS6_IJNS7_ILi80EEENS7_ILi128EEESB_EEENS_6half_tEfNS_4arch4Sm90ELb0ELb0ELb0ELb0ELb1ELb1ELb0ELb1ELi2ELi1ELi2ELi1ELb0EEENS1_21CollectiveEpilogueBwdISC_SD_SF_Li256ELb0ELb0ELi1EEENS1_19SingleTileSchedulerILb0ELb0ELb0ELi128EEEEEEEEEvNT_6ParamsE)
        /*02cc*/ 	.word	0x00000020


	//----- nvinfo : EIATTR_REGCOUNT
	.align		4
.L_138:
        /*02d0*/ 	.byte	0x04, 0x2f
        /*02d2*/ 	.short	(.L_140 - .L_139)
	.align		4
.L_139:
        /*02d4*/ 	.word	index@(_ZN7cutlass13device_kernelIN5flash11enable_sm90INS1_16FlashAttnBwdSm90INS1_25CollectiveMainloopBwdSm90ILi2ELi2ELi2EN4cute5tupleIJNS5_1CILi1EEES8_S8_EEENS6_IJNS7_ILi80EEENS7_ILi128EEESB_EEENS_6half_tEfNS_4arch4Sm90ELb0ELb0ELb0ELb0ELb0ELb1ELb0ELb1ELi2ELi1ELi2ELi1ELb0EEENS1_21CollectiveEpilogueBwdISC_SD_SF_Li256ELb0ELb0ELi1EEENS1_19SingleTileSchedulerILb0ELb0ELb0ELi128EEEEEEEEEvNT_6ParamsE)
        /*02d8*/ 	.word	0x000000a8


	//----- nvinfo : EIATTR_FRAME_SIZE
	.align		4
.L_140:
        /*02dc*/ 	.byte	0x04, 0x11
        /*02de*/ 	.short	(.L_142 - .L_141)
	.align		4
.L_141:
        /*02e0*/ 	.word	index@(_ZN7cutlass13device_kernelIN5flash11enable_sm90INS1_16FlashAttnBwdSm90INS1_25CollectiveMainloopBwdSm90ILi2ELi2ELi2EN4cute5tupleIJNS5_1CILi1EEES8_S8_EEENS6_IJNS7_ILi80EEENS7_ILi128EEESB_EEENS_6half_tEfNS_4arch4Sm90ELb0ELb0ELb0ELb0ELb0ELb1ELb0ELb1ELi2ELi1ELi2ELi1ELb0EEENS1_21CollectiveEpilogueBwdISC_SD_SF_Li256ELb0ELb0ELi1EEENS1_19SingleTileSchedulerILb0ELb0ELb0ELi128EEEEEEEEEvNT_6ParamsE)
        /*02e4*/ 	.word	0x00000020


	//----- nvinfo : EIATTR_MIN_STACK_SIZE
	.align		4
.L_142:
        /*02e8*/ 	.byte	0x04, 0x12
        /*02ea*/ 	.short	(.L_144 - .L_143)
	.align		4
.L_143:
        /*02ec*/ 	.word	index@(_ZN7cutlass13device_kernelIN5flash11enable_sm90INS1_16FlashAttnBwdSm90INS1_25CollectiveMainloopBwdSm90ILi2ELi2ELi2EN4cute5tupleIJNS5_1CILi1EEES8_S8_EEENS6_IJNS7_ILi80EEENS7_ILi128EEESB_EEENS_6half_tEfNS_4arch4Sm90ELb0ELb0ELb0ELb0ELb0ELb1ELb0ELb1ELi2ELi1ELi2ELi1ELb0EEENS1_21CollectiveEpilogueBwdISC_SD_SF_Li256ELb0ELb0ELi1EEENS1_19SingleTileSchedulerILb0ELb0ELb0ELi128EEEEEEEEEvNT_6ParamsE)
        /*02f0*/ 	.word	0x00000020


	//----- nvinfo : EIATTR_MIN_STACK_SIZE
	.align		4
.L_144:
        /*02f4*/ 	.byte	0x04, 0x12
        /*02f6*/ 	.short	(.L_146 - .L_145)
	.align		4
.L_145:
        /*02f8*/ 	.word	index@(_ZN7cutlass13device_kernelIN5flash11enable_sm90INS1_16FlashAttnBwdSm90INS1_25CollectiveMainloopBwdSm90ILi2ELi2ELi2EN4cute5tupleIJNS5_1CILi1EEES8_S8_EEENS6_IJNS7_ILi80EEENS7_ILi128EEESB_EEENS_6half_tEfNS_4arch4Sm90ELb0ELb0ELb0ELb0ELb1ELb1ELb0ELb1ELi2ELi1ELi2ELi1ELb0EEENS1_21CollectiveEpilogueBwdISC_SD_SF_Li256ELb0ELb0ELi1EEENS1_19SingleTileSchedulerILb0ELb0ELb0ELi128EEEEEEEEEvNT_6ParamsE)
        /*02fc*/ 	.word	0x00000020


	//----- nvinfo : EIATTR_MIN_STACK_SIZE
	.align		4
.L_146:
        /*0300*/ 	.byte	0x04, 0x12
        /*0302*/ 	.short	(.L_148 - .L_147)
	.align		4
.L_147:
        /*0304*/ 	.word	index@(_ZN7cutlass13device_kernelIN5flash11enable_sm90INS1_16FlashAttnBwdSm90INS1_25CollectiveMainloopBwdSm90ILi2ELi2ELi2EN4cute5tupleIJNS5_1CILi1EEES8_S8_EEENS6_IJNS7_ILi80EEENS7_ILi128EEESB_EEENS_6half_tEfNS_4arch4Sm90ELb0ELb0ELb0ELb0ELb0ELb1ELb0ELb1ELi2ELi1ELi2ELi1ELb0EEENS1_24CollectiveEpilogueBwdGQAISC_fSF_Li256ELb0ELb0EEENS1_19SingleTileSchedulerILb0ELb0ELb0ELi128EEEEEEEEEvNT_6ParamsE)
        /*0308*/ 	.word	0x00000020


	//----- nvinfo : EIATTR_MIN_STACK_SIZE
	.align		4
.L_148:
        /*030c*/ 	.byte	0x04, 0x12
        /*030e*/ 	.short	(.L_150 - .L_149)
	.align		4
.L_149:
        /*0310*/ 	.word	index@(_ZN7cutlass13device_kernelIN5flash11enable_sm90INS1_16FlashAttnBwdSm90INS1_25CollectiveMainloopBwdSm90ILi2ELi2ELi2EN4cute5tupleIJNS5_1CILi1EEES8_S8_EEENS6_IJNS7_ILi80EEENS7_ILi128EEESB_EEENS_6half_tEfNS_4arch4Sm90ELb0ELb0ELb0ELb0ELb1ELb1ELb0ELb1ELi2ELi1ELi2ELi1ELb0EEENS1_24CollectiveEpilogueBwdGQAISC_fSF_Li256ELb0ELb1EEENS1_19SingleTileSchedulerILb0ELb0ELb0ELi128EEEEEEEEEvNT_6ParamsE)
        /*0314*/ 	.word	0x00000020


	//----- nvinfo : EIATTR_MIN_STACK_SIZE
	.align		4
.L_150:
        /*0318*/ 	.byte	0x04, 0x12
        /*031a*/ 	.short	(.L_152 - .L_151)
	.align		4
.L_151:
        /*031c*/ 	.word	index@(_ZN7cutlass13device_kernelIN5flash22FlashAttnBwdPreprocessIN4cute5tupleIJNS3_1CILi80EEENS5_ILi128EEEEEENS_6half_tEfNS_4arch4Sm90ELb1ELb0EEEEEvNT_6ParamsE)
        /*0320*/ 	.word	0x00000000


	//----- nvinfo : EIATTR_MIN_STACK_SIZE
	.align		4
.L_152:
        /*0324*/ 	.byte	0x04, 0x12
        /*0326*/ 	.short	(.L_154 - .L_153)
	.align		4
.L_153:
        /*0328*/ 	.word	index@(_ZN7cutlass13device_kernelIN5flash11enable_sm90INS1_16FlashAttnBwdSm90INS1_25CollectiveMainloopBwdSm90ILi2ELi2ELi2EN4cute5tupleIJNS5_1CILi1EEES8_S8_EEENS6_IJNS7_ILi80EEENS7_ILi128EEESB_EEENS_6half_tEfNS_4arch4Sm90ELb0ELb0ELb0ELb1ELb0ELb1ELb0ELb1ELi2ELi1ELi2ELi1ELb0EEENS1_21CollectiveEpilogueBwdISC_SD_SF_Li256ELb1ELb0ELi1EEENS1_19SingleTileSchedulerILb1ELb0ELb0ELi128EEEEEEEEEvNT_6ParamsE)
        /*032c*/ 	.word	0x00000028


	//----- nvinfo : EIATTR_MIN_STACK_SIZE
	.align		4
.L_154:
        /*0330*/ 	.byte	0x04, 0x12
        /*0332*/ 	.short	(.L_156 - .L_155)
	.align		4
.L_155:
        /*0334*/ 	.word	index@(_ZN7cutlass13device_kernelIN5flash11enable_sm90INS1_16FlashAttnBwdSm90INS1_25CollectiveMainloopBwdSm90ILi2ELi2ELi2EN4cute5tupleIJNS5_1CILi1EEES8_S8_EEENS6_IJNS7_ILi80EEENS7_ILi128EEESB_EEENS_6half_tEfNS_4arch4Sm90ELb0ELb0ELb0ELb1ELb1ELb1ELb0ELb1ELi2ELi1ELi2ELi1ELb0EEENS1_21CollectiveEpilogueBwdISC_SD_SF_Li256ELb1ELb0ELi1EEENS1_19SingleTileSchedulerILb1ELb0ELb0ELi128EEEEEEEEEvNT_6ParamsE)
        /*0338*/ 	.word	0x00000028


	//----- nvinfo : EIATTR_MIN_STACK_SIZE
	.align		4
.L_156:
        /*033c*/ 	.byte	0x04, 0x12
        /*033e*/ 	.short	(.L_158 - .L_157)
	.align		4
.L_157:
        /*0340*/ 	.word	index@(_ZN7cutlass13device_kernelIN5flash11enable_sm90INS1_16FlashAttnBwdSm90INS1_25CollectiveMainloopBwdSm90ILi2ELi2ELi2EN4cute5tupleIJNS5_1CILi1EEES8_S8_EEENS6_IJNS7_ILi80EEENS7_ILi128EEESB_EEENS_6half_tEfNS_4arch4Sm90ELb0ELb0ELb0ELb1ELb0ELb1ELb0ELb1ELi2ELi1ELi2ELi1ELb0EEENS1_24CollectiveEpilogueBwdGQAISC_fSF_Li256ELb1ELb0EEENS1_19SingleTileSchedulerILb1ELb0ELb0ELi128EEEEEEEEEvNT_6ParamsE)
        /*0344*/ 	.word	0x00000028


	//----- nvinfo : EIATTR_MIN_STACK_SIZE
	.align		4
.L_158:
        /*0348*/ 	.byte	0x04, 0x12
        /*034a*/ 	.short	(.L_160 - .L_159)
	.align		4
.L_159:
        /*034c*/ 	.word	index@(_ZN7cutlass13device_kernelIN5flash32FlashAttnBwdPostprocessConvertdQIN4cute5tupleIJNS3_1CILi80EEENS5_ILi128EEEEEENS_6half_tEfNS_4arch4Sm90ELi256ENS3_8TiledMMAINS3_8MMA_AtomIJNS3_4SM904GMMA25MMA_64x16x16_F32F16F16_SSILNSF_5MajorE1ELSH_0ELNSF_7ScaleInE1ELSI_1EEEEEENS3_6LayoutINS4_IJNS5_ILi2EEENS5_ILi1EEESN_EEENS4_IJSN_NS5_ILi0EEESP_EEEEENS4_IJNS3_10UnderscoreESS_SS_EEEEELb1EEEEEvNT_6ParamsE)
        /*0350*/ 	.word	0x00000000


	//----- nvinfo : EIATTR_MIN_STACK_SIZE
	.align		4
.L_160:
        /*0354*/ 	.byte	0x04, 0x12
        /*0356*/ 	.short	(.L_162 - .L_161)
	.align		4
.L_161:
        /*0358*/ 	.word	index@(_ZN7cutlass13device_kernelIN5flash11enable_sm90INS1_16FlashAttnBwdSm90INS1_25CollectiveMainloopBwdSm90ILi2ELi2ELi2EN4cute5tupleIJNS5_1CILi1EEES8_S8_EEENS6_IJNS7_ILi80EEENS7_ILi128EEESB_EEENS_6half_tEfNS_4arch4Sm90ELb0ELb0ELb0ELb1ELb1ELb1ELb0ELb1ELi2ELi1ELi2ELi1ELb0EEENS1_24CollectiveEpilogueBwdGQAISC_fSF_Li256ELb1ELb1EEENS1_19SingleTileSchedulerILb1ELb0ELb0ELi128EEEEEEEEEvNT_6ParamsE)
        /*035c*/ 	.word	0x00000028


	//----- nvinfo : EIATTR_MIN_STACK_SIZE
	.align		4
.L_162:
        /*0360*/ 	.byte	0x04, 0x12
        /*0362*/ 	.short	(.L_164 - .L_163)
	.align		4
.L_163:
        /*0364*/ 	.word	index@(_ZN7cutlass13device_kernelIN5flash22FlashAttnBwdPreprocessIN4cute5tupleIJNS3_1CILi80EEENS5_ILi128EEEEEENS_6half_tEfNS_4arch4Sm90ELb1ELb1EEEEEvNT_6ParamsE)
        /*0368*/ 	.word	0x00000000


	//----- nvinfo : EIATTR_MIN_STACK_SIZE
	.align		4
.L_164:
        /*036c*/ 	.byte	0x04, 0x12
        /*036e*/ 	.short	(.L_166 - .L_165)
	.align		4
.L_165:
        /*0370*/ 	.word	index@(_ZN7cutlass13device_kernelIN5flash11enable_sm90INS1_16FlashAttnBwdSm90INS1_25CollectiveMainloopBwdSm90ILi2ELi2ELi2EN4cute5tupleIJNS5_1CILi1EEES8_S8_EEENS6_IJNS7_ILi64EEENS7_ILi128EEESB_EEENS_6half_tEfNS_4arch4Sm90ELb0ELb1ELb0ELb0ELb0ELb1ELb0ELb0ELi2ELi1ELi2ELi1ELb0EEENS1_21CollectiveEpilogueBwdISC_SD_SF_Li256ELb0ELb0ELi1EEENS1_19SingleTileSchedulerILb0ELb0ELb0ELi128EEEEEEEEEvNT_6ParamsE)
        /*0374*/ 	.word	0x00000008


	//----- nvinfo : EIATTR_MIN_STACK_SIZE
	.align		4
.L_166:
        /*0378*/ 	.byte	0x04, 0x12
        /*037a*/ 	.short	(.L_168 - .L_167)
	.align		4
.L_167:
        /*037c*/ 	.word	index@(_ZN7cutlass13device_kernelIN5flash11enable_sm90INS1_16FlashAttnBwdSm90INS1_25CollectiveMainloopBwdSm90ILi2ELi2ELi2EN4cute5tupleIJNS5_1CILi1EEES8_S8_EEENS6_IJNS7_ILi64EEENS7_ILi128EEESB_EEENS_6half_tEfNS_4arch4Sm90ELb0ELb1ELb0ELb0ELb1ELb1ELb0ELb0ELi2ELi1ELi2ELi1ELb0EEENS1_21CollectiveEpilogueBwdISC_SD_SF_Li256ELb0ELb0ELi1EEENS1_19SingleTileSchedulerILb0ELb0ELb0ELi128EEEEEEEEEvNT_6ParamsE)
        /*0380*/ 	.word	0x00000008


	//----- nvinfo : EIATTR_MIN_STACK_SIZE
	.align		4
.L_168:
        /*0384*/ 	.byte	0x04, 0x12
        /*0386*/ 	.short	(.L_170 - .L_169)
	.align		4
.L_169:
        /*0388*/ 	.word	index@(_ZN7cutlass13device_kernelIN5flash11enable_sm90INS1_16FlashAttnBwdSm90INS1_25CollectiveMainloopBwdSm90ILi2ELi2ELi2EN4cute5tupleIJNS5_1CILi1EEES8_S8_EEENS6_IJNS7_ILi64EEENS7_ILi128EEESB_EEENS_6half_tEfNS_4arch4Sm90ELb0ELb1ELb0ELb0ELb0ELb1ELb0ELb0ELi2ELi1ELi2ELi1ELb0EEENS1_24CollectiveEpilogueBwdGQAISC_fSF_Li256ELb0ELb0EEENS1_19SingleTileSchedulerILb0ELb0ELb0ELi128EEEEEEEEEvNT_6ParamsE)
        /*038c*/ 	.word	0x00000008


	//----- nvinfo : EIATTR_MIN_STACK_SIZE
	.align		4
.L_170:
        /*0390*/ 	.byte	0x04, 0x12
        /*0392*/ 	.short	(.L_172 - .L_171)
	.align		4
.L_171:
        /*0394*/ 	.word	index@(_ZN7cutlass13device_kernelIN5flash11enable_sm90INS1_16FlashAttnBwdSm90INS1_25CollectiveMainloopBwdSm90ILi2ELi2ELi2EN4cute5tupleIJNS5_1CILi1EEES8_S8_EEENS6_IJNS7_ILi64EEENS7_ILi128EEESB_EEENS_6half_tEfNS_4arch4Sm90ELb0ELb1ELb0ELb0ELb1ELb1ELb0ELb0ELi2ELi1ELi2ELi1ELb0EEENS1_24CollectiveEpilogueBwdGQAISC_fSF_Li256ELb0ELb1EEENS1_19SingleTileSchedulerILb0ELb0ELb0ELi128EEEEEEEEEvNT_6ParamsE)
        /*0398*/ 	.word	0x00000008


	//----- nvinfo : EIATTR_MIN_STACK_SIZE
	.align		4
.L_172:
        /*039c*/ 	.byte	0x04, 0x12
        /*039e*/ 	.short	(.L_174 - .L_173)
	.align		4
.L_173:
        /*03a0*/ 	.word	index@(_ZN7cutlass13device_kernelIN5flash11enable_sm90INS1_16FlashAttnBwdSm90INS1_25CollectiveMainloopBwdSm90ILi2ELi2ELi2EN4cute5tupleIJNS5_1CILi1EEES8_S8_EEENS6_IJNS7_ILi64EEENS7_ILi128EEESB_EEENS_6half_tEfNS_4arch4Sm90ELb0ELb1ELb0ELb1ELb0ELb1ELb0ELb0ELi2ELi1ELi2ELi1ELb0EEENS1_21CollectiveEpilogueBwdISC_SD_SF_Li256ELb1ELb0ELi1EEENS1_19SingleTileSchedulerILb1ELb0ELb0ELi128EEEEEEEEEvNT_6ParamsE)
        /*03a4*/ 	.word	0x00000008


	//----- nvinfo : EIATTR_MIN_STACK_SIZE
	.align		4
.L_174:
        /*03a8*/ 	.byte	0x04, 0x12
        /*03aa*/ 	.short	(.L_176 - .L_175)
	.align		4
.L_175:
        /*03ac*/ 	.word	index@(_ZN7cutlass13device_kernelIN5flash11enable_sm90INS1_16FlashAttnBwdSm90INS1_25CollectiveMainloopBwdSm90ILi2ELi2ELi2EN4cute5tupleIJNS5_1CILi1EEES8_S8_EEENS6_IJNS7_ILi64EEENS7_ILi128EEESB_EEENS_6half_tEfNS_4arch4Sm90ELb0ELb1ELb0ELb1ELb1ELb1ELb0ELb0ELi2ELi1ELi2ELi1ELb0EEENS1_21CollectiveEpilogueBwdISC_SD_SF_Li256ELb1ELb0ELi1EEENS1_19SingleTileSchedulerILb1ELb0ELb0ELi128EEEEEEEEEvNT_6ParamsE)
        /*03b0*/ 	.word	0x00000008


	//----- nvinfo : EIATTR_MIN_STACK_SIZE
	.align		4
.L_176:
        /*03b4*/ 	.byte	0x04, 0x12
        /*03b6*/ 	.short	(.L_178 - .L_177)
	.align		4
.L_177:
        /*03b8*/ 	.word	index@(_ZN7cutlass13device_kernelIN5flash11enable_sm90INS1_16FlashAttnBwdSm90INS1_25CollectiveMainloopBwdSm90ILi2ELi2ELi2EN4cute5tupleIJNS5_1CILi1EEES8_S8_EEENS6_IJNS7_ILi64EEENS7_ILi128EEESB_EEENS_6half_tEfNS_4arch4Sm90ELb0ELb1ELb0ELb1ELb0ELb1ELb0ELb0ELi2ELi1ELi2ELi1ELb0EEENS1_24CollectiveEpilogueBwdGQAISC_fSF_Li256ELb1ELb0EEENS1_19SingleTileSchedulerILb1ELb0ELb0ELi128EEEEEEEEEvNT_6ParamsE)
        /*03bc*/ 	.word	0x00000008


	//----- nvinfo : EIATTR_MIN_STACK_SIZE
	.align		4
.L_178:
        /*03c0*/ 	.byte	0x04, 0x12
        /*03c2*/ 	.short	(.L_180 - .L_179)
	.align		4
.L_179:
        /*03c4*/ 	.word	index@(_ZN7cutlass13device_kernelIN5flash11enable_sm90INS1_16FlashAttnBwdSm90INS1_25CollectiveMainloopBwdSm90ILi2ELi2ELi2EN4cute5tupleIJNS5_1CILi1EEES8_S8_EEENS6_IJNS7_ILi64EEENS7_ILi128EEESB_EEENS_6half_tEfNS_4arch4Sm90ELb0ELb1ELb0ELb1ELb1ELb1ELb0ELb0ELi2ELi1ELi2ELi1ELb0EEENS1_24CollectiveEpilogueBwdGQAISC_fSF_Li256ELb1ELb1EEENS1_19SingleTileSchedulerILb1ELb0ELb0ELi128EEEEEEEEEvNT_6ParamsE)
        /*03c8*/ 	.word	0x00000008


	//----- nvinfo : EIATTR_MIN_STACK_SIZE
	.align		4
.L_180:
        /*03cc*/ 	.byte	0x04, 0x12
        /*03ce*/ 	.short	(.L_182 - .L_181)
	.align		4
.L_181:
        /*03d0*/ 	.word	index@(_ZN7cutlass13device_kernelIN5flash11enable_sm90INS1_16FlashAttnBwdSm90INS1_25CollectiveMainloopBwdSm90ILi2ELi2ELi2EN4cute5tupleIJNS5_1CILi1EEES8_S8_EEENS6_IJNS7_ILi64EEENS7_ILi128EEESB_EEENS_6half_tEfNS_4arch4Sm90ELb1ELb0ELb0ELb0ELb0ELb1ELb0ELb0ELi2ELi1ELi2ELi1ELb0EEENS1_21CollectiveEpilogueBwdISC_SD_SF_Li256ELb0ELb0ELi1EEENS1_25SingleTileBwdLPTSchedulerILb0ELi128ELb0EEEEEEEEEvNT_6ParamsE)
        /*03d4*/ 	.word	0x00000008


	//----- nvinfo : EIATTR_MIN_STACK_SIZE
	.align		4
.L_182:
        /*03d8*/ 	.byte	0x04, 0x12
        /*03da*/ 	.short	(.L_184 - .L_183)
	.align		4
.L_183:
        /*03dc*/ 	.word	index@(_ZN7cutlass13device_kernelIN5flash11enable_sm90INS1_16FlashAttnBwdSm90INS1_25CollectiveMainloopBwdSm90ILi2ELi2ELi2EN4cute5tupleIJNS5_1CILi1EEES8_S8_EEENS6_IJNS7_ILi64EEENS7_ILi128EEESB_EEENS_6half_tEfNS_4arch4Sm90ELb1ELb0ELb0ELb0ELb1ELb1ELb0ELb0ELi2ELi1ELi2ELi1ELb0EEENS1_21CollectiveEpilogueBwdISC_SD_SF_Li256ELb0ELb0ELi1EEENS1_25SingleTileBwdLPTSchedulerILb0ELi128ELb1EEEEEEEEEvNT_6ParamsE)
        /*03e0*/ 	.word	0x00000008


	//----- nvinfo : EIATTR_MIN_STACK_SIZE
	.align		4
.L_184:
        /*03e4*/ 	.byte	0x04, 0x12
        /*03e6*/ 	.short	(.L_186 - .L_185)
	.align		4
.L_185:
        /*03e8*/ 	.word	index@(_ZN7cutlass13device_kernelIN5flash11enable_sm90INS1_16FlashAttnBwdSm90INS1_25CollectiveMainloopBwdSm90ILi2ELi2ELi2EN4cute5tupleIJNS5_1CILi1EEES8_S8_EEENS6_IJNS7_ILi64EEENS7_ILi128EEESB_EEENS_6half_tEfNS_4arch4Sm90ELb1ELb0ELb0ELb0ELb0ELb1ELb0ELb0ELi2ELi1ELi2ELi1ELb0EEENS1_24CollectiveEpilogueBwdGQAISC_fSF_Li256ELb0ELb0EEENS1_25SingleTileBwdLPTSchedulerILb0ELi128ELb0EEEEEEEEEvNT_6ParamsE)
        /*03ec*/ 	.word	0x00000008


	//----- nvinfo : EIATTR_MIN_STACK_SIZE
	.align		4
.L_186:
        /*03f0*/ 	.byte	0x04, 0x12
        /*03f2*/ 	.short	(.L_188 - .L_187)
	.align		4
.L_187:
        /*03f4*/ 	.word	index@(_ZN7cutlass13device_kernelIN5flash11enable_sm90INS1_16FlashAttnBwdSm90INS1_25CollectiveMainloopBwdSm90ILi2ELi2ELi2EN4cute5tupleIJNS5_1CILi1EEES8_S8_EEENS6_IJNS7_ILi64EEENS7_ILi128EEESB_EEENS_6half_tEfNS_4arch4Sm90ELb1ELb0ELb0ELb0ELb1ELb1ELb0ELb0ELi2ELi1ELi2ELi1ELb0EEENS1_24CollectiveEpilogueBwdGQAISC_fSF_Li256ELb0ELb1EEENS1_25SingleTileBwdLPTSchedulerILb0ELi128ELb1EEEEEEEEEvNT_6ParamsE)
        /*03f8*/ 	.word	0x00000008


	//----- nvinfo : EIATTR_MIN_STACK_SIZE
	.align		4
.L_188:
        /*03fc*/ 	.byte	0x04, 0x12
        /*03fe*/ 	.short	(.L_190 - .L_189)
	.align		4
.L_189:
        /*0400*/ 	.word	index@(_ZN7cutlass13device_kernelIN5flash22FlashAttnBwdPreprocessIN4cute5tupleIJNS3_1CILi64EEENS5_ILi128EEEEEENS_6half_tEfNS_4arch4Sm90ELb1ELb0EEEEEvNT_6ParamsE)
        /*0404*/ 	.word	0x00000000


	//----- nvinfo : EIATTR_MIN_STACK_SIZE
	.align		4
.L_190:
        /*0408*/ 	.byte	0x04, 0x12
        /*040a*/ 	.short	(.L_192 - .L_191)
	.align		4
.L_191:
        /*040c*/ 	.word	index@(_ZN7cutlass13device_kernelIN5flash11enable_sm90INS1_16FlashAttnBwdSm90INS1_25CollectiveMainloopBwdSm90ILi2ELi2ELi2EN4cute5tupleIJNS5_1CILi1EEES8_S8_EEENS6_IJNS7_ILi64EEENS7_ILi128EEESB_EEENS_6half_tEfNS_4arch4Sm90ELb1ELb0ELb0ELb1ELb0ELb1ELb0ELb0ELi2ELi1ELi2ELi1ELb0EEENS1_21CollectiveEpilogueBwdISC_SD_SF_Li256ELb1ELb0ELi1EEENS1_25SingleTileBwdLPTSchedulerILb1ELi128ELb0EEEEEEEEEvNT_6ParamsE)
        /*0410*/ 	.word	0x00000008


	//----- nvinfo : EIATTR_MIN_STACK_SIZE
	.align		4
.L_192:
        /*0414*/ 	.byte	0x04, 0x12
        /*0416*/ 	.short	(.L_194 - .L_193)
	.align		4
.L_193:
        /*0418*/ 	.word	index@(_ZN7cutlass13device_kernelIN5flash11enable_sm90INS1_16FlashAttnBwdSm90INS1_25CollectiveMainloopBwdSm90ILi2ELi2ELi2EN4cute5tupleIJNS5_1CILi1EEES8_S8_EEENS6_IJNS7_ILi64EEENS7_ILi128EEESB_EEENS_6half_tEfNS_4arch4Sm90ELb1ELb0ELb0ELb1ELb1ELb1ELb0ELb0ELi2ELi1ELi2ELi1ELb0EEENS1_21CollectiveEpilogueBwdISC_SD_SF_Li256ELb1ELb0ELi1EEENS1_25SingleTileBwdLPTSchedulerILb1ELi128ELb1EEEEEEEEEvNT_6ParamsE)
        /*041c*/ 	.word	0x00000008


	//----- nvinfo : EIATTR_MIN_STACK_SIZE
	.align		4
.L_194:
        /*0420*/ 	.byte	0x04, 0x12
        /*0422*/ 	.short	(.L_196 - .L_195)
	.align		4
.L_195:
        /*0424*/ 	.word	index@(_ZN7cutlass13device_kernelIN5flash11enable_sm90INS1_16FlashAttnBwdSm90INS1_25CollectiveMainloopBwdSm90ILi2ELi2ELi2EN4cute5tupleIJNS5_1CILi1EEES8_S8_EEENS6_IJNS7_ILi64EEENS7_ILi128EEESB_EEENS_6half_tEfNS_4arch4Sm90ELb1ELb0ELb0ELb1ELb0ELb1ELb0ELb0ELi2ELi1ELi2ELi1ELb0EEENS1_24CollectiveEpilogueBwdGQAISC_fSF_Li256ELb1ELb0EEENS1_25SingleTileBwdLPTSchedulerILb1ELi128ELb0EEEEEEEEEvNT_6ParamsE)
        /*0428*/ 	.word	0x00000008


	//----- nvinfo : EIATTR_MIN_STACK_SIZE
	.align		4
.L_196:
        /*042c*/ 	.byte	0x04, 0x12
        /*042e*/ 	.short	(.L_198 - .L_197)
	.align		4
.L_197:
        /*0430*/ 	.word	index@(_ZN7cutlass13device_kernelIN5flash32FlashAttnBwdPostprocessConvertdQIN4cute5tupleIJNS3_1CILi128EEES6_EEENS_6half_tEfNS_4arch4Sm90ELi256ENS3_8TiledMMAINS3_8MMA_AtomIJNS3_4SM904GMMA26MMA_64x128x16_F32F16F16_RSILNSE_5MajorE0ELSG_1ELNSE_7ScaleInE1ELSH_1EEEEEENS3_6LayoutINS4_IJNS5_ILi2EEENS5_ILi1EEESM_EEENS4_IJSM_NS5_ILi0EEESO_EEEEENS4_IJNS3_10UnderscoreESR_SR_EEEEELb0EEEEEvNT_6ParamsE)
        /*0434*/ 	.word	0x00000000


	//----- nvinfo : EIATTR_MIN_STACK_SIZE
	.align		4
.L_198:
        /*0438*/ 	.byte	0x04, 0x12
        /*043a*/ 	.short	(.L_200 - .L_199)
	.align		4
.L_199:
        /*043c*/ 	.word	index@(_ZN7cutlass13device_kernelIN5flash32FlashAttnBwdPostprocessConvertdQIN4cute5tupleIJNS3_1CILi64EEENS5_ILi128EEEEEENS_6half_tEfNS_4arch4Sm90ELi256ENS3_8TiledMMAINS3_8MMA_AtomIJNS3_4SM904GMMA25MMA_64x64x16_F32F16F16_SSILNSF_5MajorE0ELSH_1ELNSF_7ScaleInE1ELSI_1EEEEEENS3_6LayoutINS4_IJNS5_ILi1EEENS5_ILi2EEESM_EEENS4_IJNS5_ILi0EEESM_SP_EEEEENS4_IJNS3_10UnderscoreESS_SS_EEEEELb0EEEEEvNT_6ParamsE)
        /*0440*/ 	.word	0x00000000


	//----- nvinfo : EIATTR_MIN_STACK_SIZE
	.align		4
.L_200:
        /*0444*/ 	.byte	0x04, 0x12
        /*0446*/ 	.short	(.L_202 - .L_201)
	.align		4
.L_201:
        /*0448*/ 	.word	index@(_ZN7cutlass13device_kernelIN5flash11enable_sm90INS1_16FlashAttnBwdSm90INS1_25CollectiveMainloopBwdSm90ILi2ELi2ELi2EN4cute5tupleIJNS5_1CILi1EEES8_S8_EEENS6_IJNS7_ILi64EEENS7_ILi128EEESB_EEENS_6half_tEfNS_4arch4Sm90ELb1ELb0ELb0ELb1ELb1ELb1ELb0ELb0ELi2ELi1ELi2ELi1ELb0EEENS1_24CollectiveEpilogueBwdGQAISC_fSF_Li256ELb1ELb1EEENS1_25SingleTileBwdLPTSchedulerILb1ELi128ELb1EEEEEEEEEvNT_6ParamsE)
        /*044c*/ 	.word	0x00000008


	//----- nvinfo : EIATTR_MIN_STACK_SIZE
	.align		4
.L_202:
        /*0450*/ 	.byte	0x04, 0x12
        /*0452*/ 	.short	(.L_204 - .L_203)
	.align		4
.L_203:
        /*0454*/ 	.word	index@(_ZN7cutlass13device_kernelIN5flash22FlashAttnBwdPreprocessIN4cute5tupleIJNS3_1CILi64EEENS5_ILi128EEEEEENS_6half_tEfNS_4arch4Sm90ELb1ELb1EEEEEvNT_6ParamsE)
        /*0458*/ 	.word	0x00000000
.L_204:


//--------------------- .nv.compat                --------------------------
	.section	.nv.compat,"",@"SHT_CUDA_COMPAT_INFO"
	.align	4
        /*0000*/ 	.byte	0x02, 0x09, 0x01, 0x00, 0x02, 0x02, 0x04, 0x00, 0x02, 0x05, 0x05, 0x00, 0x03, 0x07, 0x01, 0x01
        /*0010*/ 	.byte	0x02, 0x03, 0x01, 0x00, 0x02, 0x06, 0x01, 0x00, 0x04, 0x0b, 0x08, 0x00, 0x00, 0x00, 0x00, 0x00
        /*0020*/ 	.byte	0x00, 0x00, 0x00, 0x00


//--------------------- .nv.info._ZN7cutlass13device_kernelIN5flash11enable_sm90INS1_16FlashAttnBwdSm90INS1_25CollectiveMainloopBwdSm90ILi2ELi2ELi2EN4cute5tupleIJNS5_1CILi1EEES8_S8_EEENS6_IJNS7_ILi80EEENS7_ILi128EEESB_EEENS_6half_tEfNS_4arch4Sm90ELb0ELb0ELb0ELb0ELb0ELb1ELb0ELb1ELi2ELi1ELi2ELi1ELb0EEENS1_21CollectiveEpilogueBwdISC_SD_SF_Li256ELb0ELb0ELi1EEENS1_19SingleTileSchedulerILb0ELb0ELb0ELi128EEEEEEEEEvNT_6ParamsE --------------------------
	.section	.nv.info._ZN7cutlass13device_kernelIN5flash11enable_sm90INS1_16FlashAttnBwdSm90INS1_25CollectiveMainloopBwdSm90ILi2ELi2ELi2EN4cute5tupleIJNS5_1CILi1EEES8_S8_EEENS6_IJNS7_ILi80EEENS7_ILi128EEESB_EEENS_6half_tEfNS_4arch4Sm90ELb0ELb0ELb0ELb0ELb0ELb1ELb0ELb1ELi2ELi1ELi2ELi1ELb0EEENS1_21CollectiveEpilogueBwdISC_SD_SF_Li256ELb0ELb0ELi1EEENS1_19SingleTileSchedulerILb0ELb0ELb0ELi128EEEEEEEEEvNT_6ParamsE,"",@"SHT_CUDA_INFO"
	.sectionflags	@""
	.align	4


	//----- nvinfo : EIATTR_CUDA_API_VERSION
	.align		4
        /*0000*/ 	.byte	0x04, 0x37
        /*0002*/ 	.short	(.L_206 - .L_205)
.L_205:
        /*0004*/ 	.word	0x00000082


	//----- nvinfo : EIATTR_KPARAM_INFO
	.align		4
.L_206:
        /*0008*/ 	.byte	0x04, 0x17
        /*000a*/ 	.short	(.L_208 - .L_207)
.L_207:
        /*000c*/ 	.word	0x00000000
        /*0010*/ 	.short	0x0000
        /*0012*/ 	.short	0x0070
        /*0014*/ 	.byte	0x00, 0xf0, 0x01, 0x24


	//----- nvinfo : EIATTR_SPARSE_MMA_MASK
	.align		4
.L_208:
        /*0018*/ 	.byte	0x03, 0x50
        /*001a*/ 	.short	0x0000


	//----- nvinfo : EIATTR_MAXREG_COUNT
	.align		4
        /*001c*/ 	.byte	0x03, 0x1b
        /*001e*/ 	.short	0x00a8


	//----- nvinfo : EIATTR_NUM_BARRIERS
	.align		4
        /*0020*/ 	.byte	0x02, 0x4c
        /*0022*/ 	.byte	0x10
	.zero		1


	//----- nvinfo : EIATTR_EXTERNS
	.align		4
        /*0024*/ 	.byte	0x04, 0x0f
        /*0026*/ 	.short	(.L_210 - .L_209)


	//   ....[0]....
	.align		4
.L_209:
        /*0028*/ 	.word	index@(__assertfail)


	//----- nvinfo : EIATTR_ANNOTATIONS
	.align		4
.L_210:
        /*002c*/ 	.byte	0x04, 0x55
        /*002e*/ 	.short	(.L_212 - .L_211)


	//   ....[0]....
.L_211:
        /*0030*/ 	.word	0x00000001
        /*0034*/ 	.byte	0xb0, 0x05, 0x00, 0x00, 0x01, 0x00, 0x00, 0x00, 0x10, 0x09, 0x00, 0x00, 0x01, 0x00, 0x00, 0x00
        /* <DEDUP_REMOVED lines=9> */
        /*00d4*/ 	.byte	0x20, 0x99, 0x00, 0x00


	//----- nvinfo : EIATTR_MERCURY_ISA_VERSION
	.align		4
.L_212:
        /*00d8*/ 	.byte	0x03, 0x5f
        /*00da*/ 	.short	0x0101


	//----- nvinfo : EIATTR_INT_WARP_WIDE_INSTR_OFFSETS
	.align		4
        /*00dc*/ 	.byte	0x04, 0x31
        /*00de*/ 	.short	(.L_214 - .L_213)


	//   ....[0]....
.L_213:
        /*00e0*/ 	.word	0x000001e0


	//   ....[1]....
        /*00e4*/ 	.word	0x000002a0


	//----- nvinfo : EIATTR_COOP_GROUP_MASK_REGIDS
	.align		4
.L_214:
        /*00e8*/ 	.byte	0x04, 0x29
        /*00ea*/ 	.short	(.L_216 - .L_215)


	//   ....[0]....
.L_215:
        /*00ec*/ 	.word	0xffffffff


	//   ....[1]....
        /*00f0*/ 	.word	0xffffffff


	//   ....[2]....
        /*00f4*/ 	.word	0xffffffff


	//   ....[3]....
        /*00f8*/ 	.word	0xffffffff


	//   ....[4]....
        /*00fc*/ 	.word	0xffffffff


	//   ....[5]....
        /*0100*/ 	.word	0xffffffff


	//   ....[6]....
        /*0104*/ 	.word	0xffffffff


	//   ....[7]....
        /*0108*/ 	.word	0xffffffff


	//   ....[8]....
        /*010c*/ 	.word	0x0500000f


	//----- nvinfo : EIATTR_COOP_GROUP_INSTR_OFFSETS
	.align		4
.L_216:
        /*0110*/ 	.byte	0x04, 0x28
        /*0112*/ 	.short	(.L_218 - .L_217)


	//   ....[0]....
.L_217:
        /*0114*/ 	.word	0x00000060


	//   ....[1]....
        /*0118*/ 	.word	0x000001f0


	//   ....[2]....
        /*011c*/ 	.word	0x00000280


	//   ....[3]....
        /*0120*/ 	.word	0x00000400


	//   ....[4]....
        /*0124*/ 	.word	0x00000650


	//   ....[5]....
        /*0128*/ 	.word	0x00000bb0


	//   ....[6]....
        /*012c*/ 	.word	0x00006be0


	//   ....[7]....
        /*0130*/ 	.word	0x000072f0


	//   ....[8]....
        /*0134*/ 	.word	0x00009b90


	//----- nvinfo : EIATTR_REG_RECONFIG
	.align		4
.L_218:
        /*0138*/ 	.byte	0x01, 0x54
	.zero		2


	//----- nvinfo : EIATTR_SYSCALL_OFFSETS
	.align		4
        /*013c*/ 	.byte	0x04, 0x46
        /*013e*/ 	.short	(.L_220 - .L_219)


	//   ....[0]....
.L_219:
        /*0140*/ 	.word	0x000007e0


	//   ....[1]....
        /*0144*/ 	.word	0x000008d0


	//   ....[2]....
        /*0148*/ 	.word	0x00000a40


	//   ....[3]....
        /*014c*/ 	.word	0x00000b30


	//   ....[4]....
        /*0150*/ 	.word	0x00006550


	//   ....[5]....
        /*0154*/ 	.word	0x00006680


	//   ....[6]....
        /*0158*/ 	.word	0x000067a0


	//   ....[7]....
        /*015c*/ 	.word	0x000068c0


	//----- nvinfo : EIATTR_MBARRIER_INSTR_OFFSETS
	.align		4
.L_220:
        /*0160*/ 	.byte	0x04, 0x39
        /*0162*/ 	.short	(.L_222 - .L_221)


	//   ....[0]....
.L_221:
        /*0164*/ 	.word	0x000002c0
        /*0168*/ 	.word	0x000000ff
        /*016c*/ 	.word	0x00038800
        /*0170*/ 	.short	0x0100
        /*0172*/ 	.byte	0x06
	.zero		1


	//   ....[1]....
        /*0174*/ 	.word	0x000003b0
        /*0178*/ 	.word	0x000000ff
        /*017c*/ 	.word	0x00038810
        /*0180*/ 	.short	0x0100
        /*0182*/ 	.byte	0x08
	.zero		1


	//   ....[2]....
        /*0184*/ 	.word	0x000003c0
        /*0188*/ 	.word	0x000000ff
        /*018c*/ 	.word	0x00038820
        /*0190*/ 	.short	0x0100
        /*0192*/ 	.byte	0x08
	.zero		1


	//   ....[3]....
        /*0194*/ 	.word	0x000003d0
        /*0198*/ 	.word	0x000000ff
        /*019c*/ 	.word	0x00038818
        /*01a0*/ 	.short	0x0100
        /*01a2*/ 	.byte	0x08
	.zero		1


	//   ....[4]....
        /*01a4*/ 	.word	0x000003e0
        /*01a8*/ 	.word	0x000000ff
        /*01ac*/ 	.word	0x00038828
        /*01b0*/ 	.short	0x0100
        /*01b2*/ 	.byte	0x08
	.zero		1


	//   ....[5]....
        /*01b4*/ 	.word	0x00000510
        /*01b8*/ 	.word	0x000000ff
        /*01bc*/ 	.word	0x00038830
        /*01c0*/ 	.short	0x0100
        /*01c2*/ 	.byte	0x08
	.zero		1


	//   ....[6]....
        /*01c4*/ 	.word	0x00000520
        /*01c8*/ 	.word	0x000000ff
        /*01cc*/ 	.word	0x00038840
        /*01d0*/ 	.short	0x0100
        /*01d2*/ 	.byte	0x08
	.zero		1


	//   ....[7]....
        /*01d4*/ 	.word	0x00000530
        /*01d8*/ 	.word	0x000000ff
        /*01dc*/ 	.word	0x00038838
        /*01e0*/ 	.short	0x0100
        /*01e2*/ 	.byte	0x08
	.zero		1


	//   ....[8]....
        /*01e4*/ 	.word	0x00000540
        /*01e8*/ 	.word	0x000000ff
        /*01ec*/ 	.word	0x00038848
        /*01f0*/ 	.short	0x0100
        /*01f2*/ 	.byte	0x08
	.zero		1


	//   ....[9]....
        /*01f4*/ 	.word	0x00000be0
        /*01f8*/ 	.word	0x00000010
        /*01fc*/ 	.word	0x00038800
        /*0200*/ 	.short	0x010a
        /*0202*/ 	.byte	0x3f
	.zero		1


	//   ....[10]....
        /*0204*/ 	.word	0x00000c90
        /*0208*/ 	.word	0x00000010
        /*020c*/ 	.word	0x00038800
        /*0210*/ 	.short	0x010a
        /*0212*/ 	.byte	0x3f
	.zero		1


	//   ....[11]....
        /*0214*/ 	.word	0x000014e0
        /*0218*/ 	.word	0x00000003
        /*021c*/ 	.word	0x00038810
        /*0220*/ 	.short	0x010a
        /*0222*/ 	.byte	0x3f
	.zero		1


	//   ....[12]....
        /*0224*/ 	.word	0x00001520
        /*0228*/ 	.word	0x00000003
        /*022c*/ 	.word	0x00038810
        /*0230*/ 	.short	0x010a
        /*0232*/ 	.byte	0x3f
	.zero		1


	//   ....[13]....
        /*0234*/ 	.word	0x00002720
        /*0238*/ 	.word	0x00000003
        /*023c*/ 	.word	0x00038830
        /*0240*/ 	.short	0x010a
        /*0242*/ 	.byte	0x3f
	.zero		1


	//   ....[14]....
        /*0244*/ 	.word	0x000027a0
        /*0248*/ 	.word	0x00000003
        /*024c*/ 	.word	0x00038830
        /*0250*/ 	.short	0x010a
        /*0252*/ 	.byte	0x3f
	.zero		1


	//   ....[15]....
        /*0254*/ 	.word	0x00005c30
        /*0258*/ 	.word	0x00000004
        /*025c*/ 	.word	0x00000000
        /*0260*/ 	.short	0x0101
        /*0262*/ 	.byte	0x3f
	.zero		1


	//   ....[16]....
        /*0264*/ 	.word	0x00005fb0
        /*0268*/ 	.word	0x00000003
        /*026c*/ 	.word	0x00000000
        /*0270*/ 	.short	0x0101
        /*0272*/ 	.byte	0x3f
	.zero		1


	//   ....[17]....
        /*0274*/ 	.word	0x00008130
        /*0278*/ 	.word	0x00000014
        /*027c*/ 	.word	0x00038820
        /*0280*/ 	.short	0x010a
        /*0282*/ 	.byte	0x3f
	.zero		1


	//   ....[18]....
        /*0284*/ 	.word	0x00008740
        /*0288*/ 	.word	0x00000014
        /*028c*/ 	.word	0x00038840
        /*0290*/ 	.short	0x010a
        /*0292*/ 	.byte	0x3f
	.zero		1


	//   ....[19]....
        /*0294*/ 	.word	0x000089e0
        /*0298*/ 	.word	0x00000014
        /*029c*/ 	.word	0x00038828
        /*02a0*/ 	.short	0x010a
        /*02a2*/ 	.byte	0x3f
	.zero		1


	//   ....[20]....
        /*02a4*/ 	.word	0x00008bf0
        /*02a8*/ 	.word	0x00000014
        /*02ac*/ 	.word	0x00038848
        /*02b0*/ 	.short	0x010a
        /*02b2*/ 	.byte	0x3f
	.zero		1


	//   ....[21]....
        /*02b4*/ 	.word	0x00008e70
        /*02b8*/ 	.word	0x00000014
        /*02bc*/ 	.word	0x00038820
        /*02c0*/ 	.short	0x010a
        /*02c2*/ 	.byte	0x3f
	.zero		1


	//   ....[22]....
        /*02c4*/ 	.word	0x000090e0
        /*02c8*/ 	.word	0x00000014
        /*02cc*/ 	.word	0x00038840
        /*02d0*/ 	.short	0x010a
        /*02d2*/ 	.byte	0x3f
	.zero		1


	//   ....[23]....
        /*02d4*/ 	.word	0x00009350
        /*02d8*/ 	.word	0x00000014
        /*02dc*/ 	.word	0x00038828
        /*02e0*/ 	.short	0x010a
        /*02e2*/ 	.byte	0x3f
	.zero		1


	//   ....[24]....
        /*02e4*/ 	.word	0x000095a0
        /*02e8*/ 	.word	0x00000004
        /*02ec*/ 	.word	0x00038840
        /*02f0*/ 	.short	0x010a
        /*02f2*/ 	.byte	0x3f
	.zero		1


	//   ....[25]....
        /*02f4*/ 	.word	0x00009a10
        /*02f8*/ 	.word	0x00000007
        /*02fc*/ 	.word	0x00000000
        /*0300*/ 	.short	0x010a
        /*0302*/ 	.byte	0x3f
	.zero		1


	//   ....[26]....
        /*0304*/ 	.word	0x00009a60
        /*0308*/ 	.word	0x00000003
        /*030c*/ 	.word	0x00000000
        /*0310*/ 	.short	0x010a
        /*0312*/ 	.byte	0x3f
	.zero		1


	//   ....[27]....
        /*0314*/ 	.word	0x00009ac0
        /*0318*/ 	.word	0x00000005
        /*031c*/ 	.word	0x00000000
        /*0320*/ 	.short	0x010a
        /*0322*/ 	.byte	0x3f
	.zero		1


	//   ....[28]....
        /*0324*/ 	.word	0x00009af0
        /*0328*/ 	.word	0x00000003
        /*032c*/ 	.word	0x00000000
        /*0330*/ 	.short	0x010a
        /*0332*/ 	.byte	0x3f
	.zero		1


	//   ....[29]....
        /*0334*/ 	.word	0x00009bf0
        /*0338*/ 	.word	0x00000004
        /*033c*/ 	.word	0x00038800
        /*0340*/ 	.short	0x010a
        /*0342*/ 	.byte	0x3f
	.zero		1


	//   ....[30]....
        /*0344*/ 	.word	0x00009c40
        /*0348*/ 	.word	0x00000003
        /*034c*/ 	.word	0x00038810
        /*0350*/ 	.short	0x010a
        /*0352*/ 	.byte	0x3f
	.zero		1


	//   ....[31]....
        /*0354*/ 	.word	0x00009c90
        /*0358*/ 	.word	0x00000003
        /*035c*/ 	.word	0x00038830
        /*0360*/ 	.short	0x010a
        /*0362*/ 	.byte	0x3f
	.zero		1


	//   ....[32]....
        /*0364*/ 	.word	0x00009ce0
        /*0368*/ 	.word	0x00000014
        /*036c*/ 	.word	0x00038820
        /*0370*/ 	.short	0x010a
        /*0372*/ 	.byte	0x3f
	.zero		1


	//   ....[33]....
        /*0374*/ 	.word	0x00009d30
        /*0378*/ 	.word	0x00000014
        /*037c*/ 	.word	0x00038840
        /*0380*/ 	.short	0x010a
        /*0382*/ 	.byte	0x3f
	.zero		1


	//   ....[34]....
        /*0384*/ 	.word	0x00009d80
        /*0388*/ 	.word	0x00000014
        /*038c*/ 	.word	0x00038828
        /*0390*/ 	.short	0x010a
        /*0392*/ 	.byte	0x3f
	.zero		1


	//   ....[35]....
        /*0394*/ 	.word	0x00009dd0
        /*0398*/ 	.word	0x00000014
        /*039c*/ 	.word	0x00038848
        /*03a0*/ 	.short	0x010a
        /*03a2*/ 	.byte	0x3f
	.zero		1


	//   ....[36]....
        /*03a4*/ 	.word	0x00009e30
        /*03a8*/ 	.word	0x00000014
        /*03ac*/ 	.word	0x00038820
        /*03b0*/ 	.short	0x010a
        /*03b2*/ 	.byte	0x3f
	.zero		1


	//   ....[37]....
        /*03b4*/ 	.word	0x00009e80
        /*03b8*/ 	.word	0x00000014
        /*03bc*/ 	.word	0x00038840
        /*03c0*/ 	.short	0x010a
        /*03c2*/ 	.byte	0x3f
	.zero		1


	//   ....[38]....
        /*03c4*/ 	.word	0x00009ed0
        /*03c8*/ 	.word	0x00000014
        /*03cc*/ 	.word	0x00038828
        /*03d0*/ 	.short	0x010a
        /*03d2*/ 	.byte	0x3f
	.zero		1


	//   ....[39]....
        /*03d4*/ 	.word	0x00009f20
        /*03d8*/ 	.word	0x00000004
        /*03dc*/ 	.word	0x00038840
        /*03e0*/ 	.short	0x010a
        /*03e2*/ 	.byte	0x3f
	.zero		1


	//   ....[40]....
        /*03e4*/ 	.word	0x0000a000
        /*03e8*/ 	.word	0x00000007
        /*03ec*/ 	.word	0x00000000
        /*03f0*/ 	.short	0x010a
        /*03f2*/ 	.byte	0x3f
	.zero		1


	//   ....[41]....
        /*03f4*/ 	.word	0x0000a050
        /*03f8*/ 	.word	0x00000003
        /*03fc*/ 	.word	0x00000000
        /*0400*/ 	.short	0x010a
        /*0402*/ 	.byte	0x3f
	.zero		1


	//   ....[42]....
        /*0404*/ 	.word	0x0000a0a0
        /*0408*/ 	.word	0x00000005
        /*040c*/ 	.word	0x00000000
        /*0410*/ 	.short	0x010a
        /*0412*/ 	.byte	0x3f
	.zero		1


	//----- nvinfo : EIATTR_NUM_MBARRIERS
	.align		4
.L_222:
        /*0414*/ 	.byte	0x03, 0x38
        /*0416*/ 	.short	0x0009


	//----- nvinfo : EIATTR_EXIT_INSTR_OFFSETS
	.align		4
        /*0418*/ 	.byte	0x04, 0x1c
        /*041a*/ 	.short	(.L_224 - .L_223)


	//   ....[0]....
.L_223:
        /*041c*/ 	.word	0x00009b40


	//----- nvinfo : EIATTR_MAX_THREADS
	.align		4
.L_224:
        /*0420*/ 	.byte	0x04, 0x05
        /*0422*/ 	.short	(.L_226 - .L_225)
.L_225:
        /*0424*/ 	.word	0x00000180
        /*0428*/ 	.word	0x00000001
        /*042c*/ 	.word	0x00000001


	//----- nvinfo : EIATTR_CRS_STACK_SIZE
	.align		4
.L_226:
        /*0430*/ 	.byte	0x04, 0x1e
        /*0432*/ 	.short	(.L_228 - .L_227)
.L_227:
        /*0434*/ 	.word	0x00000000


	//----- nvinfo : EIATTR_CBANK_PARAM_SIZE
	.align		4
.L_228:
        /*0438*/ 	.byte	0x03, 0x19
        /*043a*/ 	.short	0x0970


	//----- nvinfo : EIATTR_PARAM_CBANK
	.align		4
        /*043c*/ 	.byte	0x04, 0x0a
        /*043e*/ 	.short	(.L_230 - .L_229)
	.align		4
.L_229:
        /*0440*/ 	.word	index@(.nv.constant0._ZN7cutlass13device_kernelIN5flash11enable_sm90INS1_16FlashAttnBwdSm90INS1_25CollectiveMainloopBwdSm90ILi2ELi2ELi2EN4cute5tupleIJNS5_1CILi1EEES8_S8_EEENS6_IJNS7_ILi80EEENS7_ILi128EEESB_EEENS_6half_tEfNS_4arch4Sm90ELb0ELb0ELb0ELb0ELb0ELb1ELb0ELb1ELi2ELi1ELi2ELi1ELb0EEENS1_21CollectiveEpilogueBwdISC_SD_SF_Li256ELb0ELb0ELi1EEENS1_19SingleTileSchedulerILb0ELb0ELb0ELi128EEEEEEEEEvNT_6ParamsE)
        /*0444*/ 	.short	0x0210
        /*0446*/ 	.short	0x0970


	//----- nvinfo : EIATTR_SW_WAR
	.align		4
.L_230:
        /*0448*/ 	.byte	0x04, 0x36
        /*044a*/ 	.short	(.L_232 - .L_231)
.L_231:
        /*044c*/ 	.word	0x00000008
.L_232:


//--------------------- .nv.info._ZN7cutlass13device_kernelIN5flash11enable_sm90INS1_16FlashAttnBwdSm90INS1_25CollectiveMainloopBwdSm90ILi2ELi2ELi2EN4cute5tupleIJNS5_1CILi1EEES8_S8_EEENS6_IJNS7_ILi80EEENS7_ILi128EEESB_EEENS_6half_tEfNS_4arch4Sm90ELb0ELb0ELb0ELb0ELb1ELb1ELb0ELb1ELi2ELi1ELi2ELi1ELb0EEENS1_21CollectiveEpilogueBwdISC_SD_SF_Li256ELb0ELb0ELi1EEENS1_19SingleTileSchedulerILb0ELb0ELb0ELi128EEEEEEEEEvNT_6ParamsE --------------------------
	.section	.nv.info._ZN7cutlass13device_kernelIN5flash11enable_sm90INS1_16FlashAttnBwdSm90INS1_25CollectiveMainloopBwdSm90ILi2ELi2ELi2EN4cute5tupleIJNS5_1CILi1EEES8_S8_EEENS6_IJNS7_ILi80EEENS7_ILi128EEESB_EEENS_6half_tEfNS_4arch4Sm90ELb0ELb0ELb0ELb0ELb1ELb1ELb0ELb1ELi2ELi1ELi2ELi1ELb0EEENS1_21CollectiveEpilogueBwdISC_SD_SF_Li256ELb0ELb0ELi1EEENS1_19SingleTileSchedulerILb0ELb0ELb0ELi128EEEEEEEEEvNT_6ParamsE,"",@"SHT_CUDA_INFO"
	.sectionflags	@""
	.align	4


	//----- nvinfo : EIATTR_CUDA_API_VERSION
	.align		4
        /*0000*/ 	.byte	0x04, 0x37
        /*0002*/ 	.short	(.L_234 - .L_233)
.L_233:
        /*0004*/ 	.word	0x00000082


	//----- nvinfo : EIATTR_KPARAM_INFO
	.align		4
.L_234:
        /*0008*/ 	.byte	0x04, 0x17
        /*000a*/ 	.short	(.L_236 - .L_235)
.L_235:
        /*000c*/ 	.word	0x00000000
        /*0010*/ 	.short	0x0000
        /*0012*/ 	.short	0x0070
        /*0014*/ 	.byte	0x00, 0xf0, 0x01, 0x24


	//----- nvinfo : EIATTR_SPARSE_MMA_MASK
	.align		4
.L_236:
        /*0018*/ 	.byte	0x03, 0x50
        /*001a*/ 	.short	0x0000


	//----- nvinfo : EIATTR_MAXREG_COUNT
	.align		4
        /*001c*/ 	.byte	0x03, 0x1b
        /*001e*/ 	.short	0x00a8


	//----- nvinfo : EIATTR_NUM_BARRIERS
	.align		4
        /*0020*/ 	.byte	0x02, 0x4c
        /*0022*/ 	.byte	0x10
	.zero		1


	//----- nvinfo : EIATTR_EXTERNS
	.align		4
        /*0024*/ 	.byte	0x04, 0x0f
        /*0026*/ 	.short	(.L_238 - .L_237)


	//   ....[0]....
	.align		4
.L_237:
        /*0028*/ 	.word	index@(__assertfail)


	//----- nvinfo : EIATTR_ANNOTATIONS
	.align		4
.L_238:
        /*002c*/ 	.byte	0x04, 0x55
        /*002e*/ 	.short	(.L_240 - .L_239)


	//   ....[0]....
.L_239:
        /* <DEDUP_REMOVED lines=12> */


	//----- nvinfo : EIATTR_MERCURY_ISA_VERSION
	.align		4
.L_240:
        /*00d8*/ 	.byte	0x03, 0x5f
        /*00da*/ 	.short	0x0101


	//----- nvinfo : EIATTR_INT_WARP_WIDE_INSTR_OFFSETS
	.align		4
        /*00dc*/ 	.byte	0x04, 0x31
        /*00de*/ 	.short	(.L_242 - .L_241)


	//   ....[0]....
.L_241:
        /*00e0*/ 	.word	0x000001e0


	//   ....[1]....
        /*00e4*/ 	.word	0x000002a0


	//   ....[2]....
        /*00e8*/ 	.word	0x00007b60


	//   ....[3]....
        /*00ec*/ 	.word	0x00007fd0


	//   ....[4]....
        /*00f0*/ 	.word	0x000085a0


	//----- nvinfo : EIATTR_COOP_GROUP_MASK_REGIDS
	.align		4
.L_242:
        /*00f4*/ 	.byte	0x04, 0x29
        /*00f6*/ 	.short	(.L_244 - .L_243)


	//   ....[0]....
.L_243:
        /*00f8*/ 	.word	0xffffffff


	//   ....[1]....
        /*00fc*/ 	.word	0xffffffff


	//   ....[2]....
        /*0100*/ 	.word	0xffffffff


	//   ....[3]....
        /*0104*/ 	.word	0xffffffff


	//   ....[4]....
        /*0108*/ 	.word	0xffffffff


	//   ....[5]....
        /*010c*/ 	.word	0xffffffff


	//   ....[6]....
        /*0110*/ 	.word	0xffffffff


	//   ....[7]....
        /*0114*/ 	.word	0xffffffff


	//   ....[8]....
        /*0118*/ 	.word	0xffffffff


	//   ....[9]....
        /*011c*/ 	.word	0xffffffff


	//   ....[10]....
        /*0120*/ 	.word	0xffffffff


	//   ....[11]....
        /*0124*/ 	.word	0xffffffff


	//   ....[12]....
        /*0128*/ 	.word	0xffffffff


	//   ....[13]....
        /*012c*/ 	.word	0xffffffff


	//   ....[14]....
        /*0130*/ 	.word	0x0500000f


	//   ....[15]....
        /*0134*/ 	.word	0x0500000f


	//   ....[16]....
        /*0138*/ 	.word	0x0500000f


	//   ....[17]....
        /*013c*/ 	.word	0x0500000f


	//----- nvinfo : EIATTR_COOP_GROUP_INSTR_OFFSETS
	.align		4
.L_244:
        /*0140*/ 	.byte	0x04, 0x28
        /*0142*/ 	.short	(.L_246 - .L_245)


	//   ....[0]....
.L_245:
        /*0144*/ 	.word	0x00000060


	//   ....[1]....
        /*0148*/ 	.word	0x000001f0


	//   ....[2]....
        /*014c*/ 	.word	0x00000280


	//   ....[3]....
        /*0150*/ 	.word	0x00000400


	//   ....[4]....
        /*0154*/ 	.word	0x00000650


	//   ....[5]....
        /*0158*/ 	.word	0x00000bb0


	//   ....[6]....
        /*015c*/ 	.word	0x00006be0


	//   ....[7]....
        /*0160*/ 	.word	0x000072f0


	//   ....[8]....
        /*0164*/ 	.word	0x00007800


	//   ....[9]....
        /*0168*/ 	.word	0x00007a90


	//   ....[10]....
        /*016c*/ 	.word	0x00007cd0


	//   ....[11]....
        /*0170*/ 	.word	0x00007f00


	//   ....[12]....
        /*0174*/ 	.word	0x000081b0


	//   ....[13]....
        /*0178*/ 	.word	0x000084e0


	//   ....[14]....
        /*017c*/ 	.word	0x0000a3b0


	//   ....[15]....
        /*0180*/ 	.word	0x0000a530


	//   ....[16]....
        /*0184*/ 	.word	0x0000a5a0


	//   ....[17]....
        /*0188*/ 	.word	0x0000a610


	//----- nvinfo : EIATTR_REG_RECONFIG
	.align		4
.L_246:
        /*018c*/ 	.byte	0x01, 0x54
	.zero		2


	//----- nvinfo : EIATTR_SYSCALL_OFFSETS
	.align		4
        /*0190*/ 	.byte	0x04, 0x46
        /*0192*/ 	.short	(.L_248 - .L_247)


	//   ....[0]....
.L_247:
        /*0194*/ 	.word	0x000007e0


	//   ....[1]....
        /*0198*/ 	.word	0x000008d0


	//   ....[2]....
        /*019c*/ 	.word	0x00000a40


	//   ....[3]....
        /*01a0*/ 	.word	0x00000b30


	//   ....[4]....
        /*01a4*/ 	.word	0x00006550


	//   ....[5]....
        /*01a8*/ 	.word	0x00006680


	//   ....[6]....
        /*01ac*/ 	.word	0x000067a0


	//   ....[7]....
        /*01b0*/ 	.word	0x000068c0


	//----- nvinfo : EIATTR_MBARRIER_INSTR_OFFSETS
	.align		4
.L_248:
        /*01b4*/ 	.byte	0x04, 0x39
        /*01b6*/ 	.short	(.L_250 - .L_249)


	//   ....[0]....
.L_249:
        /*01b8*/ 	.word	0x000002c0
        /*01bc*/ 	.word	0x000000ff
        /*01c0*/ 	.word	0x00038800
        /*01c4*/ 	.short	0x0100
        /*01c6*/ 	.byte	0x06
	.zero		1


	//   ....[1]....
        /*01c8*/ 	.word	0x000003b0
        /*01cc*/ 	.word	0x000000ff
        /*01d0*/ 	.word	0x00038810
        /*01d4*/ 	.short	0x0100
        /*01d6*/ 	.byte	0x08
	.zero		1


	//   ....[2]....
        /*01d8*/ 	.word	0x000003c0
        /*01dc*/ 	.word	0x000000ff
        /*01e0*/ 	.word	0x00038820
        /*01e4*/ 	.short	0x0100
        /*01e6*/ 	.byte	0x08
	.zero		1


	//   ....[3]....
        /*01e8*/ 	.word	0x000003d0
        /*01ec*/ 	.word	0x000000ff
        /*01f0*/ 	.word	0x00038818
        /*01f4*/ 	.short	0x0100
        /*01f6*/ 	.byte	0x08
	.zero		1


	//   ....[4]....
        /*01f8*/ 	.word	0x000003e0
        /*01fc*/ 	.word	0x000000ff
        /*0200*/ 	.word	0x00038828
        /*0204*/ 	.short	0x0100
        /*0206*/ 	.byte	0x08
	.zero		1


	//   ....[5]....
        /*0208*/ 	.word	0x00000510
        /*020c*/ 	.word	0x000000ff
        /*0210*/ 	.word	0x00038830
        /*0214*/ 	.short	0x0100
        /*0216*/ 	.byte	0x08
	.zero		1


	//   ....[6]....
        /*0218*/ 	.word	0x00000520
        /*021c*/ 	.word	0x000000ff
        /*0220*/ 	.word	0x00038840
        /*0224*/ 	.short	0x0100
        /*0226*/ 	.byte	0x08
	.zero		1


	//   ....[7]....
        /*0228*/ 	.word	0x00000530
        /*022c*/ 	.word	0x000000ff
        /*0230*/ 	.word	0x00038838
        /*0234*/ 	.short	0x0100
        /*0236*/ 	.byte	0x08
	.zero		1


	//   ....[8]....
        /*0238*/ 	.word	0x00000540
        /*023c*/ 	.word	0x000000ff
        /*0240*/ 	.word	0x00038848
        /*0244*/ 	.short	0x0100
        /*0246*/ 	.byte	0x08
	.zero		1


	//   ....[9]....
        /*0248*/ 	.word	0x00000be0
        /*024c*/ 	.word	0x00000010
        /*0250*/ 	.word	0x00038800
        /*0254*/ 	.short	0x010a
        /*0256*/ 	.byte	0x3f
	.zero		1


	//   ....[10]....
        /*0258*/ 	.word	0x00000c90
        /*025c*/ 	.word	0x00000010
        /*0260*/ 	.word	0x00038800
        /*0264*/ 	.short	0x010a
        /*0266*/ 	.byte	0x3f
	.zero		1


	//   ....[11]....
        /*0268*/ 	.word	0x000014e0
        /*026c*/ 	.word	0x00000003
        /*0270*/ 	.word	0x00038810
        /*0274*/ 	.short	0x010a
        /*0276*/ 	.byte	0x3f
	.zero		1


	//   ....[12]....
        /*0278*/ 	.word	0x00001520
        /*027c*/ 	.word	0x00000003
        /*0280*/ 	.word	0x00038810
        /*0284*/ 	.short	0x010a
        /*0286*/ 	.byte	0x3f
	.zero		1


	//   ....[13]....
        /*0288*/ 	.word	0x00002720
        /*028c*/ 	.word	0x00000003
        /*0290*/ 	.word	0x00038830
        /*0294*/ 	.short	0x010a
        /*0296*/ 	.byte	0x3f
	.zero		1


	//   ....[14]....
        /*0298*/ 	.word	0x000027a0
        /*029c*/ 	.word	0x00000003
        /*02a0*/ 	.word	0x00038830
        /*02a4*/ 	.short	0x010a
        /*02a6*/ 	.byte	0x3f
	.zero		1


	//   ....[15]....
        /*02a8*/ 	.word	0x00005c30
        /*02ac*/ 	.word	0x00000004
        /*02b0*/ 	.word	0x00000000
        /*02b4*/ 	.short	0x0101
        /*02b6*/ 	.byte	0x3f
	.zero		1


	//   ....[16]....
        /*02b8*/ 	.word	0x00005fb0
        /*02bc*/ 	.word	0x00000003
        /*02c0*/ 	.word	0x00000000
        /*02c4*/ 	.short	0x0101
        /*02c6*/ 	.byte	0x3f
	.zero		1


	//   ....[17]....
        /*02c8*/ 	.word	0x00008950
        /*02cc*/ 	.word	0x00000014
        /*02d0*/ 	.word	0x00038820
        /*02d4*/ 	.short	0x010a
        /*02d6*/ 	.byte	0x3f
	.zero		1


	//   ....[18]....
        /*02d8*/ 	.word	0x00008f60
        /*02dc*/ 	.word	0x00000014
        /*02e0*/ 	.word	0x00038840
        /*02e4*/ 	.short	0x010a
        /*02e6*/ 	.byte	0x3f
	.zero		1


	//   ....[19]....
        /*02e8*/ 	.word	0x00009200
        /*02ec*/ 	.word	0x00000014
        /*02f0*/ 	.word	0x00038828
        /*02f4*/ 	.short	0x010a
        /*02f6*/ 	.byte	0x3f
	.zero		1


	//   ....[20]....
        /*02f8*/ 	.word	0x00009410
        /*02fc*/ 	.word	0x00000014
        /*0300*/ 	.word	0x00038848
        /*0304*/ 	.short	0x010a
        /*0306*/ 	.byte	0x3f
	.zero		1


	//   ....[21]....
        /*0308*/ 	.word	0x00009690
        /*030c*/ 	.word	0x00000014
        /*0310*/ 	.word	0x00038820
        /*0314*/ 	.short	0x010a
        /*0316*/ 	.byte	0x3f
	.zero		1


	//   ....[22]....
        /*0318*/ 	.word	0x00009900
        /*031c*/ 	.word	0x00000014
        /*0320*/ 	.word	0x00038840
        /*0324*/ 	.short	0x010a
        /*0326*/ 	.byte	0x3f
	.zero		1


	//   ....[23]....
        /*0328*/ 	.word	0x00009b70
        /*032c*/ 	.word	0x00000014
        /*0330*/ 	.word	0x00038828
        /*0334*/ 	.short	0x010a
        /*0336*/ 	.byte	0x3f
	.zero		1


	//   ....[24]....
        /*0338*/ 	.word	0x00009dc0
        /*033c*/ 	.word	0x00000004
        /*0340*/ 	.word	0x00038840
        /*0344*/ 	.short	0x010a
        /*0346*/ 	.byte	0x3f
	.zero		1


	//   ....[25]....
        /*0348*/ 	.word	0x0000a230
        /*034c*/ 	.word	0x00000007
        /*0350*/ 	.word	0x00000000
        /*0354*/ 	.short	0x010a
        /*0356*/ 	.byte	0x3f
	.zero		1


	//   ....[26]....
        /*0358*/ 	.word	0x0000a280
        /*035c*/ 	.word	0x00000003
        /*0360*/ 	.word	0x00000000
        /*0364*/ 	.short	0x010a
        /*0366*/ 	.byte	0x3f
	.zero		1


	//   ....[27]....
        /*0368*/ 	.word	0x0000a2e0
        /*036c*/ 	.word	0x00000005
        /*0370*/ 	.word	0x00000000
        /*0374*/ 	.short	0x010a
        /*0376*/ 	.byte	0x3f
	.zero		1


	//   ....[28]....
        /*0378*/ 	.word	0x0000a310
        /*037c*/ 	.word	0x00000003
        /*0380*/ 	.word	0x00000000
        /*0384*/ 	.short	0x010a
        /*0386*/ 	.byte	0x3f
	.zero		1


	//   ....[29]....
        /*0388*/ 	.word	0x0000a410
        /*038c*/ 	.word	0x00000004
        /*0390*/ 	.word	0x00038800
        /*0394*/ 	.short	0x010a
        /*0396*/ 	.byte	0x3f
	.zero		1


	//   ....[30]....
        /*0398*/ 	.word	0x0000a460
        /*039c*/ 	.word	0x00000003
        /*03a0*/ 	.word	0x00038810
        /*03a4*/ 	.short	0x010a
        /*03a6*/ 	.byte	0x3f
	.zero		1


	//   ....[31]....
        /*03a8*/ 	.word	0x0000a4b0
        /*03ac*/ 	.word	0x00000003
        /*03b0*/ 	.word	0x00038830
        /*03b4*/ 	.short	0x010a
        /*03b6*/ 	.byte	0x3f
	.zero		1


	//   ....[32]....
        /*03b8*/ 	.word	0x0000a650
        /*03bc*/ 	.word	0x00000014
        /*03c0*/ 	.word	0x00038820
        /*03c4*/ 	.short	0x010a
        /*03c6*/ 	.byte	0x3f
	.zero		1


	//   ....[33]....
        /*03c8*/ 	.word	0x0000a6a0
        /*03cc*/ 	.word	0x00000014
        /*03d0*/ 	.word	0x00038840
        /*03d4*/ 	.short	0x010a
        /*03d6*/ 	.byte	0x3f
	.zero		1


	//   ....[34]....
        /*03d8*/ 	.word	0x0000a6f0
        /*03dc*/ 	.word	0x00000014
        /*03e0*/ 	.word	0x00038828
        /*03e4*/ 	.short	0x010a
        /*03e6*/ 	.byte	0x3f
	.zero		1


	//   ....[35]....
        /*03e8*/ 	.word	0x0000a740
        /*03ec*/ 	.word	0x00000014
        /*03f0*/ 	.word	0x00038848
        /*03f4*/ 	.short	0x010a
        /*03f6*/ 	.byte	0x3f
	.zero		1


	//   ....[36]....
        /*03f8*/ 	.word	0x0000a7a0
        /*03fc*/ 	.word	0x00000014
        /*0400*/ 	.word	0x00038820
        /*0404*/ 	.short	0x010a
        /*0406*/ 	.byte	0x3f
	.zero		1


	//   ....[37]....
        /*0408*/ 	.word	0x0000a7f0
        /*040c*/ 	.word	0x00000014
        /*0410*/ 	.word	0x00038840
        /*0414*/ 	.short	0x010a
        /*0416*/ 	.byte	0x3f
	.zero		1


	//   ....[38]....
        /*0418*/ 	.word	0x0000a840
        /*041c*/ 	.word	0x00000014
        /*0420*/ 	.word	0x00038828
        /*0424*/ 	.short	0x010a
        /*0426*/ 	.byte	0x3f
	.zero		1


	//   ....[39]....
        /*0428*/ 	.word	0x0000a890
        /*042c*/ 	.word	0x00000004
        /*0430*/ 	.word	0x00038840
        /*0434*/ 	.short	0x010a
        /*0436*/ 	.byte	0x3f
	.zero		1


	//   ....[40]....
        /*0438*/ 	.word	0x0000a970
        /*043c*/ 	.word	0x00000007
        /*0440*/ 	.word	0x00000000
        /*0444*/ 	.short	0x010a
        /*0446*/ 	.byte	0x3f
	.zero		1


	//   ....[41]....
        /*0448*/ 	.word	0x0000a9c0
        /*044c*/ 	.word	0x00000003
        /*0450*/ 	.word	0x00000000
        /*0454*/ 	.short	0x010a
        /*0456*/ 	.byte	0x3f
	.zero		1


	//   ....[42]....
        /*0458*/ 	.word	0x0000aa10
        /*045c*/ 	.word	0x00000005
        /*0460*/ 	.word	0x00000000
        /*0464*/ 	.short	0x010a
        /*0466*/ 	.byte	0x3f
	.zero		1


	//----- nvinfo : EIATTR_NUM_MBARRIERS
	.align		4
.L_250:
        /*0468*/ 	.byte	0x03, 0x38
        /*046a*/ 	.short	0x0009


	//----- nvinfo : EIATTR_EXIT_INSTR_OFFSETS
	.align		4
        /*046c*/ 	.byte	0x04, 0x1c
        /*046e*/ 	.short	(.L_252 - .L_251)


	//   ....[0]....
.L_251:
        /*0470*/ 	.word	0x0000a360


	//----- nvinfo : EIATTR_MAX_THREADS
	.align		4
.L_252:
        /*0474*/ 	.byte	0x04, 0x05
        /*0476*/ 	.short	(.L_254 - .L_253)
.L_253:
        /*0478*/ 	.word	0x00000180
        /*047c*/ 	.word	0x00000001
        /*0480*/ 	.word	0x00000001


	//----- nvinfo : EIATTR_CRS_STACK_SIZE
	.align		4
.L_254:
        /*0484*/ 	.byte	0x04, 0x1e
        /*0486*/ 	.short	(.L_256 - .L_255)
.L_255:
        /*0488*/ 	.word	0x00000000


	//----- nvinfo : EIATTR_CBANK_PARAM_SIZE
	.align		4
.L_256:
        /*048c*/ 	.byte	0x03, 0x19
        /*048e*/ 	.short	0x0970


	//----- nvinfo : EIATTR_PARAM_CBANK
	.align		4
        /*0490*/ 	.byte	0x04, 0x0a
        /*0492*/ 	.short	(.L_258 - .L_257)
	.align		4
.L_257:
        /*0494*/ 	.word	index@(.nv.constant0._ZN7cutlass13device_kernelIN5flash11enable_sm90INS1_16FlashAttnBwdSm90INS1_25CollectiveMainloopBwdSm90ILi2ELi2ELi2EN4cute5tupleIJNS5_1CILi1EEES8_S8_EEENS6_IJNS7_ILi80EEENS7_ILi128EEESB_EEENS_6half_tEfNS_4arch4Sm90ELb0ELb0ELb0ELb0ELb1ELb1ELb0ELb1ELi2ELi1ELi2ELi1ELb0EEENS1_21CollectiveEpilogueBwdISC_SD_SF_Li256ELb0ELb0ELi1EEENS1_19SingleTileSchedulerILb0ELb0ELb0ELi128EEEEEEEEEvNT_6ParamsE)
        /*0498*/ 	.short	0x0210
        /*049a*/ 	.short	0x0970


	//----- nvinfo : EIATTR_SW_WAR
	.align		4
.L_258:
        /*049c*/ 	.byte	0x04, 0x36
        /*049e*/ 	.short	(.L_260 - .L_259)
.L_259:
        /*04a0*/ 	.word	0x00000008
.L_260:


//--------------------- .nv.info._ZN7cutlass13device_kernelIN5flash11enable_sm90INS1_16FlashAttnBwdSm90INS1_25CollectiveMainloopBwdSm90ILi2ELi2ELi2EN4cute5tupleIJNS5_1CILi1EEES8_S8_EEENS6_IJNS7_ILi80EEENS7_ILi128EEESB_EEENS_6half_tEfNS_4arch4Sm90ELb0ELb0ELb0ELb0ELb0ELb1ELb0ELb1ELi2ELi1ELi2ELi1ELb0EEENS1_24CollectiveEpilogueBwdGQAISC_fSF_Li256ELb0ELb0EEENS1_19SingleTileSchedulerILb0ELb0ELb0ELi128EEEEEEEEEvNT_6ParamsE --------------------------
	.section	.nv.info._ZN7cutlass13device_kernelIN5flash11enable_sm90INS1_16FlashAttnBwdSm90INS1_25CollectiveMainloopBwdSm90ILi2ELi2ELi2EN4cute5tupleIJNS5_1CILi1EEES8_S8_EEENS6_IJNS7_ILi80EEENS7_ILi128EEESB_EEENS_6half_tEfNS_4arch4Sm90ELb0ELb0ELb0ELb0ELb0ELb1ELb0ELb1ELi2ELi1ELi2ELi1ELb0EEENS1_24CollectiveEpilogueBwdGQAISC_fSF_Li256ELb0ELb0EEENS1_19SingleTileSchedulerILb0ELb0ELb0ELi128EEEEEEEEEvNT_6ParamsE,"",@"SHT_CUDA_INFO"
	.sectionflags	@""
	.align	4


	//----- nvinfo : EIATTR_CUDA_API_VERSION
	.align		4
        /*0000*/ 	.byte	0x04, 0x37
        /*0002*/ 	.short	(.L_262 - .L_261)
.L_261:
        /*0004*/ 	.word	0x00000082


	//----- nvinfo : EIATTR_KPARAM_INFO
	.align		4
.L_262:
        /*0008*/ 	.byte	0x04, 0x17
        /*000a*/ 	.short	(.L_264 - .L_263)
.L_263:
        /*000c*/ 	.word	0x00000000
        /*0010*/ 	.short	0x0000
        /*0012*/ 	.short	0x0070
        /*0014*/ 	.byte	0x00, 0xf0, 0x01, 0x1a


	//----- nvinfo : EIATTR_SPARSE_MMA_MASK
	.align		4
.L_264:
        /*0018*/ 	.byte	0x03, 0x50
        /*001a*/ 	.short	0x0000


	//----- nvinfo : EIATTR_MAXREG_COUNT
	.align		4
        /*001c*/ 	.byte	0x03, 0x1b
        /*001e*/ 	.short	0x00a8


	//----- nvinfo : EIATTR_NUM_BARRIERS
	.align		4
        /*0020*/ 	.byte	0x02, 0x4c
        /*0022*/ 	.byte	0x10
	.zero		1


	//----- nvinfo : EIATTR_EXTERNS
	.align		4
        /*0024*/ 	.byte	0x04, 0x0f
        /*0026*/ 	.short	(.L_266 - .L_265)


	//   ....[0]....
	.align		4
.L_265:
        /*0028*/ 	.word	index@(__assertfail)


	//----- nvinfo : EIATTR_ANNOTATIONS
	.align		4
.L_266:
        /*002c*/ 	.byte	0x04, 0x55
        /*002e*/ 	.short	(.L_268 - .L_267)


	//   ....[0]....
.L_267:
        /* <DEDUP_REMOVED lines=12> */


	//----- nvinfo : EIATTR_MERCURY_ISA_VERSION
	.align		4
.L_268:
        /*00d8*/ 	.byte	0x03, 0x5f
        /*00da*/ 	.short	0x0101


	//----- nvinfo : EIATTR_INT_WARP_WIDE_INSTR_OFFSETS
	.align		4
        /*00dc*/ 	.byte	0x04, 0x31
        /*00de*/ 	.short	(.L_270 - .L_269)


	//   ....[0]....
.L_269:
        /*00e0*/ 	.word	0x00000180


	//   ....[1]....
        /*00e4*/ 	.word	0x00000240


	//----- nvinfo : EIATTR_COOP_GROUP_MASK_REGIDS
	.align		4
.L_270:
        /*00e8*/ 	.byte	0x04, 0x29
        /*00ea*/ 	.short	(.L_272 - .L_271)


	//   ....[0]....
.L_271:
        /*00ec*/ 	.word	0xffffffff


	//   ....[1]....
        /*00f0*/ 	.word	0xffffffff


	//   ....[2]....
        /*00f4*/ 	.word	0xffffffff


	//   ....[3]....
        /*00f8*/ 	.word	0xffffffff


	//   ....[4]....
        /*00fc*/ 	.word	0xffffffff


	//   ....[5]....
        /*0100*/ 	.word	0xffffffff


	//   ....[6]....
        /*0104*/ 	.word	0xffffffff


	//   ....[7]....
        /*0108*/ 	.word	0x0500000f


	//----- nvinfo : EIATTR_COOP_GROUP_INSTR_OFFSETS
	.align		4
.L_272:
        /*010c*/ 	.byte	0x04, 0x28
        /*010e*/ 	.short	(.L_274 - .L_273)


	//   ....[0]....
.L_273:
        /*0110*/ 	.word	0x00000060


	//   ....[1]....
        /*0114*/ 	.word	0x00000190


	//   ....[2]....
        /*0118*/ 	.word	0x00000220


	//   ....[3]....
        /*011c*/ 	.word	0x000003a0


	//   ....[4]....
        /*0120*/ 	.word	0x000005f0


	//   ....[5]....
        /*0124*/ 	.word	0x00000b50


	//   ....[6]....
        /*0128*/ 	.word	0x00007150


	//   ....[7]....
        /*012c*/ 	.word	0x00009a00


	//----- nvinfo : EIATTR_REG_RECONFIG
	.align		4
.L_274:
        /*0130*/ 	.byte	0x01, 0x54
	.zero		2


	//----- nvinfo : EIATTR_SYSCALL_OFFSETS
	.align		4
        /*0134*/ 	.byte	0x04, 0x46
        /*0136*/ 	.short	(.L_276 - .L_275)


	//   ....[0]....
.L_275:
        /*0138*/ 	.word	0x00000780


	//   ....[1]....
        /*013c*/ 	.word	0x00000870


	//   ....[2]....
        /*0140*/ 	.word	0x000009e0


	//   ....[3]....
        /*0144*/ 	.word	0x00000ad0


	//----- nvinfo : EIATTR_MBARRIER_INSTR_OFFSETS
	.align		4
.L_276:
        /*0148*/ 	.byte	0x04, 0x39
        /*014a*/ 	.short	(.L_278 - .L_277)


	//   ....[0]....
.L_277:
        /*014c*/ 	.word	0x00000260
        /*0150*/ 	.word	0x000000ff
        /*0154*/ 	.word	0x00038800
        /*0158*/ 	.short	0x0100
        /*015a*/ 	.byte	0x06
	.zero		1


	//   ....[1]....
        /*015c*/ 	.word	0x00000350
        /*0160*/ 	.word	0x000000ff
        /*0164*/ 	.word	0x00038810
        /*0168*/ 	.short	0x0100
        /*016a*/ 	.byte	0x08
	.zero		1


	//   ....[2]....
        /*016c*/ 	.word	0x00000360
        /*0170*/ 	.word	0x000000ff
        /*0174*/ 	.word	0x00038820
        /*0178*/ 	.short	0x0100
        /*017a*/ 	.byte	0x08
	.zero		1


	//   ....[3]....
        /*017c*/ 	.word	0x00000370
        /*0180*/ 	.word	0x000000ff
        /*0184*/ 	.word	0x00038818
        /*0188*/ 	.short	0x0100
        /*018a*/ 	.byte	0x08
	.zero		1


	//   ....[4]....
        /*018c*/ 	.word	0x00000380
        /*0190*/ 	.word	0x000000ff
        /*0194*/ 	.word	0x00038828
        /*0198*/ 	.short	0x0100
        /*019a*/ 	.byte	0x08
	.zero		1


	//   ....[5]....
        /*019c*/ 	.word	0x000004b0
        /*01a0*/ 	.word	0x000000ff
        /*01a4*/ 	.word	0x00038830
        /*01a8*/ 	.short	0x0100
        /*01aa*/ 	.byte	0x08
	.zero		1


	//   ....[6]....
        /*01ac*/ 	.word	0x000004c0
        /*01b0*/ 	.word	0x000000ff
        /*01b4*/ 	.word	0x00038840
        /*01b8*/ 	.short	0x0100
        /*01ba*/ 	.byte	0x08
	.zero		1


	//   ....[7]....
        /*01bc*/ 	.word	0x000004d0
        /*01c0*/ 	.word	0x000000ff
        /*01c4*/ 	.word	0x00038838
        /*01c8*/ 	.short	0x0100
        /*01ca*/ 	.byte	0x08
	.zero		1


	//   ....[8]....
        /*01cc*/ 	.word	0x000004e0
        /*01d0*/ 	.word	0x000000ff
        /*01d4*/ 	.word	0x00038848
        /*01d8*/ 	.short	0x0100
        /*01da*/ 	.byte	0x08
	.zero		1


	//   ....[9]....
        /*01dc*/ 	.word	0x00000bb0
        /*01e0*/ 	.word	0x00000010
        /*01e4*/ 	.word	0x00038800
        /*01e8*/ 	.short	0x010a
        /*01ea*/ 	.byte	0x3f
	.zero		1


	//   ....[10]....
        /*01ec*/ 	.word	0x00000cf0
        /*01f0*/ 	.word	0x00000010
        /*01f4*/ 	.word	0x00038800
        /*01f8*/ 	.short	0x010a
        /*01fa*/ 	.byte	0x3f
	.zero		1


	//   ....[11]....
        /*01fc*/ 	.word	0x00001860
        /*0200*/ 	.word	0x00000002
        /*0204*/ 	.word	0x00038810
        /*0208*/ 	.short	0x010a
        /*020a*/ 	.byte	0x3f
	.zero		1


	//   ....[12]....
        /*020c*/ 	.word	0x000018a0
        /*0210*/ 	.word	0x00000002
        /*0214*/ 	.word	0x00038810
        /*0218*/ 	.short	0x010a
        /*021a*/ 	.byte	0x3f
	.zero		1


	//   ....[13]....
        /*021c*/ 	.word	0x00002aa0
        /*0220*/ 	.word	0x00000002
        /*0224*/ 	.word	0x00038830
        /*0228*/ 	.short	0x010a
        /*022a*/ 	.byte	0x3f
	.zero		1


	//   ....[14]....
        /*022c*/ 	.word	0x00002b20
        /*0230*/ 	.word	0x00000002
        /*0234*/ 	.word	0x00038830
        /*0238*/ 	.short	0x010a
        /*023a*/ 	.byte	0x3f
	.zero		1


	//   ....[15]....
        /*023c*/ 	.word	0x00005fc0
        /*0240*/ 	.word	0x00000003
        /*0244*/ 	.word	0x00000000
        /*0248*/ 	.short	0x0101
        /*024a*/ 	.byte	0x3f
	.zero		1


	//   ....[16]....
        /*024c*/ 	.word	0x000063a0
        /*0250*/ 	.word	0x00000002
        /*0254*/ 	.word	0x00000000
        /*0258*/ 	.short	0x0101
        /*025a*/ 	.byte	0x3f
	.zero		1


	//   ....[17]....
        /*025c*/ 	.word	0x00007f90
        /*0260*/ 	.word	0x00000014
        /*0264*/ 	.word	0x00038820
        /*0268*/ 	.short	0x010a
        /*026a*/ 	.byte	0x3f
	.zero		1


	//   ....[18]....
        /*026c*/ 	.word	0x000085a0
        /*0270*/ 	.word	0x00000014
        /*0274*/ 	.word	0x00038840
        /*0278*/ 	.short	0x010a
        /*027a*/ 	.byte	0x3f
	.zero		1


	//   ....[19]....
        /*027c*/ 	.word	0x00008840
        /*0280*/ 	.word	0x00000014
        /*0284*/ 	.word	0x00038828
        /*0288*/ 	.short	0x010a
        /*028a*/ 	.byte	0x3f
	.zero		1


	//   ....[20]....
        /*028c*/ 	.word	0x00008a50
        /*0290*/ 	.word	0x00000014
        /*0294*/ 	.word	0x00038848
        /*0298*/ 	.short	0x010a
        /*029a*/ 	.byte	0x3f
	.zero		1


	//   ....[21]....
        /*029c*/ 	.word	0x00008cd0
        /*02a0*/ 	.word	0x00000014
        /*02a4*/ 	.word	0x00038820
        /*02a8*/ 	.short	0x010a
        /*02aa*/ 	.byte	0x3f
	.zero		1


	//   ....[22]....
        /*02ac*/ 	.word	0x00008f40
        /*02b0*/ 	.word	0x00000014
        /*02b4*/ 	.word	0x00038840
        /*02b8*/ 	.short	0x010a
        /*02ba*/ 	.byte	0x3f
	.zero		1


	//   ....[23]....
        /*02bc*/ 	.word	0x000091b0
        /*02c0*/ 	.word	0x00000014
        /*02c4*/ 	.word	0x00038828
        /*02c8*/ 	.short	0x010a
        /*02ca*/ 	.byte	0x3f
	.zero		1


	//   ....[24]....
        /*02cc*/ 	.word	0x00009400
        /*02d0*/ 	.word	0x00000004
        /*02d4*/ 	.word	0x00038840
        /*02d8*/ 	.short	0x010a
        /*02da*/ 	.byte	0x3f
	.zero		1


	//   ....[25]....
        /*02dc*/ 	.word	0x00009870
        /*02e0*/ 	.word	0x00000007
        /*02e4*/ 	.word	0x00000000
        /*02e8*/ 	.short	0x010a
        /*02ea*/ 	.byte	0x3f
	.zero		1


	//   ....[26]....
        /*02ec*/ 	.word	0x000098c0
        /*02f0*/ 	.word	0x00000003
        /*02f4*/ 	.word	0x00000000
        /*02f8*/ 	.short	0x010a
        /*02fa*/ 	.byte	0x3f
	.zero		1


	//   ....[27]....
        /*02fc*/ 	.word	0x00009920
        /*0300*/ 	.word	0x00000005
        /*0304*/ 	.word	0x00000000
        /*0308*/ 	.short	0x010a
        /*030a*/ 	.byte	0x3f
	.zero		1


	//   ....[28]....
        /*030c*/ 	.word	0x00009950
        /*0310*/ 	.word	0x00000003
        /*0314*/ 	.word	0x00000000
        /*0318*/ 	.short	0x010a
        /*031a*/ 	.byte	0x3f
	.zero		1


	//   ....[29]....
        /*031c*/ 	.word	0x00009a60
        /*0320*/ 	.word	0x00000000
        /*0324*/ 	.word	0x00038800
        /*0328*/ 	.short	0x010a
        /*032a*/ 	.byte	0x3f
	.zero		1


	//   ....[30]....
        /*032c*/ 	.word	0x00009ab0
        /*0330*/ 	.word	0x00000002
        /*0334*/ 	.word	0x00038810
        /*0338*/ 	.short	0x010a
        /*033a*/ 	.byte	0x3f
	.zero		1


	//   ....[31]....
        /*033c*/ 	.word	0x00009b00
        /*0340*/ 	.word	0x00000002
        /*0344*/ 	.word	0x00038830
        /*0348*/ 	.short	0x010a
        /*034a*/ 	.byte	0x3f
	.zero		1


	//   ....[32]....
        /*034c*/ 	.word	0x00009b50
        /*0350*/ 	.word	0x00000014
        /*0354*/ 	.word	0x00038820
        /*0358*/ 	.short	0x010a
        /*035a*/ 	.byte	0x3f
	.zero		1


	//   ....[33]....
        /*035c*/ 	.word	0x00009ba0
        /*0360*/ 	.word	0x00000014
        /*0364*/ 	.word	0x00038840
        /*0368*/ 	.short	0x010a
        /*036a*/ 	.byte	0x3f
	.zero		1


	//   ....[34]....
        /*036c*/ 	.word	0x00009bf0
        /*0370*/ 	.word	0x00000014
        /*0374*/ 	.word	0x00038828
        /*0378*/ 	.short	0x010a
        /*037a*/ 	.byte	0x3f
	.zero		1


	//   ....[35]....
        /*037c*/ 	.word	0x00009c40
        /*0380*/ 	.word	0x00000014
        /*0384*/ 	.word	0x00038848
        /*0388*/ 	.short	0x010a
        /*038a*/ 	.byte	0x3f
	.zero		1


	//   ....[36]....
        /*038c*/ 	.word	0x00009ca0
        /*0390*/ 	.word	0x00000014
        /*0394*/ 	.word	0x00038820
        /*0398*/ 	.short	0x010a
        /*039a*/ 	.byte	0x3f
	.zero		1


	//   ....[37]....
        /*039c*/ 	.word	0x00009cf0
        /*03a0*/ 	.word	0x00000014
        /*03a4*/ 	.word	0x00038840
        /*03a8*/ 	.short	0x010a
        /*03aa*/ 	.byte	0x3f
	.zero		1


	//   ....[38]....
        /*03ac*/ 	.word	0x00009d40
        /*03b0*/ 	.word	0x00000014
        /*03b4*/ 	.word	0x00038828
        /*03b8*/ 	.short	0x010a
        /*03ba*/ 	.byte	0x3f
	.zero		1


	//   ....[39]....
        /*03bc*/ 	.word	0x00009d90
        /*03c0*/ 	.word	0x00000004
        /*03c4*/ 	.word	0x00038840
        /*03c8*/ 	.short	0x010a
        /*03ca*/ 	.byte	0x3f
	.zero		1


	//   ....[40]....
        /*03cc*/ 	.word	0x00009e70
        /*03d0*/ 	.word	0x00000007
        /*03d4*/ 	.word	0x00000000
        /*03d8*/ 	.short	0x010a
        /*03da*/ 	.byte	0x3f
	.zero		1


	//   ....[41]....
        /*03dc*/ 	.word	0x00009ec0
        /*03e0*/ 	.word	0x00000003
        /*03e4*/ 	.word	0x00000000
        /*03e8*/ 	.short	0x010a
        /*03ea*/ 	.byte	0x3f
	.zero		1


	//   ....[42]....
        /*03ec*/ 	.word	0x00009f10
        /*03f0*/ 	.word	0x00000005
        /*03f4*/ 	.word	0x00000000
        /*03f8*/ 	.short	0x010a
        /*03fa*/ 	.byte	0x3f
	.zero		1


	//----- nvinfo : EIATTR_NUM_MBARRIERS
	.align		4
.L_278:
        /*03fc*/ 	.byte	0x03, 0x38
        /*03fe*/ 	.short	0x0009


	//----- nvinfo : EIATTR_EXIT_INSTR_OFFSETS
	.align		4
        /*0400*/ 	.byte	0x04, 0x1c
        /*0402*/ 	.short	(.L_280 - .L_279)


	//   ....[0]....
.L_279:
        /*0404*/ 	.word	0x000099a0


	//----- nvinfo : EIATTR_MAX_THREADS
	.align		4
.L_280:
        /*0408*/ 	.byte	0x04, 0x05
        /*040a*/ 	.short	(.L_282 - .L_281)
.L_281:
        /*040c*/ 	.word	0x00000180
        /*0410*/ 	.word	0x00000001
        /*0414*/ 	.word	0x00000001


	//----- nvinfo : EIATTR_CRS_STACK_SIZE
	.align		4
.L_282:
        /*0418*/ 	.byte	0x04, 0x1e
        /*041a*/ 	.short	(.L_284 - .L_283)
.L_283:
        /*041c*/ 	.word	0x00000000


	//----- nvinfo : EIATTR_CBANK_PARAM_SIZE
	.align		4
.L_284:
        /*0420*/ 	.byte	0x03, 0x19
        /*0422*/ 	.short	0x06f0


	//----- nvinfo : EIATTR_PARAM_CBANK
	.align		4
        /*0424*/ 	.byte	0x04, 0x0a
        /*0426*/ 	.short	(.L_286 - .L_285)
	.align		4
.L_285:
        /*0428*/ 	.word	index@(.nv.constant0._ZN7cutlass13device_kernelIN5flash11enable_sm90INS1_16FlashAttnBwdSm90INS1_25CollectiveMainloopBwdSm90ILi2ELi2ELi2EN4cute5tupleIJNS5_1CILi1EEES8_S8_EEENS6_IJNS7_ILi80EEENS7_ILi128EEESB_EEENS_6half_tEfNS_4arch4Sm90ELb0ELb0ELb0ELb0ELb0ELb1ELb0ELb1ELi2ELi1ELi2ELi1ELb0EEENS1_24CollectiveEpilogueBwdGQAISC_fSF_Li256ELb0ELb0EEENS1_19SingleTileSchedulerILb0ELb0ELb0ELi128EEEEEEEEEvNT_6ParamsE)
        /*042c*/ 	.short	0x0210
        /*042e*/ 	.short	0x06f0


	//----- nvinfo : EIATTR_SW_WAR
	.align		4
.L_286:
        /*0430*/ 	.byte	0x04, 0x36
        /*0432*/ 	.short	(.L_288 - .L_287)
.L_287:
        /*0434*/ 	.word	0x00000008
.L_288:


//--------------------- .nv.info._ZN7cutlass13device_kernelIN5flash11enable_sm90INS1_16FlashAttnBwdSm90INS1_25CollectiveMainloopBwdSm90ILi2ELi2ELi2EN4cute5tupleIJNS5_1CILi1EEES8_S8_EEENS6_IJNS7_ILi80EEENS7_ILi128EEESB_EEENS_6half_tEfNS_4arch4Sm90ELb0ELb0ELb0ELb0ELb1ELb1ELb0ELb1ELi2ELi1ELi2ELi1ELb0EEENS1_24CollectiveEpilogueBwdGQAISC_fSF_Li256ELb0ELb1EEENS1_19SingleTileSchedulerILb0ELb0ELb0ELi128EEEEEEEEEvNT_6ParamsE --------------------------
	.section	.nv.info._ZN7cutlass13device_kernelIN5flash11enable_sm90INS1_16FlashAttnBwdSm90INS1_25CollectiveMainloopBwdSm90ILi2ELi2ELi2EN4cute5tupleIJNS5_1CILi1EEES8_S8_EEENS6_IJNS7_ILi80EEENS7_ILi128EEESB_EEENS_6half_tEfNS_4arch4Sm90ELb0ELb0ELb0ELb0ELb1ELb1ELb0ELb1ELi2ELi1ELi2ELi1ELb0EEENS1_24CollectiveEpilogueBwdGQAISC_fSF_Li256ELb0ELb1EEENS1_19SingleTileSchedulerILb0ELb0ELb0ELi128EEEEEEEEEvNT_6ParamsE,"",@"SHT_CUDA_INFO"
	.sectionflags	@""
	.align	4


	//----- nvinfo : EIATTR_CUDA_API_VERSION
	.align		4
        /*0000*/ 	.byte	0x04, 0x37
        /*0002*/ 	.short	(.L_290 - .L_289)
.L_289:
        /*0004*/ 	.word	0x00000082


	//----- nvinfo : EIATTR_KPARAM_INFO
	.align		4
.L_290:
        /*0008*/ 	.byte	0x04, 0x17
        /*000a*/ 	.short	(.L_292 - .L_291)
.L_291:
        /*000c*/ 	.word	0x00000000
        /*0010*/ 	.short	0x0000
        /*0012*/ 	.short	0x0070
        /*0014*/ 	.byte	0x00, 0xf0, 0x01, 0x1a


	//----- nvinfo : EIATTR_SPARSE_MMA_MASK
	.align		4
.L_292:
        /*0018*/ 	.byte	0x03, 0x50
        /*001a*/ 	.short	0x0000


	//----- nvinfo : EIATTR_MAXREG_COUNT
	.align		4
        /*001c*/ 	.byte	0x03, 0x1b
        /*001e*/ 	.short	0x00a8


	//----- nvinfo : EIATTR_NUM_BARRIERS
	.align		4
        /*0020*/ 	.byte	0x02, 0x4c
        /*0022*/ 	.byte	0x10
	.zero		1


	//----- nvinfo : EIATTR_EXTERNS
	.align		4
        /*0024*/ 	.byte	0x04, 0x0f
        /*0026*/ 	.short	(.L_294 - .L_293)


	//   ....[0]....
	.align		4
.L_293:
        /*0028*/ 	.word	index@(__assertfail)


	//----- nvinfo : EIATTR_ANNOTATIONS
	.align		4
.L_294:
        /*002c*/ 	.byte	0x04, 0x55
        /*002e*/ 	.short	(.L_296 - .L_295)


	//   ....[0]....
.L_295:
        /* <DEDUP_REMOVED lines=11> */


	//----- nvinfo : EIATTR_MERCURY_ISA_VERSION
	.align		4
.L_296:
        /*00c8*/ 	.byte	0x03, 0x5f
        /*00ca*/ 	.short	0x0101


	//----- nvinfo : EIATTR_INT_WARP_WIDE_INSTR_OFFSETS
	.align		4
        /*00cc*/ 	.byte	0x04, 0x31
        /*00ce*/ 	.short	(.L_298 - .L_297)


	//   ....[0]....
.L_297:
        /*00d0*/ 	.word	0x00000180


	//   ....[1]....
        /*00d4*/ 	.word	0x00000240


	//   ....[2]....
        /*00d8*/ 	.word	0x00007e20


	//   ....[3]....
        /*00dc*/ 	.word	0x00008290


	//   ....[4]....
        /*00e0*/ 	.word	0x00008860


	//----- nvinfo : EIATTR_COOP_GROUP_MASK_REGIDS
	.align		4
.L_298:
        /*00e4*/ 	.byte	0x04, 0x29
        /*00e6*/ 	.short	(.L_300 - .L_299)


	//   ....[0]....
.L_299:
        /*00e8*/ 	.word	0xffffffff


	//   ....[1]....
        /*00ec*/ 	.word	0xffffffff


	//   ....[2]....
        /*00f0*/ 	.word	0xffffffff


	//   ....[3]....
        /*00f4*/ 	.word	0xffffffff


	//   ....[4]....
        /*00f8*/ 	.word	0xffffffff


	//   ....[5]....
        /*00fc*/ 	.word	0xffffffff


	//   ....[6]....
        /*0100*/ 	.word	0xffffffff


	//   ....[7]....
        /*0104*/ 	.word	0xffffffff


	//   ....[8]....
        /*0108*/ 	.word	0xffffffff


	//   ....[9]....
        /*010c*/ 	.word	0xffffffff


	//   ....[10]....
        /*0110*/ 	.word	0xffffffff


	//   ....[11]....
        /*0114*/ 	.word	0xffffffff


	//   ....[12]....
        /*0118*/ 	.word	0xffffffff


	//   ....[13]....
        /*011c*/ 	.word	0xffffffff


	//   ....[14]....
        /*0120*/ 	.word	0xffffffff


	//   ....[15]....
        /*0124*/ 	.word	0xffffffff


	//   ....[16]....
        /*0128*/ 	.word	0xffffffff


	//   ....[17]....
        /*012c*/ 	.word	0x0500000f


	//   ....[18]....
        /*0130*/ 	.word	0x0500000f


	//   ....[19]....
        /*0134*/ 	.word	0x0500000f


	//   ....[20]....
        /*0138*/ 	.word	0x0500000f


	//   ....[21]....
        /*013c*/ 	.word	0x0500000f


	//   ....[22]....
        /*0140*/ 	.word	0x0500000f


	//----- nvinfo : EIATTR_COOP_GROUP_INSTR_OFFSETS
	.align		4
.L_300:
        /*0144*/ 	.byte	0x04, 0x28
        /*0146*/ 	.short	(.L_302 - .L_301)


	//   ....[0]....
.L_301:
        /*0148*/ 	.word	0x00000060


	//   ....[1]....
        /*014c*/ 	.word	0x00000190


	//   ....[2]....
        /*0150*/ 	.word	0x00000220


	//   ....[3]....
        /*0154*/ 	.word	0x000003a0


	//   ....[4]....
        /*0158*/ 	.word	0x00000600


	//   ....[5]....
        /*015c*/ 	.word	0x00000b60


	//   ....[6]....
        /*0160*/ 	.word	0x00006e30


	//   ....[7]....
        /*0164*/ 	.word	0x00007000


	//   ....[8]....
        /*0168*/ 	.word	0x000072d0


	//   ....[9]....
        /*016c*/ 	.word	0x000074a0


	//   ....[10]....
        /*0170*/ 	.word	0x000075c0


	//   ....[11]....
        /*0174*/ 	.word	0x00007ac0


	//   ....[12]....
        /*0178*/ 	.word	0x00007d50


	//   ....[13]....
        /*017c*/ 	.word	0x00007f90


	//   ....[14]....
        /*0180*/ 	.word	0x000081c0


	//   ....[15]....
        /*0184*/ 	.word	0x00008470


	//   ....[16]....
        /*0188*/ 	.word	0x000087a0


	//   ....[17]....
        /*018c*/ 	.word	0x0000a680


	//   ....[18]....
        /*0190*/ 	.word	0x0000a800


	//   ....[19]....
        /*0194*/ 	.word	0x0000a870


	//   ....[20]....
        /*0198*/ 	.word	0x0000a8e0


	//   ....[21]....
        /*019c*/ 	.word	0x0000a950


	//   ....[22]....
        /*01a0*/ 	.word	0x0000a9c0


	//----- nvinfo : EIATTR_REG_RECONFIG
	.align		4
.L_302:
        /*01a4*/ 	.byte	0x01, 0x54
	.zero		2


	//----- nvinfo : EIATTR_SYSCALL_OFFSETS
	.align		4
        /*01a8*/ 	.byte	0x04, 0x46
        /*01aa*/ 	.short	(.L_304 - .L_303)


	//   ....[0]....
.L_303:
        /*01ac*/ 	.word	0x00000790


	//   ....[1]....
        /*01b0*/ 	.word	0x00000880


	//   ....[2]....
        /*01b4*/ 	.word	0x000009f0


	//   ....[3]....
        /*01b8*/ 	.word	0x00000ae0


	//----- nvinfo : EIATTR_MBARRIER_INSTR_OFFSETS
	.align		4
.L_304:
        /*01bc*/ 	.byte	0x04, 0x39
        /*01be*/ 	.short	(.L_306 - .L_305)


	//   ....[0]....
.L_305:
        /*01c0*/ 	.word	0x00000260
        /*01c4*/ 	.word	0x000000ff
        /*01c8*/ 	.word	0x00038800
        /*01cc*/ 	.short	0x0100
        /*01ce*/ 	.byte	0x06
	.zero		1


	//   ....[1]....
        /*01d0*/ 	.word	0x00000350
        /*01d4*/ 	.word	0x000000ff
        /*01d8*/ 	.word	0x00038810
        /*01dc*/ 	.short	0x0100
        /*01de*/ 	.byte	0x08
	.zero		1


	//   ....[2]....
        /*01e0*/ 	.word	0x00000360
        /*01e4*/ 	.word	0x000000ff
        /*01e8*/ 	.word	0x00038820
        /*01ec*/ 	.short	0x0100
        /*01ee*/ 	.byte	0x08
	.zero		1


	//   ....[3]....
        /*01f0*/ 	.word	0x00000370
        /*01f4*/ 	.word	0x000000ff
        /*01f8*/ 	.word	0x00038818
        /*01fc*/ 	.short	0x0100
        /*01fe*/ 	.byte	0x08
	.zero		1


	//   ....[4]....
        /*0200*/ 	.word	0x00000380
        /*0204*/ 	.word	0x000000ff
        /*0208*/ 	.word	0x00038828
        /*020c*/ 	.short	0x0100
        /*020e*/ 	.byte	0x08
	.zero		1


	//   ....[5]....
        /*0210*/ 	.word	0x000004b0
        /*0214*/ 	.word	0x000000ff
        /*0218*/ 	.word	0x00038830
        /*021c*/ 	.short	0x0100
        /*021e*/ 	.byte	0x08
	.zero		1


	//   ....[6]....
        /*0220*/ 	.word	0x000004c0
        /*0224*/ 	.word	0x000000ff
        /*0228*/ 	.word	0x00038840
        /*022c*/ 	.short	0x0100
        /*022e*/ 	.byte	0x08
	.zero		1


	//   ....[7]....
        /*0230*/ 	.word	0x000004d0
        /*0234*/ 	.word	0x000000ff
        /*0238*/ 	.word	0x00038838
        /*023c*/ 	.short	0x0100
        /*023e*/ 	.byte	0x08
	.zero		1


	//   ....[8]....
        /*0240*/ 	.word	0x000004e0
        /*0244*/ 	.word	0x000000ff
        /*0248*/ 	.word	0x00038848
        /*024c*/ 	.short	0x0100
        /*024e*/ 	.byte	0x08
	.zero		1


	//   ....[9]....
        /*0250*/ 	.word	0x00000bc0
        /*0254*/ 	.word	0x00000010
        /*0258*/ 	.word	0x00038800
        /*025c*/ 	.short	0x010a
        /*025e*/ 	.byte	0x3f
	.zero		1


	//   ....[10]....
        /*0260*/ 	.word	0x00000d00
        /*0264*/ 	.word	0x00000010
        /*0268*/ 	.word	0x00038800
        /*026c*/ 	.short	0x010a
        /*026e*/ 	.byte	0x3f
	.zero		1


	//   ....[11]....
        /*0270*/ 	.word	0x00001860
        /*0274*/ 	.word	0x00000002
        /*0278*/ 	.word	0x00038810
        /*027c*/ 	.short	0x010a
        /*027e*/ 	.byte	0x3f
	.zero		1


	//   ....[12]....
        /*0280*/ 	.word	0x000018a0
        /*0284*/ 	.word	0x00000002
        /*0288*/ 	.word	0x00038810
        /*028c*/ 	.short	0x010a
        /*028e*/ 	.byte	0x3f
	.zero		1


	//   ....[13]....
        /*0290*/ 	.word	0x00002aa0
        /*0294*/ 	.word	0x00000002
        /*0298*/ 	.word	0x00038830
        /*029c*/ 	.short	0x010a
        /*029e*/ 	.byte	0x3f
	.zero		1


	//   ....[14]....
        /*02a0*/ 	.word	0x00002b20
        /*02a4*/ 	.word	0x00000002
        /*02a8*/ 	.word	0x00038830
        /*02ac*/ 	.short	0x010a
        /*02ae*/ 	.byte	0x3f
	.zero		1


	//   ....[15]....
        /*02b0*/ 	.word	0x00005fc0
        /*02b4*/ 	.word	0x00000003
        /*02b8*/ 	.word	0x00000000
        /*02bc*/ 	.short	0x0101
        /*02be*/ 	.byte	0x3f
	.zero		1


	//   ....[16]....
        /*02c0*/ 	.word	0x000063b0
        /*02c4*/ 	.word	0x00000002
        /*02c8*/ 	.word	0x00000000
        /*02cc*/ 	.short	0x0101
        /*02ce*/ 	.byte	0x3f
	.zero		1


	//   ....[17]....
        /*02d0*/ 	.word	0x00008c10
        /*02d4*/ 	.word	0x00000014
        /*02d8*/ 	.word	0x00038820
        /*02dc*/ 	.short	0x010a
        /*02de*/ 	.byte	0x3f
	.zero		1


	//   ....[18]....
        /*02e0*/ 	.word	0x00009220
        /*02e4*/ 	.word	0x00000014
        /*02e8*/ 	.word	0x00038840
        /*02ec*/ 	.short	0x010a
        /*02ee*/ 	.byte	0x3f
	.zero		1


	//   ....[19]....
        /*02f0*/ 	.word	0x000094c0
        /*02f4*/ 	.word	0x00000014
        /*02f8*/ 	.word	0x00038828
        /*02fc*/ 	.short	0x010a
        /*02fe*/ 	.byte	0x3f
	.zero		1


	//   ....[20]....
        /*0300*/ 	.word	0x000096d0
        /*0304*/ 	.word	0x00000014
        /*0308*/ 	.word	0x00038848
        /*030c*/ 	.short	0x010a
        /*030e*/ 	.byte	0x3f
	.zero		1


	//   ....[21]....
        /*0310*/ 	.word	0x00009950
        /*0314*/ 	.word	0x00000014
        /*0318*/ 	.word	0x00038820
        /*031c*/ 	.short	0x010a
        /*031e*/ 	.byte	0x3f
	.zero		1


	//   ....[22]....
        /*0320*/ 	.word	0x00009bc0
        /*0324*/ 	.word	0x00000014
        /*0328*/ 	.word	0x00038840
        /*032c*/ 	.short	0x010a
        /*032e*/ 	.byte	0x3f
	.zero		1


	//   ....[23]....
        /*0330*/ 	.word	0x00009e30
        /*0334*/ 	.word	0x00000014
        /*0338*/ 	.word	0x00038828
        /*033c*/ 	.short	0x010a
        /*033e*/ 	.byte	0x3f
	.zero		1


	//   ....[24]....
        /*0340*/ 	.word	0x0000a080
        /*0344*/ 	.word	0x00000004
        /*0348*/ 	.word	0x00038840
        /*034c*/ 	.short	0x010a
        /*034e*/ 	.byte	0x3f
	.zero		1


	//   ....[25]....
        /*0350*/ 	.word	0x0000a4f0
        /*0354*/ 	.word	0x00000007
        /*0358*/ 	.word	0x00000000
        /*035c*/ 	.short	0x010a
        /*035e*/ 	.byte	0x3f
	.zero		1


	//   ....[26]....
        /*0360*/ 	.word	0x0000a540
        /*0364*/ 	.word	0x00000003
        /*0368*/ 	.word	0x00000000
        /*036c*/ 	.short	0x010a
        /*036e*/ 	.byte	0x3f
	.zero		1


	//   ....[27]....
        /*0370*/ 	.word	0x0000a5a0
        /*0374*/ 	.word	0x00000005
        /*0378*/ 	.word	0x00000000
        /*037c*/ 	.short	0x010a
        /*037e*/ 	.byte	0x3f
	.zero		1


	//   ....[28]....
        /*0380*/ 	.word	0x0000a5d0
        /*0384*/ 	.word	0x00000003
        /*0388*/ 	.word	0x00000000
        /*038c*/ 	.short	0x010a
        /*038e*/ 	.byte	0x3f
	.zero		1


	//   ....[29]....
        /*0390*/ 	.word	0x0000a6e0
        /*0394*/ 	.word	0x00000000
        /*0398*/ 	.word	0x00038800
        /*039c*/ 	.short	0x010a
        /*039e*/ 	.byte	0x3f
	.zero		1


	//   ....[30]....
        /*03a0*/ 	.word	0x0000a730
        /*03a4*/ 	.word	0x00000002
        /*03a8*/ 	.word	0x00038810
        /*03ac*/ 	.short	0x010a
        /*03ae*/ 	.byte	0x3f
	.zero		1


	//   ....[31]....
        /*03b0*/ 	.word	0x0000a780
        /*03b4*/ 	.word	0x00000002
        /*03b8*/ 	.word	0x00038830
        /*03bc*/ 	.short	0x010a
        /*03be*/ 	.byte	0x3f
	.zero		1


	//   ....[32]....
        /*03c0*/ 	.word	0x0000aa00
        /*03c4*/ 	.word	0x00000014
        /*03c8*/ 	.word	0x00038820
        /*03cc*/ 	.short	0x010a
        /*03ce*/ 	.byte	0x3f
	.zero		1


	//   ....[33]....
        /*03d0*/ 	.word	0x0000aa50
        /*03d4*/ 	.word	0x00000014
        /*03d8*/ 	.word	0x00038840
        /*03dc*/ 	.short	0x010a
        /*03de*/ 	.byte	0x3f
	.zero		1


	//   ....[34]....
        /*03e0*/ 	.word	0x0000aaa0
        /*03e4*/ 	.word	0x00000014
        /*03e8*/ 	.word	0x00038828
        /*03ec*/ 	.short	0x010a
        /*03ee*/ 	.byte	0x3f
	.zero		1


	//   ....[35]....
        /*03f0*/ 	.word	0x0000aaf0
        /*03f4*/ 	.word	0x00000014
        /*03f8*/ 	.word	0x00038848
        /*03fc*/ 	.short	0x010a
        /*03fe*/ 	.byte	0x3f
	.zero		1


	//   ....[36]....
        /*0400*/ 	.word	0x0000ab50
        /*0404*/ 	.word	0x00000014
        /*0408*/ 	.word	0x00038820
        /*040c*/ 	.short	0x010a
        /*040e*/ 	.byte	0x3f
	.zero		1


	//   ....[37]....
        /*0410*/ 	.word	0x0000aba0
        /*0414*/ 	.word	0x00000014
        /*0418*/ 	.word	0x00038840
        /*041c*/ 	.short	0x010a
        /*041e*/ 	.byte	0x3f
	.zero		1


	//   ....[38]....
        /*0420*/ 	.word	0x0000abf0
        /*0424*/ 	.word	0x00000014
        /*0428*/ 	.word	0x00038828
        /*042c*/ 	.short	0x010a
        /*042e*/ 	.byte	0x3f
	.zero		1


	//   ....[39]....
        /*0430*/ 	.word	0x0000ac40
        /*0434*/ 	.word	0x00000004
        /*0438*/ 	.word	0x00038840
        /*043c*/ 	.short	0x010a
        /*043e*/ 	.byte	0x3f
	.zero		1


	//   ....[40]....
        /*0440*/ 	.word	0x0000ad20
        /*0444*/ 	.word	0x00000007
        /*0448*/ 	.word	0x00000000
        /*044c*/ 	.short	0x010a
        /*044e*/ 	.byte	0x3f
	.zero		1


	//   ....[41]....
        /*0450*/ 	.word	0x0000ad70
        /*0454*/ 	.word	0x00000003
        /*0458*/ 	.word	0x00000000
        /*045c*/ 	.short	0x010a
        /*045e*/ 	.byte	0x3f
	.zero		1


	//   ....[42]....
        /*0460*/ 	.word	0x0000adc0
        /*0464*/ 	.word	0x00000005
        /*0468*/ 	.word	0x00000000
        /*046c*/ 	.short	0x010a
        /*046e*/ 	.byte	0x3f
	.zero		1


	//----- nvinfo : EIATTR_NUM_MBARRIERS
	.align		4
.L_306:
        /*0470*/ 	.byte	0x03, 0x38
        /*0472*/ 	.short	0x0009


	//----- nvinfo : EIATTR_EXIT_INSTR_OFFSETS
	.align		4
        /*0474*/ 	.byte	0x04, 0x1c
        /*0476*/ 	.short	(.L_308 - .L_307)


	//   ....[0]....
.L_307:
        /*0478*/ 	.word	0x0000a620


	//----- nvinfo : EIATTR_MAX_THREADS
	.align		4
.L_308:
        /*047c*/ 	.byte	0x04, 0x05
        /*047e*/ 	.short	(.L_310 - .L_309)
.L_309:
        /*0480*/ 	.word	0x00000180
        /*0484*/ 	.word	0x00000001
        /*0488*/ 	.word	0x00000001


	//----- nvinfo : EIATTR_CRS_STACK_SIZE
	.align		4
.L_310:
        /*048c*/ 	.byte	0x04, 0x1e
        /*048e*/ 	.short	(.L_312 - .L_311)
.L_311:
        /*0490*/ 	.word	0x00000000


	//----- nvinfo : EIATTR_CBANK_PARAM_SIZE
	.align		4
.L_312:
        /*0494*/ 	.byte	0x03, 0x19
        /*0496*/ 	.short	0x06f0


	//----- nvinfo : EIATTR_PARAM_CBANK
	.align		4
        /*0498*/ 	.byte	0x04, 0x0a
        /*049a*/ 	.short	(.L_314 - .L_313)
	.align		4
.L_313:
        /*049c*/ 	.word	index@(.nv.constant0._ZN7cutlass13device_kernelIN5flash11enable_sm90INS1_16FlashAttnBwdSm90INS1_25CollectiveMainloopBwdSm90ILi2ELi2ELi2EN4cute5tupleIJNS5_1CILi1EEES8_S8_EEENS6_IJNS7_ILi80EEENS7_ILi128EEESB_EEENS_6half_tEfNS_4arch4Sm90ELb0ELb0ELb0ELb0ELb1ELb1ELb0ELb1ELi2ELi1ELi2ELi1ELb0EEENS1_24CollectiveEpilogueBwdGQAISC_fSF_Li256ELb0ELb1EEENS1_19SingleTileSchedulerILb0ELb0ELb0ELi128EEEEEEEEEvNT_6ParamsE)
        /*04a0*/ 	.short	0x0210
        /*04a2*/ 	.short	0x06f0


	//----- nvinfo : EIATTR_SW_WAR
	.align		4
.L_314:
        /*04a4*/ 	.byte	0x04, 0x36
        /*04a6*/ 	.short	(.L_316 - .L_315)
.L_315:
        /*04a8*/ 	.word	0x00000008
.L_316:


//--------------------- .nv.info._ZN7cutlass13device_kernelIN5flash22FlashAttnBwdPreprocessIN4cute5tupleIJNS3_1CILi80EEENS5_ILi128EEEEEENS_6half_tEfNS_4arch4Sm90ELb1ELb0EEEEEvNT_6ParamsE --------------------------
	.section	.nv.info._ZN7cutlass13device_kernelIN5flash22FlashAttnBwdPreprocessIN4cute5tupleIJNS3_1CILi80EEENS5_ILi128EEEEEENS_6half_tEfNS_4arch4Sm90ELb1ELb0EEEEEvNT_6ParamsE,"",@"SHT_CUDA_INFO"
	.sectionflags	@""
	.align	4


	//----- nvinfo : EIATTR_CUDA_API_VERSION
	.align		4
        /*0000*/ 	.byte	0x04, 0x37
        /*0002*/ 	.short	(.L_318 - .L_317)
.L_317:
        /*0004*/ 	.word	0x00000082


	//----- nvinfo : EIATTR_KPARAM_INFO
	.align		4
.L_318:
        /*0008*/ 	.byte	0x04, 0x17
        /*000a*/ 	.short	(.L_320 - .L_319)
.L_319:
        /*000c*/ 	.word	0x00000000
        /*0010*/ 	.short	0x0000
        /*0012*/ 	.short	0x0000
        /*0014*/ 	.byte	0x00, 0xf0, 0xc1, 0x03


	//----- nvinfo : EIATTR_SPARSE_MMA_MASK
	.align		4
.L_320:
        /*0018*/ 	.byte	0x03, 0x50
        /*001a*/ 	.short	0x0000


	//----- nvinfo : EIATTR_MAXREG_COUNT
	.align		4
        /*001c*/ 	.byte	0x03, 0x1b
        /*001e*/ 	.short	0x0080


	//----- nvinfo : EIATTR_MERCURY_ISA_VERSION
	.align		4
        /*0020*/ 	.byte	0x03, 0x5f
        /*0022*/ 	.short	0x0101


	//----- nvinfo : EIATTR_COOP_GROUP_MASK_REGIDS
	.align		4
        /*0024*/ 	.byte	0x04, 0x29
        /*0026*/ 	.short	(.L_322 - .L_321)


	//   ....[0]....
.L_321:
        /*0028*/ 	.word	0xffffffff


	//   ....[1]....
        /*002c*/ 	.word	0xffffffff


	//   ....[2]....
        /*0030*/ 	.word	0xffffffff


	//   ....[3]....
        /*0034*/ 	.word	0xffffffff


	//   ....[4]....
        /*0038*/ 	.word	0xffffffff


	//   ....[5]....
        /*003c*/ 	.word	0xffffffff


	//   ....[6]....
        /*0040*/ 	.word	0xffffffff


	//   ....[7]....
        /*0044*/ 	.word	0xffffffff


	//   ....[8]....
        /*0048*/ 	.word	0xffffffff


	//   ....[9]....
        /*004c*/ 	.word	0xffffffff


	//   ....[10]....
        /*0050*/ 	.word	0xffffffff


	//   ....[11]....
        /*0054*/ 	.word	0xffffffff


	//   ....[12]....
        /*0058*/ 	.word	0xffffffff


	//   ....[13]....
        /*005c*/ 	.word	0xffffffff


	//   ....[14]....
        /*0060*/ 	.word	0xffffffff


	//   ....[15]....
        /*0064*/ 	.word	0xffffffff


	//   ....[16]....
        /*0068*/ 	.word	0xffffffff


	//   ....[17]....
        /*006c*/ 	.word	0xffffffff


	//   ....[18]....
        /*0070*/ 	.word	0xffffffff


	//   ....[19]....
        /*0074*/ 	.word	0xffffffff


	//----- nvinfo : EIATTR_COOP_GROUP_INSTR_OFFSETS
	.align		4
.L_322:
        /*0078*/ 	.byte	0x04, 0x28
        /*007a*/ 	.short	(.L_324 - .L_323)


	//   ....[0]....
.L_323:
        /*007c*/ 	.word	0x000014b0


	//   ....[1]....
        /*0080*/ 	.word	0x000014d0


	//   ....[2]....
        /*0084*/ 	.word	0x000014e0


	//   ....[3]....
        /*0088*/ 	.word	0x000014f0


	//   ....[4]....
        /*008c*/ 	.word	0x00001500


	//   ....[5]....
        /*0090*/ 	.word	0x00001540


	//   ....[6]....
        /*0094*/ 	.word	0x00001560


	//   ....[7]....
        /*0098*/ 	.word	0x00001580


	//   ....[8]....
        /*009c*/ 	.word	0x00001590


	//   ....[9]....
        /*00a0*/ 	.word	0x000015a0


	//   ....[10]....
        /*00a4*/ 	.word	0x000015f0


	//   ....[11]....
        /*00a8*/ 	.word	0x00001610


	//   ....[12]....
        /*00ac*/ 	.word	0x00001630


	//   ....[13]....
        /*00b0*/ 	.word	0x00001650


	//   ....[14]....
        /*00b4*/ 	.word	0x00001660


	//   ....[15]....
        /*00b8*/ 	.word	0x00001740


	//   ....[16]....
        /*00bc*/ 	.word	0x00001760


	//   ....[17]....
        /*00c0*/ 	.word	0x00001770


	//   ....[18]....
        /*00c4*/ 	.word	0x00001780


	//   ....[19]....
        /*00c8*/ 	.word	0x00001790


	//----- nvinfo : EIATTR_EXIT_INSTR_OFFSETS
	.align		4
.L_324:
        /*00cc*/ 	.byte	0x04, 0x1c
        /*00ce*/ 	.short	(.L_326 - .L_325)


	//   ....[0]....
.L_325:
        /*00d0*/ 	.word	0x00001d60


	//   ....[1]....
        /*00d4*/ 	.word	0x00001de0


	//----- nvinfo : EIATTR_MAX_THREADS
	.align		4
.L_326:
        /*00d8*/ 	.byte	0x04, 0x05
        /*00da*/ 	.short	(.L_328 - .L_327)
.L_327:
        /*00dc*/ 	.word	0x00000100
        /*00e0*/ 	.word	0x00000001
        /*00e4*/ 	.word	0x00000001


	//----- nvinfo : EIATTR_CRS_STACK_SIZE
	.align		4
.L_328:
        /*00e8*/ 	.byte	0x04, 0x1e
        /*00ea*/ 	.short	(.L_330 - .L_329)
.L_329:
        /*00ec*/ 	.word	0x00000000


	//----- nvinfo : EIATTR_CBANK_PARAM_SIZE
	.align		4
.L_330:
        /*00f0*/ 	.byte	0x03, 0x19
        /*00f2*/ 	.short	0x00f0


	//----- nvinfo : EIATTR_PARAM_CBANK
	.align		4
        /*00f4*/ 	.byte	0x04, 0x0a
        /*00f6*/ 	.short	(.L_332 - .L_331)
	.align		4
.L_331:
        /*00f8*/ 	.word	index@(.nv.constant0._ZN7cutlass13device_kernelIN5flash22FlashAttnBwdPreprocessIN4cute5tupleIJNS3_1CILi80EEENS5_ILi128EEEEEENS_6half_tEfNS_4arch4Sm90ELb1ELb0EEEEEvNT_6ParamsE)
        /*00fc*/ 	.short	0x0210
        /*00fe*/ 	.short	0x00f0


	//----- nvinfo : EIATTR_SW_WAR
	.align		4
.L_332:
        /*0100*/ 	.byte	0x04, 0x36
        /*0102*/ 	.short	(.L_334 - .L_333)
.L_333:
        /*0104*/ 	.word	0x00000008
.L_334:


//--------------------- .nv.info._ZN7cutlass13device_kernelIN5flash11enable_sm90INS1_16FlashAttnBwdSm90INS1_25CollectiveMainloopBwdSm90ILi2ELi2ELi2EN4cute5tupleIJNS5_1CILi1EEES8_S8_EEENS6_IJNS7_ILi80EEENS7_ILi128EEESB_EEENS_6half_tEfNS_4arch4Sm90ELb0ELb0ELb0ELb1ELb0ELb1ELb0ELb1ELi2ELi1ELi2ELi1ELb0EEENS1_21CollectiveEpilogueBwdISC_SD_SF_Li256ELb1ELb0ELi1EEENS1_19SingleTileSchedulerILb1ELb0ELb0ELi128EEEEEEEEEvNT_6ParamsE --------------------------
	.section	.nv.info._ZN7cutlass13device_kernelIN5flash11enable_sm90INS1_16FlashAttnBwdSm90INS1_25CollectiveMainloopBwdSm90ILi2ELi2ELi2EN4cute5tupleIJNS5_1CILi1EEES8_S8_EEENS6_IJNS7_ILi80EEENS7_ILi128EEESB_EEENS_6half_tEfNS_4arch4Sm90ELb0ELb0ELb0ELb1ELb0ELb1ELb0ELb1ELi2ELi1ELi2ELi1ELb0EEENS1_21CollectiveEpilogueBwdISC_SD_SF_Li256ELb1ELb0ELi1EEENS1_19SingleTileSchedulerILb1ELb0ELb0ELi128EEEEEEEEEvNT_6ParamsE,"",@"SHT_CUDA_INFO"
	.sectionflags	@""
	.align	4


	//----- nvinfo : EIATTR_CUDA_API_VERSION
	.align		4
        /*0000*/ 	.byte	0x04, 0x37
        /*0002*/ 	.short	(.L_336 - .L_335)
.L_335:
        /*0004*/ 	.word	0x00000082


	//----- nvinfo : EIATTR_KPARAM_INFO
	.align		4
.L_336:
        /*0008*/ 	.byte	0x04, 0x17
        /*000a*/ 	.short	(.L_338 - .L_337)
.L_337:
        /*000c*/ 	.word	0x00000000
        /*0010*/ 	.short	0x0000
        /*0012*/ 	.short	0x0070
        /*0014*/ 	.byte	0x00, 0xf0, 0x01, 0x1a


	//----- nvinfo : EIATTR_SPARSE_MMA_MASK
	.align		4
.L_338:
        /*0018*/ 	.byte	0x03, 0x50
        /*001a*/ 	.short	0x0000


	//----- nvinfo : EIATTR_MAXREG_COUNT
	.align		4
        /*001c*/ 	.byte	0x03, 0x1b
        /*001e*/ 	.short	0x00a8


	//----- nvinfo : EIATTR_NUM_BARRIERS
	.align		4
        /*0020*/ 	.byte	0x02, 0x4c
        /*0022*/ 	.byte	0x10
	.zero		1


	//----- nvinfo : EIATTR_EXTERNS
	.align		4
        /*0024*/ 	.byte	0x04, 0x0f
        /*0026*/ 	.short	(.L_340 - .L_339)


	//   ....[0]....
	.align		4
.L_339:
        /*0028*/ 	.word	index@(__assertfail)


	//----- nvinfo : EIATTR_ANNOTATIONS
	.align		4
.L_340:
        /*002c*/ 	.byte	0x04, 0x55
        /*002e*/ 	.short	(.L_342 - .L_341)


	//   ....[0]....
.L_341:
        /* <DEDUP_REMOVED lines=14> */


	//----- nvinfo : EIATTR_MERCURY_ISA_VERSION
	.align		4
.L_342:
        /*00f8*/ 	.byte	0x03, 0x5f
        /*00fa*/ 	.short	0x0101


	//----- nvinfo : EIATTR_INT_WARP_WIDE_INSTR_OFFSETS
	.align		4
        /*00fc*/ 	.byte	0x04, 0x31
        /*00fe*/ 	.short	(.L_344 - .L_343)


	//   ....[0]....
.L_343:
        /*0100*/ 	.word	0x00000180


	//   ....[1]....
        /*0104*/ 	.word	0x00000240


	//   ....[2]....
        /*0108*/ 	.word	0x0000b300


	//----- nvinfo : EIATTR_COOP_GROUP_MASK_REGIDS
	.align		4
.L_344:
        /*010c*/ 	.byte	0x04, 0x29
        /*010e*/ 	.short	(.L_346 - .L_345)


	//   ....[0]....
.L_345:
        /*0110*/ 	.word	0xffffffff


	//   ....[1]....
        /*0114*/ 	.word	0xffffffff


	//   ....[2]....
        /*0118*/ 	.word	0xffffffff


	//   ....[3]....
        /*011c*/ 	.word	0xffffffff


	//   ....[4]....
        /*0120*/ 	.word	0xffffffff


	//   ....[5]....
        /*0124*/ 	.word	0xffffffff


	//   ....[6]....
        /*0128*/ 	.word	0xffffffff


	//   ....[7]....
        /*012c*/ 	.word	0x0500000f


	//----- nvinfo : EIATTR_COOP_GROUP_INSTR_OFFSETS
	.align		4
.L_346:
        /*0130*/ 	.byte	0x04, 0x28
        /*0132*/ 	.short	(.L_348 - .L_347)


	//   ....[0]....
.L_347:
        /*0134*/ 	.word	0x00000060


	//   ....[1]....
        /*0138*/ 	.word	0x00000190


	//   ....[2]....
        /*013c*/ 	.word	0x00000220


	//   ....[3]....
        /*0140*/ 	.word	0x000003a0


	//   ....[4]....
        /*0144*/ 	.word	0x00000610


	//   ....[5]....
        /*0148*/ 	.word	0x00001390


	//   ....[6]....
        /*014c*/ 	.word	0x0000a060


	//   ....[7]....
        /*0150*/ 	.word	0x0000d2e0


	//----- nvinfo : EIATTR_REG_RECONFIG
	.align		4
.L_348:
        /*0154*/ 	.byte	0x01, 0x54
	.zero		2


	//----- nvinfo : EIATTR_SYSCALL_OFFSETS
	.align		4
        /*0158*/ 	.byte	0x04, 0x46
        /*015a*/ 	.short	(.L_350 - .L_349)


	//   ....[0]....
.L_349:
        /*015c*/ 	.word	0x00000fc0


	//   ....[1]....
        /*0160*/ 	.word	0x000010b0


	//   ....[2]....
        /*0164*/ 	.word	0x00001220


	//   ....[3]....
        /*0168*/ 	.word	0x00001310


	//----- nvinfo : EIATTR_MBARRIER_INSTR_OFFSETS
	.align		4
.L_350:
        /*016c*/ 	.byte	0x04, 0x39
        /*016e*/ 	.short	(.L_352 - .L_351)


	//   ....[0]....
.L_351:
        /*0170*/ 	.word	0x00000260
        /*0174*/ 	.word	0x000000ff
        /*0178*/ 	.word	0x00038800
        /*017c*/ 	.short	0x0100
        /*017e*/ 	.byte	0x06
	.zero		1


	//   ....[1]....
        /*0180*/ 	.word	0x00000350
        /*0184*/ 	.word	0x000000ff
        /*0188*/ 	.word	0x00038810
        /*018c*/ 	.short	0x0100
        /*018e*/ 	.byte	0x08
	.zero		1


	//   ....[2]....
        /*0190*/ 	.word	0x00000360
        /*0194*/ 	.word	0x000000ff
        /*0198*/ 	.word	0x00038820
        /*019c*/ 	.short	0x0100
        /*019e*/ 	.byte	0x08
	.zero		1


	//   ....[3]....
        /*01a0*/ 	.word	0x00000370
        /*01a4*/ 	.word	0x000000ff
        /*01a8*/ 	.word	0x00038818
        /*01ac*/ 	.short	0x0100
        /*01ae*/ 	.byte	0x08
	.zero		1


	//   ....[4]....
        /*01b0*/ 	.word	0x00000380
        /*01b4*/ 	.word	0x000000ff
        /*01b8*/ 	.word	0x00038828
        /*01bc*/ 	.short	0x0100
        /*01be*/ 	.byte	0x08
	.zero		1


	//   ....[5]....
        /*01c0*/ 	.word	0x000004b0
        /*01c4*/ 	.word	0x000000ff
        /*01c8*/ 	.word	0x00038830
        /*01cc*/ 	.short	0x0100
        /*01ce*/ 	.byte	0x08
	.zero		1


	//   ....[6]....
        /*01d0*/ 	.word	0x000004c0
        /*01d4*/ 	.word	0x000000ff
        /*01d8*/ 	.word	0x00038840
        /*01dc*/ 	.short	0x0100
        /*01de*/ 	.byte	0x08
	.zero		1


	//   ....[7]....
        /*01e0*/ 	.word	0x000004d0
        /*01e4*/ 	.word	0x000000ff
        /*01e8*/ 	.word	0x00038838
        /*01ec*/ 	.short	0x0100
        /*01ee*/ 	.byte	0x08
	.zero		1


	//   ....[8]....
        /*01f0*/ 	.word	0x000004e0
        /*01f4*/ 	.word	0x000000ff
        /*01f8*/ 	.word	0x00038848
        /*01fc*/ 	.short	0x0100
        /*01fe*/ 	.byte	0x08
	.zero		1


	//   ....[9]....
        /*0200*/ 	.word	0x000013e0
        /*0204*/ 	.word	0x00000013
        /*0208*/ 	.word	0x00038800
        /*020c*/ 	.short	0x010a
        /*020e*/ 	.byte	0x3f
	.zero		1


	//   ....[10]....
        /*0210*/ 	.word	0x00001680
        /*0214*/ 	.word	0x00000013
        /*0218*/ 	.word	0x00038800
        /*021c*/ 	.short	0x010a
        /*021e*/ 	.byte	0x3f
	.zero		1


	//   ....[11]....
        /*0220*/ 	.word	0x00001c20
        /*0224*/ 	.word	0x00000003
        /*0228*/ 	.word	0x00038810
        /*022c*/ 	.short	0x010a
        /*022e*/ 	.byte	0x3f
	.zero		1


	//   ....[12]....
        /*0230*/ 	.word	0x00001c60
        /*0234*/ 	.word	0x00000003
        /*0238*/ 	.word	0x00038810
        /*023c*/ 	.short	0x010a
        /*023e*/ 	.byte	0x3f
	.zero		1


	//   ....[13]....
        /*0240*/ 	.word	0x00002e60
        /*0244*/ 	.word	0x00000003
        /*0248*/ 	.word	0x00038830
        /*024c*/ 	.short	0x010a
        /*024e*/ 	.byte	0x3f
	.zero		1


	//   ....[14]....
        /*0250*/ 	.word	0x00002ee0
        /*0254*/ 	.word	0x00000003
        /*0258*/ 	.word	0x00038830
        /*025c*/ 	.short	0x010a
        /*025e*/ 	.byte	0x3f
	.zero		1


	//   ....[15]....
        /*0260*/ 	.word	0x00006370
        /*0264*/ 	.word	0x00000005
        /*0268*/ 	.word	0x00000000
        /*026c*/ 	.short	0x0101
        /*026e*/ 	.byte	0x3f
	.zero		1


	//   ....[16]....
        /*0270*/ 	.word	0x000066e0
        /*0274*/ 	.word	0x00000003
        /*0278*/ 	.word	0x00000000
        /*027c*/ 	.short	0x0101
        /*027e*/ 	.byte	0x3f
	.zero		1


	//   ....[17]....
        /*0280*/ 	.word	0x0000b810
        /*0284*/ 	.word	0x0000000c
        /*0288*/ 	.word	0x00038820
        /*028c*/ 	.short	0x010a
        /*028e*/ 	.byte	0x3f
	.zero		1


	//   ....[18]....
        /*0290*/ 	.word	0x0000be10
        /*0294*/ 	.word	0x0000000c
        /*0298*/ 	.word	0x00038840
        /*029c*/ 	.short	0x010a
        /*029e*/ 	.byte	0x3f
	.zero		1


	//   ....[19]....
        /*02a0*/ 	.word	0x0000c0c0
        /*02a4*/ 	.word	0x0000000c
        /*02a8*/ 	.word	0x00038828
        /*02ac*/ 	.short	0x010a
        /*02ae*/ 	.byte	0x3f
	.zero		1


	//   ....[20]....
        /*02b0*/ 	.word	0x0000c2f0
        /*02b4*/ 	.word	0x0000000c
        /*02b8*/ 	.word	0x00038848
        /*02bc*/ 	.short	0x010a
        /*02be*/ 	.byte	0x3f
	.zero		1


	//   ....[21]....
        /*02c0*/ 	.word	0x0000c570
        /*02c4*/ 	.word	0x0000000c
        /*02c8*/ 	.word	0x00038820
        /*02cc*/ 	.short	0x010a
        /*02ce*/ 	.byte	0x3f
	.zero		1


	//   ....[22]....
        /*02d0*/ 	.word	0x0000c800
        /*02d4*/ 	.word	0x0000000c
        /*02d8*/ 	.word	0x00038840
        /*02dc*/ 	.short	0x010a
        /*02de*/ 	.byte	0x3f
	.zero		1


	//   ....[23]....
        /*02e0*/ 	.word	0x0000ca80
        /*02e4*/ 	.word	0x0000000c
        /*02e8*/ 	.word	0x00038828
        /*02ec*/ 	.short	0x010a
        /*02ee*/ 	.byte	0x3f
	.zero		1


	//   ....[24]....
        /*02f0*/ 	.word	0x0000cce0
        /*02f4*/ 	.word	0x00000004
        /*02f8*/ 	.word	0x00038840
        /*02fc*/ 	.short	0x010a
        /*02fe*/ 	.byte	0x3f
	.zero		1


	//   ....[25]....
        /*0300*/ 	.word	0x0000d160
        /*0304*/ 	.word	0x00000007
        /*0308*/ 	.word	0x00000000
        /*030c*/ 	.short	0x010a
        /*030e*/ 	.byte	0x3f
	.zero		1


	//   ....[26]....
        /*0310*/ 	.word	0x0000d1b0
        /*0314*/ 	.word	0x0000000b
        /*0318*/ 	.word	0x00000000
        /*031c*/ 	.short	0x010a
        /*031e*/ 	.byte	0x3f
	.zero		1


	//   ....[27]....
        /*0320*/ 	.word	0x0000d210
        /*0324*/ 	.word	0x00000009
        /*0328*/ 	.word	0x00000000
        /*032c*/ 	.short	0x010a
        /*032e*/ 	.byte	0x3f
	.zero		1


	//   ....[28]....
        /*0330*/ 	.word	0x0000d240
        /*0334*/ 	.word	0x00000003
        /*0338*/ 	.word	0x00000000
        /*033c*/ 	.short	0x010a
        /*033e*/ 	.byte	0x3f
	.zero		1


	//   ....[29]....
        /*0340*/ 	.word	0x0000d340
        /*0344*/ 	.word	0x00000003
        /*0348*/ 	.word	0x00038800
        /*034c*/ 	.short	0x010a
        /*034e*/ 	.byte	0x3f
	.zero		1


	//   ....[30]....
        /*0350*/ 	.word	0x0000d390
        /*0354*/ 	.word	0x00000003
        /*0358*/ 	.word	0x00038810
        /*035c*/ 	.short	0x010a
        /*035e*/ 	.byte	0x3f
	.zero		1


	//   ....[31]....
        /*0360*/ 	.word	0x0000d3e0
        /*0364*/ 	.word	0x00000003
        /*0368*/ 	.word	0x00038830
        /*036c*/ 	.short	0x010a
        /*036e*/ 	.byte	0x3f
	.zero		1


	//   ....[32]....
        /*0370*/ 	.word	0x0000d430
        /*0374*/ 	.word	0x0000000c
        /*0378*/ 	.word	0x00038820
        /*037c*/ 	.short	0x010a
        /*037e*/ 	.byte	0x3f
	.zero		1


	//   ....[33]....
        /*0380*/ 	.word	0x0000d480
        /*0384*/ 	.word	0x0000000c
        /*0388*/ 	.word	0x00038840
        /*038c*/ 	.short	0x010a
        /*038e*/ 	.byte	0x3f
	.zero		1


	//   ....[34]....
        /*0390*/ 	.word	0x0000d4d0
        /*0394*/ 	.word	0x0000000c
        /*0398*/ 	.word	0x00038828
        /*039c*/ 	.short	0x010a
        /*039e*/ 	.byte	0x3f
	.zero		1


	//   ....[35]....
        /*03a0*/ 	.word	0x0000d520
        /*03a4*/ 	.word	0x0000000c
        /*03a8*/ 	.word	0x00038848
        /*03ac*/ 	.short	0x010a
        /*03ae*/ 	.byte	0x3f
	.zero		1


	//   ....[36]....
        /*03b0*/ 	.word	0x0000d580
        /*03b4*/ 	.word	0x0000000c
        /*03b8*/ 	.word	0x00038820
        /*03bc*/ 	.short	0x010a
        /*03be*/ 	.byte	0x3f
	.zero		1


	//   ....[37]....
        /*03c0*/ 	.word	0x0000d5d0
        /*03c4*/ 	.word	0x0000000c
        /*03c8*/ 	.word	0x00038840
        /*03cc*/ 	.short	0x010a
        /*03ce*/ 	.byte	0x3f
	.zero		1


	//   ....[38]....
        /*03d0*/ 	.word	0x0000d620
        /*03d4*/ 	.word	0x0000000c
        /*03d8*/ 	.word	0x00038828
        /*03dc*/ 	.short	0x010a
        /*03de*/ 	.byte	0x3f
	.zero		1


	//   ....[39]....
        /*03e0*/ 	.word	0x0000d670
        /*03e4*/ 	.word	0x00000004
        /*03e8*/ 	.word	0x00038840
        /*03ec*/ 	.short	0x010a
        /*03ee*/ 	.byte	0x3f
	.zero		1


	//   ....[40]....
        /*03f0*/ 	.word	0x0000d740
        /*03f4*/ 	.word	0x00000007
        /*03f8*/ 	.word	0x00000000
        /*03fc*/ 	.short	0x010a
        /*03fe*/ 	.byte	0x3f
	.zero		1


	//   ....[41]....
        /*0400*/ 	.word	0x0000d790
        /*0404*/ 	.word	0x0000000b
        /*0408*/ 	.word	0x00000000
        /*040c*/ 	.short	0x010a
        /*040e*/ 	.byte	0x3f
	.zero		1


	//   ....[42]....
        /*0410*/ 	.word	0x0000d7e0
        /*0414*/ 	.word	0x00000009
        /*0418*/ 	.word	0x00000000
        /*041c*/ 	.short	0x010a
        /*041e*/ 	.byte	0x3f
	.zero		1


	//----- nvinfo : EIATTR_NUM_MBARRIERS
	.align		4
.L_352:
        /*0420*/ 	.byte	0x03, 0x38
        /*0422*/ 	.short	0x0009


	//----- nvinfo : EIATTR_EXIT_INSTR_OFFSETS
	.align		4
        /*0424*/ 	.byte	0x04, 0x1c
        /*0426*/ 	.short	(.L_354 - .L_353)


	//   ....[0]....
.L_353:
        /*0428*/ 	.word	0x0000d290


	//----- nvinfo : EIATTR_MAX_THREADS
	.align		4
.L_354:
        /*042c*/ 	.byte	0x04, 0x05
        /*042e*/ 	.short	(.L_356 - .L_355)
.L_355:
        /*0430*/ 	.word	0x00000180
        /*0434*/ 	.word	0x00000001
        /*0438*/ 	.word	0x00000001


	//----- nvinfo : EIATTR_CRS_STACK_SIZE
	.align		4
.L_356:
        /*043c*/ 	.byte	0x04, 0x1e
        /*043e*/ 	.short	(.L_358 - .L_357)
.L_357:
        /*0440*/ 	.word	0x00000000


	//----- nvinfo : EIATTR_CBANK_PARAM_SIZE
	.align		4
.L_358:
        /*0444*/ 	.byte	0x03, 0x19
        /*0446*/ 	.short	0x06f0


	//----- nvinfo : EIATTR_PARAM_CBANK
	.align		4
        /*0448*/ 	.byte	0x04, 0x0a
        /*044a*/ 	.short	(.L_360 - .L_359)
	.align		4
.L_359:
        /*044c*/ 	.word	index@(.nv.constant0._ZN7cutlass13device_kernelIN5flash11enable_sm90INS1_16FlashAttnBwdSm90INS1_25CollectiveMainloopBwdSm90ILi2ELi2ELi2EN4cute5tupleIJNS5_1CILi1EEES8_S8_EEENS6_IJNS7_ILi80EEENS7_ILi128EEESB_EEENS_6half_tEfNS_4arch4Sm90ELb0ELb0ELb0ELb1ELb0ELb1ELb0ELb1ELi2ELi1ELi2ELi1ELb0EEENS1_21CollectiveEpilogueBwdISC_SD_SF_Li256ELb1ELb0ELi1EEENS1_19SingleTileSchedulerILb1ELb0ELb0ELi128EEEEEEEEEvNT_6ParamsE)
        /*0450*/ 	.short	0x0210
        /*0452*/ 	.short	0x06f0


	//----- nvinfo : EIATTR_SW_WAR
	.align		4
.L_360:
        /*0454*/ 	.byte	0x04, 0x36
        /*0456*/ 	.short	(.L_362 - .L_361)
.L_361:
        /*0458*/ 	.word	0x00000008
.L_362:


//--------------------- .nv.info._ZN7cutlass13device_kernelIN5flash11enable_sm90INS1_16FlashAttnBwdSm90INS1_25CollectiveMainloopBwdSm90ILi2ELi2ELi2EN4cute5tupleIJNS5_1CILi1EEES8_S8_EEENS6_IJNS7_ILi80EEENS7_ILi128EEESB_EEENS_6half_tEfNS_4arch4Sm90ELb0ELb0ELb0ELb1ELb1ELb1ELb0ELb1ELi2ELi1ELi2ELi1ELb0EEENS1_21CollectiveEpilogueBwdISC_SD_SF_Li256ELb1ELb0ELi1EEENS1_19SingleTileSchedulerILb1ELb0ELb0ELi128EEEEEEEEEvNT_6ParamsE --------------------------
	.section	.nv.info._ZN7cutlass13device_kernelIN5flash11enable_sm90INS1_16FlashAttnBwdSm90INS1_25CollectiveMainloopBwdSm90ILi2ELi2ELi2EN4cute5tupleIJNS5_1CILi1EEES8_S8_EEENS6_IJNS7_ILi80EEENS7_ILi128EEESB_EEENS_6half_tEfNS_4arch4Sm90ELb0ELb0ELb0ELb1ELb1ELb1ELb0ELb1ELi2ELi1ELi2ELi1ELb0EEENS1_21CollectiveEpilogueBwdISC_SD_SF_Li256ELb1ELb0ELi1EEENS1_19SingleTileSchedulerILb1ELb0ELb0ELi128EEEEEEEEEvNT_6ParamsE,"",@"SHT_CUDA_INFO"
	.sectionflags	@""
	.align	4


	//----- nvinfo : EIATTR_CUDA_API_VERSION
	.align		4
        /*0000*/ 	.byte	0x04, 0x37
        /*0002*/ 	.short	(.L_364 - .L_363)
.L_363:
        /*0004*/ 	.word	0x00000082


	//----- nvinfo : EIATTR_KPARAM_INFO
	.align		4
.L_364:
        /*0008*/ 	.byte	0x04, 0x17
        /*000a*/ 	.short	(.L_366 - .L_365)
.L_365:
        /*000c*/ 	.word	0x00000000
        /*0010*/ 	.short	0x0000
        /*0012*/ 	.short	0x0070
        /*0014*/ 	.byte	0x00, 0xf0, 0x01, 0x1a


	//----- nvinfo : EIATTR_SPARSE_MMA_MASK
	.align		4
.L_366:
        /*0018*/ 	.byte	0x03, 0x50
        /*001a*/ 	.short	0x0000


	//----- nvinfo : EIATTR_MAXREG_COUNT
	.align		4
        /*001c*/ 	.byte	0x03, 0x1b
        /*001e*/ 	.short	0x00a8


	//----- nvinfo : EIATTR_NUM_BARRIERS
	.align		4
        /*0020*/ 	.byte	0x02, 0x4c
        /*0022*/ 	.byte	0x10
	.zero		1


	//----- nvinfo : EIATTR_EXTERNS
	.align		4
        /*0024*/ 	.byte	0x04, 0x0f
        /*0026*/ 	.short	(.L_368 - .L_367)


	//   ....[0]....
	.align		4
.L_367:
        /*0028*/ 	.word	index@(__assertfail)


	//----- nvinfo : EIATTR_ANNOTATIONS
	.align		4
.L_368:
        /*002c*/ 	.byte	0x04, 0x55
        /*002e*/ 	.short	(.L_370 - .L_369)


	//   ....[0]....
.L_369:
        /* <DEDUP_REMOVED lines=14> */


	//----- nvinfo : EIATTR_MERCURY_ISA_VERSION
	.align		4
.L_370:
        /*00f8*/ 	.byte	0x03, 0x5f
        /*00fa*/ 	.short	0x0101


	//----- nvinfo : EIATTR_INT_WARP_WIDE_INSTR_OFFSETS
	.align		4
        /*00fc*/ 	.byte	0x04, 0x31
        /*00fe*/ 	.short	(.L_372 - .L_371)


	//   ....[0]....
.L_371:
        /*0100*/ 	.word	0x00000180


	//   ....[1]....
        /*0104*/ 	.word	0x00000240


	//   ....[2]....
        /*0108*/ 	.word	0x0000ad40


	//   ....[3]....
        /*010c*/ 	.word	0x0000b1b0


	//   ....[4]....
        /*0110*/ 	.word	0x0000b780


	//   ....[5]....
        /*0114*/ 	.word	0x0000bb00


	//----- nvinfo : EIATTR_COOP_GROUP_MASK_REGIDS
	.align		4
.L_372:
        /*0118*/ 	.byte	0x04, 0x29
        /*011a*/ 	.short	(.L_374 - .L_373)


	//   ....[0]....
.L_373:
        /*011c*/ 	.word	0xffffffff


	//   ....[1]....
        /*0120*/ 	.word	0xffffffff


	//   ....[2]....
        /*0124*/ 	.word	0xffffffff


	//   ....[3]....
        /*0128*/ 	.word	0xffffffff


	//   ....[4]....
        /*012c*/ 	.word	0xffffffff


	//   ....[5]....
        /*0130*/ 	.word	0xffffffff


	//   ....[6]....
        /*0134*/ 	.word	0xffffffff


	//   ....[7]....
        /*0138*/ 	.word	0xffffffff


	//   ....[8]....
        /*013c*/ 	.word	0xffffffff


	//   ....[9]....
        /*0140*/ 	.word	0xffffffff


	//   ....[10]....
        /*0144*/ 	.word	0xffffffff


	//   ....[11]....
        /*0148*/ 	.word	0xffffffff


	//   ....[12]....
        /*014c*/ 	.word	0xffffffff


	//   ....[13]....
        /*0150*/ 	.word	0x0500000f


	//   ....[14]....
        /*0154*/ 	.word	0x0500000f


	//   ....[15]....
        /*0158*/ 	.word	0x0500000f


	//   ....[16]....
        /*015c*/ 	.word	0x0500000f


	//----- nvinfo : EIATTR_COOP_GROUP_INSTR_OFFSETS
	.align		4
.L_374:
        /*0160*/ 	.byte	0x04, 0x28
        /*0162*/ 	.short	(.L_376 - .L_375)


	//   ....[0]....
.L_375:
        /*0164*/ 	.word	0x00000060


	//   ....[1]....
        /*0168*/ 	.word	0x00000190


	//   ....[2]....
        /*016c*/ 	.word	0x00000220


	//   ....[3]....
        /*0170*/ 	.word	0x000003a0


	//   ....[4]....
        /*0174*/ 	.word	0x00000610


	//   ....[5]....
        /*0178*/ 	.word	0x00001390


	//   ....[6]....
        /*017c*/ 	.word	0x0000a060


	//   ....[7]....
        /*0180*/ 	.word	0x0000a9e0


	//   ....[8]....
        /*0184*/ 	.word	0x0000ac70


	//   ....[9]....
        /*0188*/ 	.word	0x0000aeb0


	//   ....[10]....
        /*018c*/ 	.word	0x0000b0e0


	//   ....[11]....
        /*0190*/ 	.word	0x0000b390


	//   ....[12]....
        /*0194*/ 	.word	0x0000b6c0


	//   ....[13]....
        /*0198*/ 	.word	0x0000dae0


	//   ....[14]....
        /*019c*/ 	.word	0x0000dc60


	//   ....[15]....
        /*01a0*/ 	.word	0x0000dcd0


	//   ....[16]....
        /*01a4*/ 	.word	0x0000dd40


	//----- nvinfo : EIATTR_REG_RECONFIG
	.align		4
.L_376:
        /*01a8*/ 	.byte	0x01, 0x54
	.zero		2


	//----- nvinfo : EIATTR_SYSCALL_OFFSETS
	.align		4
        /*01ac*/ 	.byte	0x04, 0x46
        /*01ae*/ 	.short	(.L_378 - .L_377)


	//   ....[0]....
.L_377:
        /*01b0*/ 	.word	0x00000fc0


	//   ....[1]....
        /*01b4*/ 	.word	0x000010b0


	//   ....[2]....
        /*01b8*/ 	.word	0x00001220


	//   ....[3]....
        /*01bc*/ 	.word	0x00001310


	//----- nvinfo : EIATTR_MBARRIER_INSTR_OFFSETS
	.align		4
.L_378:
        /*01c0*/ 	.byte	0x04, 0x39
        /*01c2*/ 	.short	(.L_380 - .L_379)


	//   ....[0]....
.L_379:
        /*01c4*/ 	.word	0x00000260
        /*01c8*/ 	.word	0x000000ff
        /*01cc*/ 	.word	0x00038800
        /*01d0*/ 	.short	0x0100
        /*01d2*/ 	.byte	0x06
	.zero		1


	//   ....[1]....
        /*01d4*/ 	.word	0x00000350
        /*01d8*/ 	.word	0x000000ff
        /*01dc*/ 	.word	0x00038810
        /*01e0*/ 	.short	0x0100
        /*01e2*/ 	.byte	0x08
	.zero		1


	//   ....[2]....
        /*01e4*/ 	.word	0x00000360
        /*01e8*/ 	.word	0x000000ff
        /*01ec*/ 	.word	0x00038820
        /*01f0*/ 	.short	0x0100
        /*01f2*/ 	.byte	0x08
	.zero		1


	//   ....[3]....
        /*01f4*/ 	.word	0x00000370
        /*01f8*/ 	.word	0x000000ff
        /*01fc*/ 	.word	0x00038818
        /*0200*/ 	.short	0x0100
        /*0202*/ 	.byte	0x08
	.zero		1


	//   ....[4]....
        /*0204*/ 	.word	0x00000380
        /*0208*/ 	.word	0x000000ff
        /*020c*/ 	.word	0x00038828
        /*0210*/ 	.short	0x0100
        /*0212*/ 	.byte	0x08
	.zero		1


	//   ....[5]....
        /*0214*/ 	.word	0x000004b0
        /*0218*/ 	.word	0x000000ff
        /*021c*/ 	.word	0x00038830
        /*0220*/ 	.short	0x0100
        /*0222*/ 	.byte	0x08
	.zero		1


	//   ....[6]....
        /*0224*/ 	.word	0x000004c0
        /*0228*/ 	.word	0x000000ff
        /*022c*/ 	.word	0x00038840
        /*0230*/ 	.short	0x0100
        /*0232*/ 	.byte	0x08
	.zero		1


	//   ....[7]....
        /*0234*/ 	.word	0x000004d0
        /*0238*/ 	.word	0x000000ff
        /*023c*/ 	.word	0x00038838
        /*0240*/ 	.short	0x0100
        /*0242*/ 	.byte	0x08
	.zero		1


	//   ....[8]....
        /*0244*/ 	.word	0x000004e0
        /*0248*/ 	.word	0x000000ff
        /*024c*/ 	.word	0x00038848
        /*0250*/ 	.short	0x0100
        /*0252*/ 	.byte	0x08
	.zero		1


	//   ....[9]....
        /*0254*/ 	.word	0x000013e0
        /*0258*/ 	.word	0x00000013
        /*025c*/ 	.word	0x00038800
        /*0260*/ 	.short	0x010a
        /*0262*/ 	.byte	0x3f
	.zero		1


	//   ....[10]....
        /*0264*/ 	.word	0x00001680
        /*0268*/ 	.word	0x00000013
        /*026c*/ 	.word	0x00038800
        /*0270*/ 	.short	0x010a
        /*0272*/ 	.byte	0x3f
	.zero		1


	//   ....[11]....
        /*0274*/ 	.word	0x00001c20
        /*0278*/ 	.word	0x00000003
        /*027c*/ 	.word	0x00038810
        /*0280*/ 	.short	0x010a
        /*0282*/ 	.byte	0x3f
	.zero		1


	//   ....[12]....
        /*0284*/ 	.word	0x00001c60
        /*0288*/ 	.word	0x00000003
        /*028c*/ 	.word	0x00038810
        /*0290*/ 	.short	0x010a
        /*0292*/ 	.byte	0x3f
	.zero		1


	//   ....[13]....
        /*0294*/ 	.word	0x00002e60
        /*0298*/ 	.word	0x00000003
        /*029c*/ 	.word	0x00038830
        /*02a0*/ 	.short	0x010a
        /*02a2*/ 	.byte	0x3f
	.zero		1


	//   ....[14]....
        /*02a4*/ 	.word	0x00002ee0
        /*02a8*/ 	.word	0x00000003
        /*02ac*/ 	.word	0x00038830
        /*02b0*/ 	.short	0x010a
        /*02b2*/ 	.byte	0x3f
	.zero		1


	//   ....[15]....
        /*02b4*/ 	.word	0x00006370
        /*02b8*/ 	.word	0x00000005
        /*02bc*/ 	.word	0x00000000
        /*02c0*/ 	.short	0x0101
        /*02c2*/ 	.byte	0x3f
	.zero		1


	//   ....[16]....
        /*02c4*/ 	.word	0x000066e0
        /*02c8*/ 	.word	0x00000003
        /*02cc*/ 	.word	0x00000000
        /*02d0*/ 	.short	0x0101
        /*02d2*/ 	.byte	0x3f
	.zero		1


	//   ....[17]....
        /*02d4*/ 	.word	0x0000c010
        /*02d8*/ 	.word	0x0000000c
        /*02dc*/ 	.word	0x00038820
        /*02e0*/ 	.short	0x010a
        /*02e2*/ 	.byte	0x3f
	.zero		1


	//   ....[18]....
        /*02e4*/ 	.word	0x0000c610
        /*02e8*/ 	.word	0x0000000c
        /*02ec*/ 	.word	0x00038840
        /*02f0*/ 	.short	0x010a
        /*02f2*/ 	.byte	0x3f
	.zero		1


	//   ....[19]....
        /*02f4*/ 	.word	0x0000c8c0
        /*02f8*/ 	.word	0x0000000c
        /*02fc*/ 	.word	0x00038828
        /*0300*/ 	.short	0x010a
        /*0302*/ 	.byte	0x3f
	.zero		1


	//   ....[20]....
        /*0304*/ 	.word	0x0000caf0
        /*0308*/ 	.word	0x0000000c
        /*030c*/ 	.word	0x00038848
        /*0310*/ 	.short	0x010a
        /*0312*/ 	.byte	0x3f
	.zero		1


	//   ....[21]....
        /*0314*/ 	.word	0x0000cd70
        /*0318*/ 	.word	0x0000000c
        /*031c*/ 	.word	0x00038820
        /*0320*/ 	.short	0x010a
        /*0322*/ 	.byte	0x3f
	.zero		1


	//   ....[22]....
        /*0324*/ 	.word	0x0000d000
        /*0328*/ 	.word	0x0000000c
        /*032c*/ 	.word	0x00038840
        /*0330*/ 	.short	0x010a
        /*0332*/ 	.byte	0x3f
	.zero		1


	//   ....[23]....
        /*0334*/ 	.word	0x0000d280
        /*0338*/ 	.word	0x0000000c
        /*033c*/ 	.word	0x00038828
        /*0340*/ 	.short	0x010a
        /*0342*/ 	.byte	0x3f
	.zero		1


	//   ....[24]....
        /*0344*/ 	.word	0x0000d4e0
        /*0348*/ 	.word	0x00000004
        /*034c*/ 	.word	0x00038840
        /*0350*/ 	.short	0x010a
        /*0352*/ 	.byte	0x3f
	.zero		1


	//   ....[25]....
        /*0354*/ 	.word	0x0000d960
        /*0358*/ 	.word	0x00000007
        /*035c*/ 	.word	0x00000000
        /*0360*/ 	.short	0x010a
        /*0362*/ 	.byte	0x3f
	.zero		1


	//   ....[26]....
        /*0364*/ 	.word	0x0000d9b0
        /*0368*/ 	.word	0x0000000b
        /*036c*/ 	.word	0x00000000
        /*0370*/ 	.short	0x010a
        /*0372*/ 	.byte	0x3f
	.zero		1


	//   ....[27]....
        /*0374*/ 	.word	0x0000da10
        /*0378*/ 	.word	0x00000009
        /*037c*/ 	.word	0x00000000
        /*0380*/ 	.short	0x010a
        /*0382*/ 	.byte	0x3f
	.zero		1


	//   ....[28]....
        /*0384*/ 	.word	0x0000da40
        /*0388*/ 	.word	0x00000003
        /*038c*/ 	.word	0x00000000
        /*0390*/ 	.short	0x010a
        /*0392*/ 	.byte	0x3f
	.zero		1


	//   ....[29]....
        /*0394*/ 	.word	0x0000db40
        /*0398*/ 	.word	0x00000003
        /*039c*/ 	.word	0x00038800
        /*03a0*/ 	.short	0x010a
        /*03a2*/ 	.byte	0x3f
	.zero		1


	//   ....[30]....
        /*03a4*/ 	.word	0x0000db90
        /*03a8*/ 	.word	0x00000003
        /*03ac*/ 	.word	0x00038810
        /*03b0*/ 	.short	0x010a
        /*03b2*/ 	.byte	0x3f
	.zero		1


	//   ....[31]....
        /*03b4*/ 	.word	0x0000dbe0
        /*03b8*/ 	.word	0x00000003
        /*03bc*/ 	.word	0x00038830
        /*03c0*/ 	.short	0x010a
        /*03c2*/ 	.byte	0x3f
	.zero		1


	//   ....[32]....
        /*03c4*/ 	.word	0x0000dd80
        /*03c8*/ 	.word	0x0000000c
        /*03cc*/ 	.word	0x00038820
        /*03d0*/ 	.short	0x010a
        /*03d2*/ 	.byte	0x3f
	.zero		1


	//   ....[33]....
        /*03d4*/ 	.word	0x0000ddd0
        /*03d8*/ 	.word	0x0000000c
        /*03dc*/ 	.word	0x00038840
        /*03e0*/ 	.short	0x010a
        /*03e2*/ 	.byte	0x3f
	.zero		1


	//   ....[34]....
        /*03e4*/ 	.word	0x0000de20
        /*03e8*/ 	.word	0x0000000c
        /*03ec*/ 	.word	0x00038828
        /*03f0*/ 	.short	0x010a
        /*03f2*/ 	.byte	0x3f
	.zero		1


	//   ....[35]....
        /*03f4*/ 	.word	0x0000de70
        /*03f8*/ 	.word	0x0000000c
        /*03fc*/ 	.word	0x00038848
        /*0400*/ 	.short	0x010a
        /*0402*/ 	.byte	0x3f
	.zero		1


	//   ....[36]....
        /*0404*/ 	.word	0x0000ded0
        /*0408*/ 	.word	0x0000000c
        /*040c*/ 	.word	0x00038820
        /*0410*/ 	.short	0x010a
        /*0412*/ 	.byte	0x3f
	.zero		1


	//   ....[37]....
        /*0414*/ 	.word	0x0000df20
        /*0418*/ 	.word	0x0000000c
        /*041c*/ 	.word	0x00038840
        /*0420*/ 	.short	0x010a
        /*0422*/ 	.byte	0x3f
	.zero		1


	//   ....[38]....
        /*0424*/ 	.word	0x0000df70
        /*0428*/ 	.word	0x0000000c
        /*042c*/ 	.word	0x00038828
        /*0430*/ 	.short	0x010a
        /*0432*/ 	.byte	0x3f
	.zero		1


	//   ....[39]....
        /*0434*/ 	.word	0x0000dfc0
        /*0438*/ 	.word	0x00000004
        /*043c*/ 	.word	0x00038840
        /*0440*/ 	.short	0x010a
        /*0442*/ 	.byte	0x3f
	.zero		1


	//   ....[40]....
        /*0444*/ 	.word	0x0000e090
        /*0448*/ 	.word	0x00000007
        /*044c*/ 	.word	0x00000000
        /*0450*/ 	.short	0x010a
        /*0452*/ 	.byte	0x3f
	.zero		1


	//   ....[41]....
        /*0454*/ 	.word	0x0000e0e0
        /*0458*/ 	.word	0x0000000b
        /*045c*/ 	.word	0x00000000
        /*0460*/ 	.short	0x010a
        /*0462*/ 	.byte	0x3f
	.zero		1


	//   ....[42]....
        /*0464*/ 	.word	0x0000e130
        /*0468*/ 	.word	0x00000009
        /*046c*/ 	.word	0x00000000
        /*0470*/ 	.short	0x010a
        /*0472*/ 	.byte	0x3f
	.zero		1


	//----- nvinfo : EIATTR_NUM_MBARRIERS
	.align		4
.L_380:
        /*0474*/ 	.byte	0x03, 0x38
        /*0476*/ 	.short	0x0009


	//----- nvinfo : EIATTR_EXIT_INSTR_OFFSETS
	.align		4
        /*0478*/ 	.byte	0x04, 0x1c
        /*047a*/ 	.short	(.L_382 - .L_381)


	//   ....[0]....
.L_381:
        /*047c*/ 	.word	0x0000da90


	//----- nvinfo : EIATTR_MAX_THREADS
	.align		4
.L_382:
        /*0480*/ 	.byte	0x04, 0x05
        /*0482*/ 	.short	(.L_384 - .L_383)
.L_383:
        /*0484*/ 	.word	0x00000180
        /*0488*/ 	.word	0x00000001
        /*048c*/ 	.word	0x00000001


	//----- nvinfo : EIATTR_CRS_STACK_SIZE
	.align		4
.L_384:
        /*0490*/ 	.byte	0x04, 0x1e
        /*0492*/ 	.short	(.L_386 - .L_385)
.L_385:
        /*0494*/ 	.word	0x00000000


	//----- nvinfo : EIATTR_CBANK_PARAM_SIZE
	.align		4
.L_386:
        /*0498*/ 	.byte	0x03, 0x19
        /*049a*/ 	.short	0x06f0


	//----- nvinfo : EIATTR_PARAM_CBANK
	.align		4
        /*049c*/ 	.byte	0x04, 0x0a
        /*049e*/ 	.short	(.L_388 - .L_387)
	.align		4
.L_387:
        /*04a0*/ 	.word	index@(.nv.constant0._ZN7cutlass13device_kernelIN5flash11enable_sm90INS1_16FlashAttnBwdSm90INS1_25CollectiveMainloopBwdSm90ILi2ELi2ELi2EN4cute5tupleIJNS5_1CILi1EEES8_S8_EEENS6_IJNS7_ILi80EEENS7_ILi128EEESB_EEENS_6half_tEfNS_4arch4Sm90ELb0ELb0ELb0ELb1ELb1ELb1ELb0ELb1ELi2ELi1ELi2ELi1ELb0EEENS1_21CollectiveEpilogueBwdISC_SD_SF_Li256ELb1ELb0ELi1EEENS1_19SingleTileSchedulerILb1ELb0ELb0ELi128EEEEEEEEEvNT_6ParamsE)
        /*04a4*/ 	.short	0x0210
        /*04a6*/ 	.short	0x06f0


	//----- nvinfo : EIATTR_SW_WAR
	.align		4
.L_388:
        /*04a8*/ 	.byte	0x04, 0x36
        /*04aa*/ 	.short	(.L_390 - .L_389)
.L_389:
        /*04ac*/ 	.word	0x00000008
.L_390:


//--------------------- .nv.info._ZN7cutlass13device_kernelIN5flash11enable_sm90INS1_16FlashAttnBwdSm90INS1_25CollectiveMainloopBwdSm90ILi2ELi2ELi2EN4cute5tupleIJNS5_1CILi1EEES8_S8_EEENS6_IJNS7_ILi80EEENS7_ILi128EEESB_EEENS_6half_tEfNS_4arch4Sm90ELb0ELb0ELb0ELb1ELb0ELb1ELb0ELb1ELi2ELi1ELi2ELi1ELb0EEENS1_24CollectiveEpilogueBwdGQAISC_fSF_Li256ELb1ELb0EEENS1_19SingleTileSchedulerILb1ELb0ELb0ELi128EEEEEEEEEvNT_6ParamsE --------------------------
	.section	.nv.info._ZN7cutlass13device_kernelIN5flash11enable_sm90INS1_16FlashAttnBwdSm90INS1_25CollectiveMainloopBwdSm90ILi2ELi2ELi2EN4cute5tupleIJNS5_1CILi1EEES8_S8_EEENS6_IJNS7_ILi80EEENS7_ILi128EEESB_EEENS_6half_tEfNS_4arch4Sm90ELb0ELb0ELb0ELb1ELb0ELb1ELb0ELb1ELi2ELi1ELi2ELi1ELb0EEENS1_24CollectiveEpilogueBwdGQAISC_fSF_Li256ELb1ELb0EEENS1_19SingleTileSchedulerILb1ELb0ELb0ELi128EEEEEEEEEvNT_6ParamsE,"",@"SHT_CUDA_INFO"
	.sectionflags	@""
	.align	4


	//----- nvinfo : EIATTR_CUDA_API_VERSION
	.align		4
        /*0000*/ 	.byte	0x04, 0x37
        /*0002*/ 	.short	(.L_392 - .L_391)
.L_391:
        /*0004*/ 	.word	0x00000082


	//----- nvinfo : EIATTR_KPARAM_INFO
	.align		4
.L_392:
        /*0008*/ 	.byte	0x04, 0x17
        /*000a*/ 	.short	(.L_394 - .L_393)
.L_393:
        /*000c*/ 	.word	0x00000000
        /*0010*/ 	.short	0x0000
        /*0012*/ 	.short	0x0070
        /*0014*/ 	.byte	0x00, 0xf0, 0x01, 0x1a


	//----- nvinfo : EIATTR_SPARSE_MMA_MASK
	.align		4
.L_394:
        /*0018*/ 	.byte	0x03, 0x50
        /*001a*/ 	.short	0x0000


	//----- nvinfo : EIATTR_MAXREG_COUNT
	.align		4
        /*001c*/ 	.byte	0x03, 0x1b
        /*001e*/ 	.short	0x00a8


	//----- nvinfo : EIATTR_NUM_BARRIERS
	.align		4
        /*0020*/ 	.byte	0x02, 0x4c
        /*0022*/ 	.byte	0x10
	.zero		1


	//----- nvinfo : EIATTR_EXTERNS
	.align		4
        /*0024*/ 	.byte	0x04, 0x0f
        /*0026*/ 	.short	(.L_396 - .L_395)


	//   ....[0]....
	.align		4
.L_395:
        /*0028*/ 	.word	index@(__assertfail)


	//----- nvinfo : EIATTR_ANNOTATIONS
	.align		4
.L_396:
        /*002c*/ 	.byte	0x04, 0x55
        /*002e*/ 	.short	(.L_398 - .L_397)


	//   ....[0]....
.L_397:
        /* <DEDUP_REMOVED lines=12> */
        /*00e4*/ 	.byte	0x30, 0x9c, 0x00, 0x00, 0x01, 0x00, 0x00, 0x00, 0xe0, 0xa4, 0x00, 0x00


	//----- nvinfo : EIATTR_MERCURY_ISA_VERSION
	.align		4
.L_398:
        /*00f0*/ 	.byte	0x03, 0x5f
        /*00f2*/ 	.short	0x0101


	//----- nvinfo : EIATTR_INT_WARP_WIDE_INSTR_OFFSETS
	.align		4
        /*00f4*/ 	.byte	0x04, 0x31
        /*00f6*/ 	.short	(.L_400 - .L_399)


	//   ....[0]....
.L_399:
        /*00f8*/ 	.word	0x00000180


	//   ....[1]....
        /*00fc*/ 	.word	0x00000240


	//   ....[2]....
        /*0100*/ 	.word	0x00008770


	//----- nvinfo : EIATTR_COOP_GROUP_MASK_REGIDS
	.align		4
.L_400:
        /*0104*/ 	.byte	0x04, 0x29
        /*0106*/ 	.short	(.L_402 - .L_401)


	//   ....[0]....
.L_401:
        /*0108*/ 	.word	0xffffffff


	//   ....[1]....
        /*010c*/ 	.word	0xffffffff


	//   ....[2]....
        /*0110*/ 	.word	0xffffffff


	//   ....[3]....
        /*0114*/ 	.word	0xffffffff


	//   ....[4]....
        /*0118*/ 	.word	0xffffffff


	//   ....[5]....
        /*011c*/ 	.word	0xffffffff


	//   ....[6]....
        /*0120*/ 	.word	0xffffffff


	//   ....[7]....
        /*0124*/ 	.word	0x0500000f


	//----- nvinfo : EIATTR_COOP_GROUP_INSTR_OFFSETS
	.align		4
.L_402:
        /*0128*/ 	.byte	0x04, 0x28
        /*012a*/ 	.short	(.L_404 - .L_403)


	//   ....[0]....
.L_403:
        /*012c*/ 	.word	0x00000060


	//   ....[1]....
        /*0130*/ 	.word	0x00000190


	//   ....[2]....
        /*0134*/ 	.word	0x00000220


	//   ....[3]....
        /*0138*/ 	.word	0x000003a0


	//   ....[4]....
        /*013c*/ 	.word	0x00000610


	//   ....[5]....
        /*0140*/ 	.word	0x00001370


	//   ....[6]....
        /*0144*/ 	.word	0x000074d0


	//   ....[7]....
        /*0148*/ 	.word	0x0000a750


	//----- nvinfo : EIATTR_REG_RECONFIG
	.align		4
.L_404:
        /*014c*/ 	.byte	0x01, 0x54
	.zero		2


	//----- nvinfo : EIATTR_SYSCALL_OFFSETS
	.align		4
        /*0150*/ 	.byte	0x04, 0x46
        /*0152*/ 	.short	(.L_406 - .L_405)


	//   ....[0]....
.L_405:
        /*0154*/ 	.word	0x00000fa0


	//   ....[1]....
        /*0158*/ 	.word	0x00001090


	//   ....[2]....
        /*015c*/ 	.word	0x00001200


	//   ....[3]....
        /*0160*/ 	.word	0x000012f0


	//----- nvinfo : EIATTR_MBARRIER_INSTR_OFFSETS
	.align		4
.L_406:
        /*0164*/ 	.byte	0x04, 0x39
        /*0166*/ 	.short	(.L_408 - .L_407)


	//   ....[0]....
.L_407:
        /*0168*/ 	.word	0x00000260
        /*016c*/ 	.word	0x000000ff
        /*0170*/ 	.word	0x00038800
        /*0174*/ 	.short	0x0100
        /*0176*/ 	.byte	0x06
	.zero		1


	//   ....[1]....
        /*0178*/ 	.word	0x00000350
        /*017c*/ 	.word	0x000000ff
        /*0180*/ 	.word	0x00038810
        /*0184*/ 	.short	0x0100
        /*0186*/ 	.byte	0x08
	.zero		1


	//   ....[2]....
        /*0188*/ 	.word	0x00000360
        /*018c*/ 	.word	0x000000ff
        /*0190*/ 	.word	0x00038820
        /*0194*/ 	.short	0x0100
        /*0196*/ 	.byte	0x08
	.zero		1


	//   ....[3]....
        /*0198*/ 	.word	0x00000370
        /*019c*/ 	.word	0x000000ff
        /*01a0*/ 	.word	0x00038818
        /*01a4*/ 	.short	0x0100
        /*01a6*/ 	.byte	0x08
	.zero		1


	//   ....[4]....
        /*01a8*/ 	.word	0x00000380
        /*01ac*/ 	.word	0x000000ff
        /*01b0*/ 	.word	0x00038828
        /*01b4*/ 	.short	0x0100
        /*01b6*/ 	.byte	0x08
	.zero		1


	//   ....[5]....
        /*01b8*/ 	.word	0x000004b0
        /*01bc*/ 	.word	0x000000ff
        /*01c0*/ 	.word	0x00038830
        /*01c4*/ 	.short	0x0100
        /*01c6*/ 	.byte	0x08
	.zero		1


	//   ....[6]....
        /*01c8*/ 	.word	0x000004c0
        /*01cc*/ 	.word	0x000000ff
        /*01d0*/ 	.word	0x00038840
        /*01d4*/ 	.short	0x0100
        /*01d6*/ 	.byte	0x08
	.zero		1


	//   ....[7]....
        /*01d8*/ 	.word	0x000004d0
        /*01dc*/ 	.word	0x000000ff
        /*01e0*/ 	.word	0x00038838
        /*01e4*/ 	.short	0x0100
        /*01e6*/ 	.byte	0x08
	.zero		1


	//   ....[8]....
        /*01e8*/ 	.word	0x000004e0
        /*01ec*/ 	.word	0x000000ff
        /*01f0*/ 	.word	0x00038848
        /*01f4*/ 	.short	0x0100
        /*01f6*/ 	.byte	0x08
	.zero		1


	//   ....[9]....
        /*01f8*/ 	.word	0x000013c0
        /*01fc*/ 	.word	0x00000013
        /*0200*/ 	.word	0x00038800
        /*0204*/ 	.short	0x010a
        /*0206*/ 	.byte	0x3f
	.zero		1


	//   ....[10]....
        /*0208*/ 	.word	0x00001660
        /*020c*/ 	.word	0x00000013
        /*0210*/ 	.word	0x00038800
        /*0214*/ 	.short	0x010a
        /*0216*/ 	.byte	0x3f
	.zero		1


	//   ....[11]....
        /*0218*/ 	.word	0x00001c00
        /*021c*/ 	.word	0x00000003
        /*0220*/ 	.word	0x00038810
        /*0224*/ 	.short	0x010a
        /*0226*/ 	.byte	0x3f
	.zero		1


	//   ....[12]....
        /*0228*/ 	.word	0x00001c40
        /*022c*/ 	.word	0x00000003
        /*0230*/ 	.word	0x00038810
        /*0234*/ 	.short	0x010a
        /*0236*/ 	.byte	0x3f
	.zero		1


	//   ....[13]....
        /*0238*/ 	.word	0x00002e40
        /*023c*/ 	.word	0x00000003
        /*0240*/ 	.word	0x00038830
        /*0244*/ 	.short	0x010a
        /*0246*/ 	.byte	0x3f
	.zero		1


	//   ....[14]....
        /*0248*/ 	.word	0x00002ec0
        /*024c*/ 	.word	0x00000003
        /*0250*/ 	.word	0x00038830
        /*0254*/ 	.short	0x010a
        /*0256*/ 	.byte	0x3f
	.zero		1


	//   ....[15]....
        /*0258*/ 	.word	0x00006350
        /*025c*/ 	.word	0x00000005
        /*0260*/ 	.word	0x00000000
        /*0264*/ 	.short	0x0101
        /*0266*/ 	.byte	0x3f
	.zero		1


	//   ....[16]....
        /*0268*/ 	.word	0x000066c0
        /*026c*/ 	.word	0x00000003
        /*0270*/ 	.word	0x00000000
        /*0274*/ 	.short	0x0101
        /*0276*/ 	.byte	0x3f
	.zero		1


	//   ....[17]....
        /*0278*/ 	.word	0x00008c80
        /*027c*/ 	.word	0x0000000c
        /*0280*/ 	.word	0x00038820
        /*0284*/ 	.short	0x010a
        /*0286*/ 	.byte	0x3f
	.zero		1


	//   ....[18]....
        /*0288*/ 	.word	0x00009280
        /*028c*/ 	.word	0x0000000c
        /*0290*/ 	.word	0x00038840
        /*0294*/ 	.short	0x010a
        /*0296*/ 	.byte	0x3f
	.zero		1


	//   ....[19]....
        /*0298*/ 	.word	0x00009530
        /*029c*/ 	.word	0x0000000c
        /*02a0*/ 	.word	0x00038828
        /*02a4*/ 	.short	0x010a
        /*02a6*/ 	.byte	0x3f
	.zero		1


	//   ....[20]....
        /*02a8*/ 	.word	0x00009760
        /*02ac*/ 	.word	0x0000000c
        /*02b0*/ 	.word	0x00038848
        /*02b4*/ 	.short	0x010a
        /*02b6*/ 	.byte	0x3f
	.zero		1


	//   ....[21]....
        /*02b8*/ 	.word	0x000099e0
        /*02bc*/ 	.word	0x0000000c
        /*02c0*/ 	.word	0x00038820
        /*02c4*/ 	.short	0x010a
        /*02c6*/ 	.byte	0x3f
	.zero		1


	//   ....[22]....
        /*02c8*/ 	.word	0x00009c70
        /*02cc*/ 	.word	0x0000000c
        /*02d0*/ 	.word	0x00038840
        /*02d4*/ 	.short	0x010a
        /*02d6*/ 	.byte	0x3f
	.zero		1


	//   ....[23]....
        /*02d8*/ 	.word	0x00009ef0
        /*02dc*/ 	.word	0x0000000c
        /*02e0*/ 	.word	0x00038828
        /*02e4*/ 	.short	0x010a
        /*02e6*/ 	.byte	0x3f
	.zero		1


	//   ....[24]....
        /*02e8*/ 	.word	0x0000a150
        /*02ec*/ 	.word	0x00000004
        /*02f0*/ 	.word	0x00038840
        /*02f4*/ 	.short	0x010a
        /*02f6*/ 	.byte	0x3f
	.zero		1


	//   ....[25]....
        /*02f8*/ 	.word	0x0000a5d0
        /*02fc*/ 	.word	0x00000007
        /*0300*/ 	.word	0x00000000
        /*0304*/ 	.short	0x010a
        /*0306*/ 	.byte	0x3f
	.zero		1


	//   ....[26]....
        /*0308*/ 	.word	0x0000a620
        /*030c*/ 	.word	0x0000000b
        /*0310*/ 	.word	0x00000000
        /*0314*/ 	.short	0x010a
        /*0316*/ 	.byte	0x3f
	.zero		1


	//   ....[27]....
        /*0318*/ 	.word	0x0000a680
        /*031c*/ 	.word	0x00000009
        /*0320*/ 	.word	0x00000000
        /*0324*/ 	.short	0x010a
        /*0326*/ 	.byte	0x3f
	.zero		1


	//   ....[28]....
        /*0328*/ 	.word	0x0000a6b0
        /*032c*/ 	.word	0x00000003
        /*0330*/ 	.word	0x00000000
        /*0334*/ 	.short	0x010a
        /*0336*/ 	.byte	0x3f
	.zero		1


	//   ....[29]....
        /*0338*/ 	.word	0x0000a7b0
        /*033c*/ 	.word	0x00000003
        /*0340*/ 	.word	0x00038800
        /*0344*/ 	.short	0x010a
        /*0346*/ 	.byte	0x3f
	.zero		1


	//   ....[30]....
        /*0348*/ 	.word	0x0000a800
        /*034c*/ 	.word	0x00000003
        /*0350*/ 	.word	0x00038810
        /*0354*/ 	.short	0x010a
        /*0356*/ 	.byte	0x3f
	.zero		1


	//   ....[31]....
        /*0358*/ 	.word	0x0000a850
        /*035c*/ 	.word	0x00000003
        /*0360*/ 	.word	0x00038830
        /*0364*/ 	.short	0x010a
        /*0366*/ 	.byte	0x3f
	.zero		1


	//   ....[32]....
        /*0368*/ 	.word	0x0000a8a0
        /*036c*/ 	.word	0x0000000c
        /*0370*/ 	.word	0x00038820
        /*0374*/ 	.short	0x010a
        /*0376*/ 	.byte	0x3f
	.zero		1


	//   ....[33]....
        /*0378*/ 	.word	0x0000a8f0
        /*037c*/ 	.word	0x0000000c
        /*0380*/ 	.word	0x00038840
        /*0384*/ 	.short	0x010a
        /*0386*/ 	.byte	0x3f
	.zero		1


	//   ....[34]....
        /*0388*/ 	.word	0x0000a940
        /*038c*/ 	.word	0x0000000c
        /*0390*/ 	.word	0x00038828
        /*0394*/ 	.short	0x010a
        /*0396*/ 	.byte	0x3f
	.zero		1


	//   ....[35]....
        /*0398*/ 	.word	0x0000a990
        /*039c*/ 	.word	0x0000000c
        /*03a0*/ 	.word	0x00038848
        /*03a4*/ 	.short	0x010a
        /*03a6*/ 	.byte	0x3f
	.zero		1


	//   ....[36]....
        /*03a8*/ 	.word	0x0000a9f0
        /*03ac*/ 	.word	0x0000000c
        /*03b0*/ 	.word	0x00038820
        /*03b4*/ 	.short	0x010a
        /*03b6*/ 	.byte	0x3f
	.zero		1


	//   ....[37]....
        /*03b8*/ 	.word	0x0000aa40
        /*03bc*/ 	.word	0x0000000c
        /*03c0*/ 	.word	0x00038840
        /*03c4*/ 	.short	0x010a
        /*03c6*/ 	.byte	0x3f
	.zero		1


	//   ....[38]....
        /*03c8*/ 	.word	0x0000aa90
        /*03cc*/ 	.word	0x0000000c
        /*03d0*/ 	.word	0x00038828
        /*03d4*/ 	.short	0x010a
        /*03d6*/ 	.byte	0x3f
	.zero		1


	//   ....[39]....
        /*03d8*/ 	.word	0x0000aae0
        /*03dc*/ 	.word	0x00000004
        /*03e0*/ 	.word	0x00038840
        /*03e4*/ 	.short	0x010a
        /*03e6*/ 	.byte	0x3f
	.zero		1


	//   ....[40]....
        /*03e8*/ 	.word	0x0000abc0
        /*03ec*/ 	.word	0x00000007
        /*03f0*/ 	.word	0x00000000
        /*03f4*/ 	.short	0x010a
        /*03f6*/ 	.byte	0x3f
	.zero		1


	//   ....[41]....
        /*03f8*/ 	.word	0x0000ac10
        /*03fc*/ 	.word	0x0000000b
        /*0400*/ 	.word	0x00000000
        /*0404*/ 	.short	0x010a
        /*0406*/ 	.byte	0x3f
	.zero		1


	//   ....[42]....
        /*0408*/ 	.word	0x0000ac60
        /*040c*/ 	.word	0x00000009
        /*0410*/ 	.word	0x00000000
        /*0414*/ 	.short	0x010a
        /*0416*/ 	.byte	0x3f
	.zero		1


	//----- nvinfo : EIATTR_NUM_MBARRIERS
	.align		4
.L_408:
        /*0418*/ 	.byte	0x03, 0x38
        /*041a*/ 	.short	0x0009


	//----- nvinfo : EIATTR_EXIT_INSTR_OFFSETS
	.align		4
        /*041c*/ 	.byte	0x04, 0x1c
        /*041e*/ 	.short	(.L_410 - .L_409)


	//   ....[0]....
.L_409:
        /*0420*/ 	.word	0x0000a700


	//----- nvinfo : EIATTR_MAX_THREADS
	.align		4
.L_410:
        /*0424*/ 	.byte	0x04, 0x05
        /*0426*/ 	.short	(.L_412 - .L_411)
.L_411:
        /*0428*/ 	.word	0x00000180
        /*042c*/ 	.word	0x00000001
        /*0430*/ 	.word	0x00000001


	//----- nvinfo : EIATTR_CRS_STACK_SIZE
	.align		4
.L_412:
        /*0434*/ 	.byte	0x04, 0x1e
        /*0436*/ 	.short	(.L_414 - .L_413)
.L_413:
        /*0438*/ 	.word	0x00000000


	//----- nvinfo : EIATTR_CBANK_PARAM_SIZE
	.align		4
.L_414:
        /*043c*/ 	.byte	0x03, 0x19
        /*043e*/ 	.short	0x06f0


	//----- nvinfo : EIATTR_PARAM_CBANK
	.align		4
        /*0440*/ 	.byte	0x04, 0x0a
        /*0442*/ 	.short	(.L_416 - .L_415)
	.align		4
.L_415:
        /*0444*/ 	.word	index@(.nv.constant0._ZN7cutlass13device_kernelIN5flash11enable_sm90INS1_16FlashAttnBwdSm90INS1_25CollectiveMainloopBwdSm90ILi2ELi2ELi2EN4cute5tupleIJNS5_1CILi1EEES8_S8_EEENS6_IJNS7_ILi80EEENS7_ILi128EEESB_EEENS_6half_tEfNS_4arch4Sm90ELb0ELb0ELb0ELb1ELb0ELb1ELb0ELb1ELi2ELi1ELi2ELi1ELb0EEENS1_24CollectiveEpilogueBwdGQAISC_fSF_Li256ELb1ELb0EEENS1_19SingleTileSchedulerILb1ELb0ELb0ELi128EEEEEEEEEvNT_6ParamsE)
        /*0448*/ 	.short	0x0210
        /*044a*/ 	.short	0x06f0


	//----- nvinfo : EIATTR_SW_WAR
	.align		4
.L_416:
        /*044c*/ 	.byte	0x04, 0x36
        /*044e*/ 	.short	(.L_418 - .L_417)
.L_417:
        /*0450*/ 	.word	0x00000008
.L_418:


//--------------------- .nv.info._ZN7cutlass13device_kernelIN5flash32FlashAttnBwdPostprocessConvertdQIN4cute5tupleIJNS3_1CILi80EEENS5_ILi128EEEEEENS_6half_tEfNS_4arch4Sm90ELi256ENS3_8TiledMMAINS3_8MMA_AtomIJNS3_4SM904GMMA25MMA_64x16x16_F32F16F16_SSILNSF_5MajorE1ELSH_0ELNSF_7ScaleInE1ELSI_1EEEEEENS3_6LayoutINS4_IJNS5_ILi2EEENS5_ILi1EEESN_EEENS4_IJSN_NS5_ILi0EEESP_EEEEENS4_IJNS3_10UnderscoreESS_SS_EEEEELb1EEEEEvNT_6ParamsE --------------------------
	.section	.nv.info._ZN7cutlass13device_kernelIN5flash32FlashAttnBwdPostprocessConvertdQIN4cute5tupleIJNS3_1CILi80EEENS5_ILi128EEEEEENS_6half_tEfNS_4arch4Sm90ELi256ENS3_8TiledMMAINS3_8MMA_AtomIJNS3_4SM904GMMA25MMA_64x16x16_F32F16F16_SSILNSF_5MajorE1ELSH_0ELNSF_7ScaleInE1ELSI_1EEEEEENS3_6LayoutINS4_IJNS5_ILi2EEENS5_ILi1EEESN_EEENS4_IJSN_NS5_ILi0EEESP_EEEEENS4_IJNS3_10UnderscoreESS_SS_EEEEELb1EEEEEvNT_6ParamsE,"",@"SHT_CUDA_INFO"
	.sectionflags	@""
	.align	4


	//----- nvinfo : EIATTR_CUDA_API_VERSION
	.align		4
        /*0000*/ 	.byte	0x04, 0x37
        /*0002*/ 	.short	(.L_420 - .L_419)
.L_419:
        /*0004*/ 	.word	0x00000082


	//----- nvinfo : EIATTR_KPARAM_INFO
	.align		4
.L_420:
        /*0008*/ 	.byte	0x04, 0x17
        /*000a*/ 	.short	(.L_422 - .L_421)
.L_421:
        /*000c*/ 	.word	0x00000000
        /*0010*/ 	.short	0x0000
        /*0012*/ 	.short	0x0000
        /*0014*/ 	.byte	0x00, 0xf0, 0xc1, 0x01


	//----- nvinfo : EIATTR_SPARSE_MMA_MASK
	.align		4
.L_422:
        /*0018*/ 	.byte	0x03, 0x50
        /*001a*/ 	.short	0x0000


	//----- nvinfo : EIATTR_MAXREG_COUNT
	.align		4
        /*001c*/ 	.byte	0x03, 0x1b
        /*001e*/ 	.short	0x0080


	//----- nvinfo : EIATTR_NUM_BARRIERS
	.align		4
        /*0020*/ 	.byte	0x02, 0x4c
        /*0022*/ 	.byte	0x01
	.zero		1


	//----- nvinfo : EIATTR_MERCURY_ISA_VERSION
	.align		4
        /*0024*/ 	.byte	0x03, 0x5f
        /*0026*/ 	.short	0x0101


	//----- nvinfo : EIATTR_MBARRIER_INSTR_OFFSETS
	.align		4
        /*0028*/ 	.byte	0x04, 0x39
        /*002a*/ 	.short	(.L_424 - .L_423)


	//   ....[0]....
.L_423:
        /*002c*/ 	.word	0x00000490
        /*0030*/ 	.word	0x000000ff
        /*0034*/ 	.word	0x0000f000
        /*0038*/ 	.short	0x0100
        /*003a*/ 	.byte	0x06
	.zero		1


	//   ....[1]....
        /*003c*/ 	.word	0x000005a0
        /*0040*/ 	.word	0x00000002
        /*0044*/ 	.word	0x0000f000
        /*0048*/ 	.short	0x010a
        /*004a*/ 	.byte	0x3f
	.zero		1


	//----- nvinfo : EIATTR_NUM_MBARRIERS
	.align		4
.L_424:
        /*004c*/ 	.byte	0x03, 0x38
        /*004e*/ 	.short	0x0001


	//----- nvinfo : EIATTR_EXIT_INSTR_OFFSETS
	.align		4
        /*0050*/ 	.byte	0x04, 0x1c
        /*0052*/ 	.short	(.L_426 - .L_425)


	//   ....[0]....
.L_425:
        /*0054*/ 	.word	0x000001a0


	//   ....[1]....
        /*0058*/ 	.word	0x000013c0


	//   ....[2]....
        /*005c*/ 	.word	0x000014a0


	//----- nvinfo : EIATTR_MAX_THREADS
	.align		4
.L_426:
        /*0060*/ 	.byte	0x04, 0x05
        /*0062*/ 	.short	(.L_428 - .L_427)
.L_427:
        /*0064*/ 	.word	0x00000100
        /*0068*/ 	.word	0x00000001
        /*006c*/ 	.word	0x00000001


	//----- nvinfo : EIATTR_CRS_STACK_SIZE
	.align		4
.L_428:
        /*0070*/ 	.byte	0x04, 0x1e
        /*0072*/ 	.short	(.L_430 - .L_429)
.L_429:
        /*0074*/ 	.word	0x00000000


	//----- nvinfo : EIATTR_CBANK_PARAM_SIZE
	.align		4
.L_430:
        /*0078*/ 	.byte	0x03, 0x19
        /*007a*/ 	.short	0x0070


	//----- nvinfo : EIATTR_PARAM_CBANK
	.align		4
        /*007c*/ 	.byte	0x04, 0x0a
        /*007e*/ 	.short	(.L_432 - .L_431)
	.align		4
.L_431:
        /*0080*/ 	.word	index@(.nv.constant0._ZN7cutlass13device_kernelIN5flash32FlashAttnBwdPostprocessConvertdQIN4cute5tupleIJNS3_1CILi80EEENS5_ILi128EEEEEENS_6half_tEfNS_4arch4Sm90ELi256ENS3_8TiledMMAINS3_8MMA_AtomIJNS3_4SM904GMMA25MMA_64x16x16_F32F16F16_SSILNSF_5MajorE1ELSH_0ELNSF_7ScaleInE1ELSI_1EEEEEENS3_6LayoutINS4_IJNS5_ILi2EEENS5_ILi1EEESN_EEENS4_IJSN_NS5_ILi0EEESP_EEEEENS4_IJNS3_10UnderscoreESS_SS_EEEEELb1EEEEEvNT_6ParamsE)
        /*0084*/ 	.short	0x0210
        /*0086*/ 	.short	0x0070


	//----- nvinfo : EIATTR_SW_WAR
	.align		4
.L_432:
        /*0088*/ 	.byte	0x04, 0x36
        /*008a*/ 	.short	(.L_434 - .L_433)
.L_433:
        /*008c*/ 	.word	0x00000008
.L_434:


//--------------------- .nv.info._ZN7cutlass13device_kernelIN5flash11enable_sm90INS1_16FlashAttnBwdSm90INS1_25CollectiveMainloopBwdSm90ILi2ELi2ELi2EN4cute5tupleIJNS5_1CILi1EEES8_S8_EEENS6_IJNS7_ILi80EEENS7_ILi128EEESB_EEENS_6half_tEfNS_4arch4Sm90ELb0ELb0ELb0ELb1ELb1ELb1ELb0ELb1ELi2ELi1ELi2ELi1ELb0EEENS1_24CollectiveEpilogueBwdGQAISC_fSF_Li256ELb1ELb1EEENS1_19SingleTileSchedulerILb1ELb0ELb0ELi128EEEEEEEEEvNT_6ParamsE --------------------------
	.section	.nv.info._ZN7cutlass13device_kernelIN5flash11enable_sm90INS1_16FlashAttnBwdSm90INS1_25CollectiveMainloopBwdSm90ILi2ELi2ELi2EN4cute5tupleIJNS5_1CILi1EEES8_S8_EEENS6_IJNS7_ILi80EEENS7_ILi128EEESB_EEENS_6half_tEfNS_4arch4Sm90ELb0ELb0ELb0ELb1ELb1ELb1ELb0ELb1ELi2ELi1ELi2ELi1ELb0EEENS1_24CollectiveEpilogueBwdGQAISC_fSF_Li256ELb1ELb1EEENS1_19SingleTileSchedulerILb1ELb0ELb0ELi128EEEEEEEEEvNT_6ParamsE,"",@"SHT_CUDA_INFO"
	.sectionflags	@""
	.align	4


	//----- nvinfo : EIATTR_CUDA_API_VERSION
	.align		4
        /*0000*/ 	.byte	0x04, 0x37
        /*0002*/ 	.short	(.L_436 - .L_435)
.L_435:
        /*0004*/ 	.word	0x00000082


	//----- nvinfo : EIATTR_KPARAM_INFO
	.align		4
.L_436:
        /*0008*/ 	.byte	0x04, 0x17
        /*000a*/ 	.short	(.L_438 - .L_437)
.L_437:
        /*000c*/ 	.word	0x00000000
        /*0010*/ 	.short	0x0000
        /*0012*/ 	.short	0x0070
        /*0014*/ 	.byte	0x00, 0xf0, 0x01, 0x1a


	//----- nvinfo : EIATTR_SPARSE_MMA_MASK
	.align		4
.L_438:
        /*0018*/ 	.byte	0x03, 0x50
        /*001a*/ 	.short	0x0000


	//----- nvinfo : EIATTR_MAXREG_COUNT
	.align		4
        /*001c*/ 	.byte	0x03, 0x1b
        /*001e*/ 	.short	0x00a8


	//----- nvinfo : EIATTR_NUM_BARRIERS
	.align		4
        /*0020*/ 	.byte	0x02, 0x4c
        /*0022*/ 	.byte	0x10
	.zero		1


	//----- nvinfo : EIATTR_EXTERNS
	.align		4
        /*0024*/ 	.byte	0x04, 0x0f
        /*0026*/ 	.short	(.L_440 - .L_439)


	//   ....[0]....
	.align		4
.L_439:
        /*0028*/ 	.word	index@(__assertfail)


	//----- nvinfo : EIATTR_ANNOTATIONS
	.align		4
.L_440:
        /*002c*/ 	.byte	0x04, 0x55
        /*002e*/ 	.short	(.L_442 - .L_441)


	//   ....[0]....
.L_441:
        /* <DEDUP_REMOVED lines=13> */


	//----- nvinfo : EIATTR_MERCURY_ISA_VERSION
	.align		4
.L_442:
        /*00f0*/ 	.byte	0x03, 0x5f
        /*00f2*/ 	.short	0x0101


	//----- nvinfo : EIATTR_INT_WARP_WIDE_INSTR_OFFSETS
	.align		4
        /*00f4*/ 	.byte	0x04, 0x31
        /*00f6*/ 	.short	(.L_444 - .L_443)


	//   ....[0]....
.L_443:
        /*00f8*/ 	.word	0x00000180


	//   ....[1]....
        /*00fc*/ 	.word	0x00000240


	//   ....[2]....
        /*0100*/ 	.word	0x00008660


	//   ....[3]....
        /*0104*/ 	.word	0x00008ad0


	//   ....[4]....
        /*0108*/ 	.word	0x000090a0


	//   ....[5]....
        /*010c*/ 	.word	0x00009420


	//----- nvinfo : EIATTR_COOP_GROUP_MASK_REGIDS
	.align		4
.L_444:
        /*0110*/ 	.byte	0x04, 0x29
        /*0112*/ 	.short	(.L_446 - .L_445)


	//   ....[0]....
.L_445:
        /*0114*/ 	.word	0xffffffff


	//   ....[1]....
        /*0118*/ 	.word	0xffffffff


	//   ....[2]....
        /*011c*/ 	.word	0xffffffff


	//   ....[3]....
        /*0120*/ 	.word	0xffffffff


	//   ....[4]....
        /*0124*/ 	.word	0xffffffff


	//   ....[5]....
        /*0128*/ 	.word	0xffffffff


	//   ....[6]....
        /*012c*/ 	.word	0xffffffff


	//   ....[7]....
        /*0130*/ 	.word	0xffffffff


	//   ....[8]....
        /*0134*/ 	.word	0xffffffff


	//   ....[9]....
        /*0138*/ 	.word	0xffffffff


	//   ....[10]....
        /*013c*/ 	.word	0xffffffff


	//   ....[11]....
        /*0140*/ 	.word	0xffffffff


	//   ....[12]....
        /*0144*/ 	.word	0xffffffff


	//   ....[13]....
        /*0148*/ 	.word	0xffffffff


	//   ....[14]....
        /*014c*/ 	.word	0xffffffff


	//   ....[15]....
        /*0150*/ 	.word	0xffffffff


	//   ....[16]....
        /*0154*/ 	.word	0xffffffff


	//   ....[17]....
        /*0158*/ 	.word	0x0500000f


	//   ....[18]....
        /*015c*/ 	.word	0x0500000f


	//   ....[19]....
        /*0160*/ 	.word	0x0500000f


	//   ....[20]....
        /*0164*/ 	.word	0x0500000f


	//   ....[21]....
        /*0168*/ 	.word	0x0500000f


	//   ....[22]....
        /*016c*/ 	.word	0x0500000f


	//----- nvinfo : EIATTR_COOP_GROUP_INSTR_OFFSETS
	.align		4
.L_446:
        /*0170*/ 	.byte	0x04, 0x28
        /*0172*/ 	.short	(.L_448 - .L_447)


	//   ....[0]....
.L_447:
        /*0174*/ 	.word	0x00000060


	//   ....[1]....
        /*0178*/ 	.word	0x00000190


	//   ....[2]....
        /*017c*/ 	.word	0x00000220


	//   ....[3]....
        /*0180*/ 	.word	0x000003a0


	//   ....[4]....
        /*0184*/ 	.word	0x00000610


	//   ....[5]....
        /*0188*/ 	.word	0x00001370


	//   ....[6]....
        /*018c*/ 	.word	0x00007270


	//   ....[7]....
        /*0190*/ 	.word	0x00007400


	//   ....[8]....
        /*0194*/ 	.word	0x000076d0


	//   ....[9]....
        /*0198*/ 	.word	0x00007860


	//   ....[10]....
        /*019c*/ 	.word	0x00007970


	//   ....[11]....
        /*01a0*/ 	.word	0x00008300


	//   ....[12]....
        /*01a4*/ 	.word	0x00008590


	//   ....[13]....
        /*01a8*/ 	.word	0x000087d0


	//   ....[14]....
        /*01ac*/ 	.word	0x00008a00


	//   ....[15]....
        /*01b0*/ 	.word	0x00008cb0


	//   ....[16]....
        /*01b4*/ 	.word	0x00008fe0


	//   ....[17]....
        /*01b8*/ 	.word	0x0000b400


	//   ....[18]....
        /*01bc*/ 	.word	0x0000b580


	//   ....[19]....
        /*01c0*/ 	.word	0x0000b5f0


	//   ....[20]....
        /*01c4*/ 	.word	0x0000b660


	//   ....[21]....
        /*01c8*/ 	.word	0x0000b6d0


	//   ....[22]....
        /*01cc*/ 	.word	0x0000b740


	//----- nvinfo : EIATTR_REG_RECONFIG
	.align		4
.L_448:
        /*01d0*/ 	.byte	0x01, 0x54
	.zero		2


	//----- nvinfo : EIATTR_SYSCALL_OFFSETS
	.align		4
        /*01d4*/ 	.byte	0x04, 0x46
        /*01d6*/ 	.short	(.L_450 - .L_449)


	//   ....[0]....
.L_449:
        /*01d8*/ 	.word	0x00000fa0


	//   ....[1]....
        /*01dc*/ 	.word	0x00001090


	//   ....[2]....
        /*01e0*/ 	.word	0x00001200


	//   ....[3]....
        /*01e4*/ 	.word	0x000012f0


	//----- nvinfo : EIATTR_MBARRIER_INSTR_OFFSETS
	.align		4
.L_450:
        /*01e8*/ 	.byte	0x04, 0x39
        /*01ea*/ 	.short	(.L_452 - .L_451)


	//   ....[0]....
.L_451:
        /*01ec*/ 	.word	0x00000260
        /*01f0*/ 	.word	0x000000ff
        /*01f4*/ 	.word	0x00038800
        /*01f8*/ 	.short	0x0100
        /*01fa*/ 	.byte	0x06
	.zero		1


	//   ....[1]....
        /*01fc*/ 	.word	0x00000350
        /*0200*/ 	.word	0x000000ff
        /*0204*/ 	.word	0x00038810
        /*0208*/ 	.short	0x0100
        /*020a*/ 	.byte	0x08
	.zero		1


	//   ....[2]....
        /*020c*/ 	.word	0x00000360
        /*0210*/ 	.word	0x000000ff
        /*0214*/ 	.word	0x00038820
        /*0218*/ 	.short	0x0100
        /*021a*/ 	.byte	0x08
	.zero		1


	//   ....[3]....
        /*021c*/ 	.word	0x00000370
        /*0220*/ 	.word	0x000000ff
        /*0224*/ 	.word	0x00038818
        /*0228*/ 	.short	0x0100
        /*022a*/ 	.byte	0x08
	.zero		1


	//   ....[4]....
        /*022c*/ 	.word	0x00000380
        /*0230*/ 	.word	0x000000ff
        /*0234*/ 	.word	0x00038828
        /*0238*/ 	.short	0x0100
        /*023a*/ 	.byte	0x08
	.zero		1


	//   ....[5]....
        /*023c*/ 	.word	0x000004b0
        /*0240*/ 	.word	0x000000ff
        /*0244*/ 	.word	0x00038830
        /*0248*/ 	.short	0x0100
        /*024a*/ 	.byte	0x08
	.zero		1


	//   ....[6]....
        /*024c*/ 	.word	0x000004c0
        /*0250*/ 	.word	0x000000ff
        /*0254*/ 	.word	0x00038840
        /*0258*/ 	.short	0x0100
        /*025a*/ 	.byte	0x08
	.zero		1


	//   ....[7]....
        /*025c*/ 	.word	0x000004d0
        /*0260*/ 	.word	0x000000ff
        /*0264*/ 	.word	0x00038838
        /*0268*/ 	.short	0x0100
        /*026a*/ 	.byte	0x08
	.zero		1


	//   ....[8]....
        /*026c*/ 	.word	0x000004e0
        /*0270*/ 	.word	0x000000ff
        /*0274*/ 	.word	0x00038848
        /*0278*/ 	.short	0x0100
        /*027a*/ 	.byte	0x08
	.zero		1


	//   ....[9]....
        /*027c*/ 	.word	0x000013c0
        /*0280*/ 	.word	0x00000013
        /*0284*/ 	.word	0x00038800
        /*0288*/ 	.short	0x010a
        /*028a*/ 	.byte	0x3f
	.zero		1


	//   ....[10]....
        /*028c*/ 	.word	0x00001660
        /*0290*/ 	.word	0x00000013
        /*0294*/ 	.word	0x00038800
        /*0298*/ 	.short	0x010a
        /*029a*/ 	.byte	0x3f
	.zero		1


	//   ....[11]....
        /*029c*/ 	.word	0x00001c00
        /*02a0*/ 	.word	0x00000003
        /*02a4*/ 	.word	0x00038810
        /*02a8*/ 	.short	0x010a
        /*02aa*/ 	.byte	0x3f
	.zero		1


	//   ....[12]....
        /*02ac*/ 	.word	0x00001c40
        /*02b0*/ 	.word	0x00000003
        /*02b4*/ 	.word	0x00038810
        /*02b8*/ 	.short	0x010a
        /*02ba*/ 	.byte	0x3f
	.zero		1


	//   ....[13]....
        /*02bc*/ 	.word	0x00002e40
        /*02c0*/ 	.word	0x00000003
        /*02c4*/ 	.word	0x00038830
        /*02c8*/ 	.short	0x010a
        /*02ca*/ 	.byte	0x3f
	.zero		1


	//   ....[14]....
        /*02cc*/ 	.word	0x00002ec0
        /*02d0*/ 	.word	0x00000003
        /*02d4*/ 	.word	0x00038830
        /*02d8*/ 	.short	0x010a
        /*02da*/ 	.byte	0x3f
	.zero		1


	//   ....[15]....
        /*02dc*/ 	.word	0x00006350
        /*02e0*/ 	.word	0x00000005
        /*02e4*/ 	.word	0x00000000
        /*02e8*/ 	.short	0x0101
        /*02ea*/ 	.byte	0x3f
	.zero		1


	//   ....[16]....
        /*02ec*/ 	.word	0x000066c0
        /*02f0*/ 	.word	0x00000003
        /*02f4*/ 	.word	0x00000000
        /*02f8*/ 	.short	0x0101
        /*02fa*/ 	.byte	0x3f
	.zero		1


	//   ....[17]....
        /*02fc*/ 	.word	0x00009930
        /*0300*/ 	.word	0x0000000c
        /*0304*/ 	.word	0x00038820
        /*0308*/ 	.short	0x010a
        /*030a*/ 	.byte	0x3f
	.zero		1


	//   ....[18]....
        /*030c*/ 	.word	0x00009f30
        /*0310*/ 	.word	0x0000000c
        /*0314*/ 	.word	0x00038840
        /*0318*/ 	.short	0x010a
        /*031a*/ 	.byte	0x3f
	.zero		1


	//   ....[19]....
        /*031c*/ 	.word	0x0000a1e0
        /*0320*/ 	.word	0x0000000c
        /*0324*/ 	.word	0x00038828
        /*0328*/ 	.short	0x010a
        /*032a*/ 	.byte	0x3f
	.zero		1


	//   ....[20]....
        /*032c*/ 	.word	0x0000a410
        /*0330*/ 	.word	0x0000000c
        /*0334*/ 	.word	0x00038848
        /*0338*/ 	.short	0x010a
        /*033a*/ 	.byte	0x3f
	.zero		1


	//   ....[21]....
        /*033c*/ 	.word	0x0000a690
        /*0340*/ 	.word	0x0000000c
        /*0344*/ 	.word	0x00038820
        /*0348*/ 	.short	0x010a
        /*034a*/ 	.byte	0x3f
	.zero		1


	//   ....[22]....
        /*034c*/ 	.word	0x0000a920
        /*0350*/ 	.word	0x0000000c
        /*0354*/ 	.word	0x00038840
        /*0358*/ 	.short	0x010a
        /*035a*/ 	.byte	0x3f
	.zero		1


	//   ....[23]....
        /*035c*/ 	.word	0x0000aba0
        /*0360*/ 	.word	0x0000000c
        /*0364*/ 	.word	0x00038828
        /*0368*/ 	.short	0x010a
        /*036a*/ 	.byte	0x3f
	.zero		1


	//   ....[24]....
        /*036c*/ 	.word	0x0000ae00
        /*0370*/ 	.word	0x00000004
        /*0374*/ 	.word	0x00038840
        /*0378*/ 	.short	0x010a
        /*037a*/ 	.byte	0x3f
	.zero		1


	//   ....[25]....
        /*037c*/ 	.word	0x0000b280
        /*0380*/ 	.word	0x00000007
        /*0384*/ 	.word	0x00000000
        /*0388*/ 	.short	0x010a
        /*038a*/ 	.byte	0x3f
	.zero		1


	//   ....[26]....
        /*038c*/ 	.word	0x0000b2d0
        /*0390*/ 	.word	0x0000000b
        /*0394*/ 	.word	0x00000000
        /*0398*/ 	.short	0x010a
        /*039a*/ 	.byte	0x3f
	.zero		1


	//   ....[27]....
        /*039c*/ 	.word	0x0000b330
        /*03a0*/ 	.word	0x00000009
        /*03a4*/ 	.word	0x00000000
        /*03a8*/ 	.short	0x010a
        /*03aa*/ 	.byte	0x3f
	.zero		1


	//   ....[28]....
        /*03ac*/ 	.word	0x0000b360
        /*03b0*/ 	.word	0x00000003
        /*03b4*/ 	.word	0x00000000
        /*03b8*/ 	.short	0x010a
        /*03ba*/ 	.byte	0x3f
	.zero		1


	//   ....[29]....
        /*03bc*/ 	.word	0x0000b460
        /*03c0*/ 	.word	0x00000003
        /*03c4*/ 	.word	0x00038800
        /*03c8*/ 	.short	0x010a
        /*03ca*/ 	.byte	0x3f
	.zero		1


	//   ....[30]....
        /*03cc*/ 	.word	0x0000b4b0
        /*03d0*/ 	.word	0x00000003
        /*03d4*/ 	.word	0x00038810
        /*03d8*/ 	.short	0x010a
        /*03da*/ 	.byte	0x3f
	.zero		1


	//   ....[31]....
        /*03dc*/ 	.word	0x0000b500
        /*03e0*/ 	.word	0x00000003
        /*03e4*/ 	.word	0x00038830
        /*03e8*/ 	.short	0x010a
        /*03ea*/ 	.byte	0x3f
	.zero		1


	//   ....[32]....
        /*03ec*/ 	.word	0x0000b780
        /*03f0*/ 	.word	0x0000000c
        /*03f4*/ 	.word	0x00038820
        /*03f8*/ 	.short	0x010a
        /*03fa*/ 	.byte	0x3f
	.zero		1


	//   ....[33]....
        /*03fc*/ 	.word	0x0000b7d0
        /*0400*/ 	.word	0x0000000c
        /*0404*/ 	.word	0x00038840
        /*0408*/ 	.short	0x010a
        /*040a*/ 	.byte	0x3f
	.zero		1


	//   ....[34]....
        /*040c*/ 	.word	0x0000b820
        /*0410*/ 	.word	0x0000000c
        /*0414*/ 	.word	0x00038828
        /*0418*/ 	.short	0x010a
        /*041a*/ 	.byte	0x3f
	.zero		1


	//   ....[35]....
        /*041c*/ 	.word	0x0000b870
        /*0420*/ 	.word	0x0000000c
        /*0424*/ 	.word	0x00038848
        /*0428*/ 	.short	0x010a
        /*042a*/ 	.byte	0x3f
	.zero		1


	//   ....[36]....
        /*042c*/ 	.word	0x0000b8d0
        /*0430*/ 	.word	0x0000000c
        /*0434*/ 	.word	0x00038820
        /*0438*/ 	.short	0x010a
        /*043a*/ 	.byte	0x3f
	.zero		1


	//   ....[37]....
        /*043c*/ 	.word	0x0000b920
        /*0440*/ 	.word	0x0000000c
        /*0444*/ 	.word	0x00038840
        /*0448*/ 	.short	0x010a
        /*044a*/ 	.byte	0x3f
	.zero		1


	//   ....[38]....
        /*044c*/ 	.word	0x0000b970
        /*0450*/ 	.word	0x0000000c
        /*0454*/ 	.word	0x00038828
        /*0458*/ 	.short	0x010a
        /*045a*/ 	.byte	0x3f
	.zero		1


	//   ....[39]....
        /*045c*/ 	.word	0x0000b9c0
        /*0460*/ 	.word	0x00000004
        /*0464*/ 	.word	0x00038840
        /*0468*/ 	.short	0x010a
        /*046a*/ 	.byte	0x3f
	.zero		1


	//   ....[40]....
        /*046c*/ 	.word	0x0000baa0
        /*0470*/ 	.word	0x00000007
        /*0474*/ 	.word	0x00000000
        /*0478*/ 	.short	0x010a
        /*047a*/ 	.byte	0x3f
	.zero		1


	//   ....[41]....
        /*047c*/ 	.word	0x0000baf0
        /*0480*/ 	.word	0x0000000b
        /*0484*/ 	.word	0x00000000
        /*0488*/ 	.short	0x010a
        /*048a*/ 	.byte	0x3f
	.zero		1


	//   ....[42]....
        /*048c*/ 	.word	0x0000bb40
        /*0490*/ 	.word	0x00000009
        /*0494*/ 	.word	0x00000000
        /*0498*/ 	.short	0x010a
        /*049a*/ 	.byte	0x3f
	.zero		1


	//----- nvinfo : EIATTR_NUM_MBARRIERS
	.align		4
.L_452:
        /*049c*/ 	.byte	0x03, 0x38
        /*049e*/ 	.short	0x0009


	//----- nvinfo : EIATTR_EXIT_INSTR_OFFSETS
	.align		4
        /*04a0*/ 	.byte	0x04, 0x1c
        /*04a2*/ 	.short	(.L_454 - .L_453)


	//   ....[0]....
.L_453:
        /*04a4*/ 	.word	0x0000b3b0


	//----- nvinfo : EIATTR_MAX_THREADS
	.align		4
.L_454:
        /*04a8*/ 	.byte	0x04, 0x05
        /*04aa*/ 	.short	(.L_456 - .L_455)
.L_455:
        /*04ac*/ 	.word	0x00000180
        /*04b0*/ 	.word	0x00000001
        /*04b4*/ 	.word	0x00000001


	//----- nvinfo : EIATTR_CRS_STACK_SIZE
	.align		4
.L_456:
        /*04b8*/ 	.byte	0x04, 0x1e
        /*04ba*/ 	.short	(.L_458 - .L_457)
.L_457:
        /*04bc*/ 	.word	0x00000000


	//----- nvinfo : EIATTR_CBANK_PARAM_SIZE
	.align		4
.L_458:
        /*04c0*/ 	.byte	0x03, 0x19
        /*04c2*/ 	.short	0x06f0


	//----- nvinfo : EIATTR_PARAM_CBANK
	.align		4
        /*04c4*/ 	.byte	0x04, 0x0a
        /*04c6*/ 	.short	(.L_460 - .L_459)
	.align		4
.L_459:
        /*04c8*/ 	.word	index@(.nv.constant0._ZN7cutlass13device_kernelIN5flash11enable_sm90INS1_16FlashAttnBwdSm90INS1_25CollectiveMainloopBwdSm90ILi2ELi2ELi2EN4cute5tupleIJNS5_1CILi1EEES8_S8_EEENS6_IJNS7_ILi80EEENS7_ILi128EEESB_EEENS_6half_tEfNS_4arch4Sm90ELb0ELb0ELb0ELb1ELb1ELb1ELb0ELb1ELi2ELi1ELi2ELi1ELb0EEENS1_24CollectiveEpilogueBwdGQAISC_fSF_Li256ELb1ELb1EEENS1_19SingleTileSchedulerILb1ELb0ELb0ELi128EEEEEEEEEvNT_6ParamsE)
        /*04cc*/ 	.short	0x0210
        /*04ce*/ 	.short	0x06f0


	//----- nvinfo : EIATTR_SW_WAR
	.align		4
.L_460:
        /*04d0*/ 	.byte	0x04, 0x36
        /*04d2*/ 	.short	(.L_462 - .L_461)
.L_461:
        /*04d4*/ 	.word	0x00000008
.L_462:


//--------------------- .nv.info._ZN7cutlass13device_kernelIN5flash22FlashAttnBwdPreprocessIN4cute5tupleIJNS3_1CILi80EEENS5_ILi128EEEEEENS_6half_tEfNS_4arch4Sm90ELb1ELb1EEEEEvNT_6ParamsE --------------------------
	.section	.nv.info._ZN7cutlass13device_kernelIN5flash22FlashAttnBwdPreprocessIN4cute5tupleIJNS3_1CILi80EEENS5_ILi128EEEEEENS_6half_tEfNS_4arch4Sm90ELb1ELb1EEEEEvNT_6ParamsE,"",@"SHT_CUDA_INFO"
	.sectionflags	@""
	.align	4


	//----- nvinfo : EIATTR_CUDA_API_VERSION
	.align		4
        /*0000*/ 	.byte	0x04, 0x37
        /*0002*/ 	.short	(.L_464 - .L_463)
.L_463:
        /*0004*/ 	.word	0x00000082


	//----- nvinfo : EIATTR_KPARAM_INFO
	.align		4
.L_464:
        /*0008*/ 	.byte	0x04, 0x17
        /*000a*/ 	.short	(.L_466 - .L_465)
.L_465:
        /*000c*/ 	.word	0x00000000
        /*0010*/ 	.short	0x0000
        /*0012*/ 	.short	0x0000
        /*0014*/ 	.byte	0x00, 0xf0, 0xc1, 0x03


	//----- nvinfo : EIATTR_SPARSE_MMA_MASK
	.align		4
.L_466:
        /*0018*/ 	.byte	0x03, 0x50
        /*001a*/ 	.short	0x0000


	//----- nvinfo : EIATTR_MAXREG_COUNT
	.align		4
        /*001c*/ 	.byte	0x03, 0x1b
        /*001e*/ 	.short	0x0080


	//----- nvinfo : EIATTR_MERCURY_ISA_VERSION
	.align		4
        /*0020*/ 	.byte	0x03, 0x5f
        /*0022*/ 	.short	0x0101


	//----- nvinfo : EIATTR_COOP_GROUP_MASK_REGIDS
	.align		4
        /*0024*/ 	.byte	0x04, 0x29
        /*0026*/ 	.short	(.L_468 - .L_467)


	//   ....[0]....
.L_467:
        /*0028*/ 	.word	0xffffffff


	//   ....[1]....
        /*002c*/ 	.word	0xffffffff


	//   ....[2]....
        /*0030*/ 	.word	0xffffffff


	//   ....[3]....
        /*0034*/ 	.word	0xffffffff


	//   ....[4]....
        /*0038*/ 	.word	0xffffffff


	//   ....[5]....
        /*003c*/ 	.word	0xffffffff


	//   ....[6]....
        /*0040*/ 	.word	0xffffffff


	//   ....[7]....
        /*0044*/ 	.word	0xffffffff


	//   ....[8]....
        /*0048*/ 	.word	0xffffffff


	//   ....[9]....
        /*004c*/ 	.word	0xffffffff


	//   ....[10]....
        /*0050*/ 	.word	0xffffffff


	//   ....[11]....
        /*0054*/ 	.word	0xffffffff


	//   ....[12]....
        /*0058*/ 	.word	0xffffffff


	//   ....[13]....
        /*005c*/ 	.word	0xffffffff


	//   ....[14]....
        /*0060*/ 	.word	0xffffffff


	//   ....[15]....
        /*0064*/ 	.word	0xffffffff


	//   ....[16]....
        /*0068*/ 	.word	0xffffffff


	//   ....[17]....
        /*006c*/ 	.word	0xffffffff


	//   ....[18]....
        /*0070*/ 	.word	0xffffffff


	//   ....[19]....
        /*0074*/ 	.word	0xffffffff


	//----- nvinfo : EIATTR_COOP_GROUP_INSTR_OFFSETS
	.align		4
.L_468:
        /*0078*/ 	.byte	0x04, 0x28
        /*007a*/ 	.short	(.L_470 - .L_469)


	//   ....[0]....
.L_469:
        /*007c*/ 	.word	0x00001680


	//   ....[1]....
        /*0080*/ 	.word	0x00001690


	//   ....[2]....
        /*0084*/ 	.word	0x000016a0


	//   ....[3]....
        /*0088*/ 	.word	0x000016b0


	//   ....[4]....
        /*008c*/ 	.word	0x000016c0


	//   ....[5]....
        /*0090*/ 	.word	0x00001720


	//   ....[6]....
        /*0094*/ 	.word	0x00001730


	//   ....[7]....
        /*0098*/ 	.word	0x00001740


	//   ....[8]....
        /*009c*/ 	.word	0x00001750


	//   ....[9]....
        /*00a0*/ 	.word	0x00001760


	//   ....[10]....
        /*00a4*/ 	.word	0x000017c0


	//   ....[11]....
        /*00a8*/ 	.word	0x000017d0


	//   ....[12]....
        /*00ac*/ 	.word	0x000017e0


	//   ....[13]....
        /*00b0*/ 	.word	0x000017f0


	//   ....[14]....
        /*00b4*/ 	.word	0x00001800


	//   ....[15]....
        /*00b8*/ 	.word	0x00001860


	//   ....[16]....
        /*00bc*/ 	.word	0x00001890


	//   ....[17]....
        /*00c0*/ 	.word	0x000018a0


	//   ....[18]....
        /*00c4*/ 	.word	0x000018b0


	//   ....[19]....
        /*00c8*/ 	.word	0x000018c0


	//----- nvinfo : EIATTR_EXIT_INSTR_OFFSETS
	.align		4
.L_470:
        /*00cc*/ 	.byte	0x04, 0x1c
        /*00ce*/ 	.short	(.L_472 - .L_471)


	//   ....[0]....
.L_471:
        /*00d0*/ 	.word	0x000001c0


	//   ....[1]....
        /*00d4*/ 	.word	0x00001ff0


	//   ....[2]....
        /*00d8*/ 	.word	0x00002070


	//----- nvinfo : EIATTR_MAX_THREADS
	.align		4
.L_472:
        /*00dc*/ 	.byte	0x04, 0x05
        /*00de*/ 	.short	(.L_474 - .L_473)
.L_473:
        /*00e0*/ 	.word	0x00000100
        /*00e4*/ 	.word	0x00000001
        /*00e8*/ 	.word	0x00000001


	//----- nvinfo : EIATTR_CRS_STACK_SIZE
	.align		4
.L_474:
        /*00ec*/ 	.byte	0x04, 0x1e
        /*00ee*/ 	.short	(.L_476 - .L_475)
.L_475:
        /*00f0*/ 	.word	0x00000000


	//----- nvinfo : EIATTR_CBANK_PARAM_SIZE
	.align		4
.L_476:
        /*00f4*/ 	.byte	0x03, 0x19
        /*00f6*/ 	.short	0x00f0


	//----- nvinfo : EIATTR_PARAM_CBANK
	.align		4
        /*00f8*/ 	.byte	0x04, 0x0a
        /*00fa*/ 	.short	(.L_478 - .L_477)
	.align		4
.L_477:
        /*00fc*/ 	.word	index@(.nv.constant0._ZN7cutlass13device_kernelIN5flash22FlashAttnBwdPreprocessIN4cute5tupleIJNS3_1CILi80EEENS5_ILi128EEEEEENS_6half_tEfNS_4arch4Sm90ELb1ELb1EEEEEvNT_6ParamsE)
        /*0100*/ 	.short	0x0210
        /*0102*/ 	.short	0x00f0


	//----- nvinfo : EIATTR_SW_WAR
	.align		4
.L_478:
        /*0104*/ 	.byte	0x04, 0x36
        /*0106*/ 	.short	(.L_480 - .L_479)
.L_479:
        /*0108*/ 	.word	0x00000008
.L_480:


//--------------------- .nv.info._ZN7cutlass13device_kernelIN5flash11enable_sm90INS1_16FlashAttnBwdSm90INS1_25CollectiveMainloopBwdSm90ILi2ELi2ELi2EN4cute5tupleIJNS5_1CILi1EEES8_S8_EEENS6_IJNS7_ILi64EEENS7_ILi128EEESB_EEENS_6half_tEfNS_4arch4Sm90ELb0ELb1ELb0ELb0ELb0ELb1ELb0ELb0ELi2ELi1ELi2ELi1ELb0EEENS1_21CollectiveEpilogueBwdISC_SD_SF_Li256ELb0ELb0ELi1EEENS1_19SingleTileSchedulerILb0ELb0ELb0ELi128EEEEEEEEEvNT_6ParamsE --------------------------
	.section	.nv.info._ZN7cutlass13device_kernelIN5flash11enable_sm90INS1_16FlashAttnBwdSm90INS1_25CollectiveMainloopBwdSm90ILi2ELi2ELi2EN4cute5tupleIJNS5_1CILi1EEES8_S8_EEENS6_IJNS7_ILi64EEENS7_ILi128EEESB_EEENS_6half_tEfNS_4arch4Sm90ELb0ELb1ELb0ELb0ELb0ELb1ELb0ELb0ELi2ELi1ELi2ELi1ELb0EEENS1_21CollectiveEpilogueBwdISC_SD_SF_Li256ELb0ELb0ELi1EEENS1_19SingleTileSchedulerILb0ELb0ELb0ELi128EEEEEEEEEvNT_6ParamsE,"",@"SHT_CUDA_INFO"
	.sectionflags	@""
	.align	4


	//----- nvinfo : EIATTR_CUDA_API_VERSION
	.align		4
        /*0000*/ 	.byte	0x04, 0x37
        /*0002*/ 	.short	(.L_482 - .L_481)
.L_481:
        /*0004*/ 	.word	0x00000082


	//----- nvinfo : EIATTR_KPARAM_INFO
	.align		4
.L_482:
        /*0008*/ 	.byte	0x04, 0x17
        /*000a*/ 	.short	(.L_484 - .L_483)
.L_483:
        /*000c*/ 	.word	0x00000000
        /*0010*/ 	.short	0x0000
        /*0012*/ 	.short	0x0070
        /*0014*/ 	.byte	0x00, 0xf0, 0x01, 0x24


	//----- nvinfo : EIATTR_SPARSE_MMA_MASK
	.align		4
.L_484:
        /*0018*/ 	.byte	0x03, 0x50
        /*001a*/ 	.short	0x0000


	//----- nvinfo : EIATTR_MAXREG_COUNT
	.align		4
        /*001c*/ 	.byte	0x03, 0x1b
        /*001e*/ 	.short	0x00a8


	//----- nvinfo : EIATTR_NUM_BARRIERS
	.align		4
        /*0020*/ 	.byte	0x02, 0x4c
        /*0022*/ 	.byte	0x10
	.zero		1


	//----- nvinfo : EIATTR_EXTERNS
	.align		4
        /*0024*/ 	.byte	0x04, 0x0f
        /*0026*/ 	.short	(.L_486 - .L_485)


	//   ....[0]....
	.align		4
.L_485:
        /*0028*/ 	.word	index@(__assertfail)


	//----- nvinfo : EIATTR_ANNOTATIONS
	.align		4
.L_486:
        /*002c*/ 	.byte	0x04, 0x55
        /*002e*/ 	.short	(.L_488 - .L_487)


	//   ....[0]....
.L_487:
        /*0030*/ 	.word	0x00000001
        /*0034*/ 	.byte	0xf0, 0x7c, 0x00, 0x00, 0x01, 0x00, 0x00, 0x00, 0xe0, 0x7e, 0x00, 0x00, 0x01, 0x00, 0x00, 0x00
        /*0044*/ 	.byte	0xd0, 0x89, 0x00, 0x00, 0x01, 0x00, 0x00, 0x00, 0xf0, 0x89, 0x00, 0x00, 0x01, 0x00, 0x00, 0x00
        /*0054*/ 	.byte	0x90, 0x8e, 0x00, 0x00


	//----- nvinfo : EIATTR_MERCURY_ISA_VERSION
	.align		4
.L_488:
        /*0058*/ 	.byte	0x03, 0x5f
        /*005a*/ 	.short	0x0101


	//----- nvinfo : EIATTR_INT_WARP_WIDE_INSTR_OFFSETS
	.align		4
        /*005c*/ 	.byte	0x04, 0x31
        /*005e*/ 	.short	(.L_490 - .L_489)


	//   ....[0]....
.L_489:
        /*0060*/ 	.word	0x000001f0


	//   ....[1]....
        /*0064*/ 	.word	0x00000220


	//----- nvinfo : EIATTR_COOP_GROUP_MASK_REGIDS
	.align		4
.L_490:
        /*0068*/ 	.byte	0x04, 0x29
        /*006a*/ 	.short	(.L_492 - .L_491)


	//   ....[0]....
.L_491:
        /*006c*/ 	.word	0xffffffff


	//   ....[1]....
        /*0070*/ 	.word	0xffffffff


	//   ....[2]....
        /*0074*/ 	.word	0xffffffff


	//   ....[3]....
        /*0078*/ 	.word	0xffffffff


	//   ....[4]....
        /*007c*/ 	.word	0xffffffff


	//   ....[5]....
        /*0080*/ 	.word	0xffffffff


	//   ....[6]....
        /*0084*/ 	.word	0xffffffff


	//   ....[7]....
        /*0088*/ 	.word	0xffffffff


	//   ....[8]....
        /*008c*/ 	.word	0x0500000f


	//----- nvinfo : EIATTR_COOP_GROUP_INSTR_OFFSETS
	.align		4
.L_492:
        /*0090*/ 	.byte	0x04, 0x28
        /*0092*/ 	.short	(.L_494 - .L_493)


	//   ....[0]....
.L_493:
        /*0094*/ 	.word	0x00000070


	//   ....[1]....
        /*0098*/ 	.word	0x00000200


	//   ....[2]....
        /*009c*/ 	.word	0x00000250


	//   ....[3]....
        /*00a0*/ 	.word	0x00000440


	//   ....[4]....
        /*00a4*/ 	.word	0x00000660


	//   ....[5]....
        /*00a8*/ 	.word	0x000011d0


	//   ....[6]....
        /*00ac*/ 	.word	0x00004b90


	//   ....[7]....
        /*00b0*/ 	.word	0x000066e0


	//   ....[8]....
        /*00b4*/ 	.word	0x00009550


	//----- nvinfo : EIATTR_REG_RECONFIG
	.align		4
.L_494:
        /*00b8*/ 	.byte	0x01, 0x54
	.zero		2


	//----- nvinfo : EIATTR_SYSCALL_OFFSETS
	.align		4
        /*00bc*/ 	.byte	0x04, 0x46
        /*00be*/ 	.short	(.L_496 - .L_495)


	//   ....[0]....
.L_495:
        /*00c0*/ 	.word	0x00000e10


	//   ....[1]....
        /*00c4*/ 	.word	0x00000f00


	//   ....[2]....
        /*00c8*/ 	.word	0x00001060


	//   ....[3]....
        /*00cc*/ 	.word	0x00001150


	//   ....[4]....
        /*00d0*/ 	.word	0x00004500


	//   ....[5]....
        /*00d4*/ 	.word	0x00004640


	//   ....[6]....
        /*00d8*/ 	.word	0x00004760


	//   ....[7]....
        /*00dc*/ 	.word	0x00004880


	//----- nvinfo : EIATTR_MBARRIER_INSTR_OFFSETS
	.align		4
.L_496:
        /*00e0*/ 	.byte	0x04, 0x39
        /*00e2*/ 	.short	(.L_498 - .L_497)


	//   ....[0]....
.L_497:
        /*00e4*/ 	.word	0x000002f0
        /*00e8*/ 	.word	0x000000ff
        /*00ec*/ 	.word	0x00030800
        /*00f0*/ 	.short	0x0100
        /*00f2*/ 	.byte	0x06
	.zero		1


	//   ....[1]....
        /*00f4*/ 	.word	0x000003f0
        /*00f8*/ 	.word	0x000000ff
        /*00fc*/ 	.word	0x00030810
        /*0100*/ 	.short	0x0100
        /*0102*/ 	.byte	0x08
	.zero		1


	//   ....[2]....
        /*0104*/ 	.word	0x00000400
        /*0108*/ 	.word	0x000000ff
        /*010c*/ 	.word	0x00030820
        /*0110*/ 	.short	0x0100
        /*0112*/ 	.byte	0x08
	.zero		1


	//   ....[3]....
        /*0114*/ 	.word	0x00000410
        /*0118*/ 	.word	0x000000ff
        /*011c*/ 	.word	0x00030818
        /*0120*/ 	.short	0x0100
        /*0122*/ 	.byte	0x08
	.zero		1


	//   ....[4]....
        /*0124*/ 	.word	0x00000420
        /*0128*/ 	.word	0x000000ff
        /*012c*/ 	.word	0x00030828
        /*0130*/ 	.short	0x0100
        /*0132*/ 	.byte	0x08
	.zero		1


	//   ....[5]....
        /*0134*/ 	.word	0x00000550
        /*0138*/ 	.word	0x000000ff
        /*013c*/ 	.word	0x00030830
        /*0140*/ 	.short	0x0100
        /*0142*/ 	.byte	0x08
	.zero		1


	//   ....[6]....
        /*0144*/ 	.word	0x00000560
        /*0148*/ 	.word	0x000000ff
        /*014c*/ 	.word	0x00030840
        /*0150*/ 	.short	0x0100
        /*0152*/ 	.byte	0x08
	.zero		1


	//   ....[7]....
        /*0154*/ 	.word	0x00000570
        /*0158*/ 	.word	0x000000ff
        /*015c*/ 	.word	0x00030838
        /*0160*/ 	.short	0x0100
        /*0162*/ 	.byte	0x08
	.zero		1


	//   ....[8]....
        /*0164*/ 	.word	0x00000580
        /*0168*/ 	.word	0x000000ff
        /*016c*/ 	.word	0x00030848
        /*0170*/ 	.short	0x0100
        /*0172*/ 	.byte	0x08
	.zero		1


	//   ....[9]....
        /*0174*/ 	.word	0x00001200
        /*0178*/ 	.word	0x000000e5
        /*017c*/ 	.word	0x00030800
        /*0180*/ 	.short	0x010a
        /*0182*/ 	.byte	0x3f
	.zero		1


	//   ....[10]....
        /*0184*/ 	.word	0x00001330
        /*0188*/ 	.word	0x000000e5
        /*018c*/ 	.word	0x00030800
        /*0190*/ 	.short	0x010a
        /*0192*/ 	.byte	0x3f
	.zero		1


	//   ....[11]....
        /*0194*/ 	.word	0x000019c0
        /*0198*/ 	.word	0x00000000
        /*019c*/ 	.word	0x00030810
        /*01a0*/ 	.short	0x010a
        /*01a2*/ 	.byte	0x3f
	.zero		1


	//   ....[12]....
        /*01a4*/ 	.word	0x00001a00
        /*01a8*/ 	.word	0x00000000
        /*01ac*/ 	.word	0x00030810
        /*01b0*/ 	.short	0x010a
        /*01b2*/ 	.byte	0x3f
	.zero		1


	//   ....[13]....
        /*01b4*/ 	.word	0x00001f30
        /*01b8*/ 	.word	0x00000000
        /*01bc*/ 	.word	0x00030830
        /*01c0*/ 	.short	0x010a
        /*01c2*/ 	.byte	0x3f
	.zero		1


	//   ....[14]....
        /*01c4*/ 	.word	0x00001fb0
        /*01c8*/ 	.word	0x00000000
        /*01cc*/ 	.word	0x00030830
        /*01d0*/ 	.short	0x010a
        /*01d2*/ 	.byte	0x3f
	.zero		1


	//   ....[15]....
        /*01d4*/ 	.word	0x00003c10
        /*01d8*/ 	.word	0x00000005
        /*01dc*/ 	.word	0x00000000
        /*01e0*/ 	.short	0x0101
        /*01e2*/ 	.byte	0x3f
	.zero		1


	//   ....[16]....
        /*01e4*/ 	.word	0x00003f30
        /*01e8*/ 	.word	0x00000000
        /*01ec*/ 	.word	0x00000000
        /*01f0*/ 	.short	0x0101
        /*01f2*/ 	.byte	0x3f
	.zero		1


	//   ....[17]....
        /*01f4*/ 	.word	0x00007830
        /*01f8*/ 	.word	0x00000010
        /*01fc*/ 	.word	0x00030820
        /*0200*/ 	.short	0x010a
        /*0202*/ 	.byte	0x3f
	.zero		1


	//   ....[18]....
        /*0204*/ 	.word	0x00007f70
        /*0208*/ 	.word	0x00000010
        /*020c*/ 	.word	0x00030840
        /*0210*/ 	.short	0x010a
        /*0212*/ 	.byte	0x3f
	.zero		1


	//   ....[19]....
        /*0214*/ 	.word	0x00008210
        /*0218*/ 	.word	0x00000010
        /*021c*/ 	.word	0x00030828
        /*0220*/ 	.short	0x010a
        /*0222*/ 	.byte	0x3f
	.zero		1


	//   ....[20]....
        /*0224*/ 	.word	0x000084b0
        /*0228*/ 	.word	0x00000010
        /*022c*/ 	.word	0x00030848
        /*0230*/ 	.short	0x010a
        /*0232*/ 	.byte	0x3f
	.zero		1


	//   ....[21]....
        /*0234*/ 	.word	0x00008700
        /*0238*/ 	.word	0x00000010
        /*023c*/ 	.word	0x00030820
        /*0240*/ 	.short	0x010a
        /*0242*/ 	.byte	0x3f
	.zero		1


	//   ....[22]....
        /*0244*/ 	.word	0x00008a20
        /*0248*/ 	.word	0x00000010
        /*024c*/ 	.word	0x00030840
        /*0250*/ 	.short	0x010a
        /*0252*/ 	.byte	0x3f
	.zero		1


	//   ....[23]....
        /*0254*/ 	.word	0x00008c90
        /*0258*/ 	.word	0x00000010
        /*025c*/ 	.word	0x00030828
        /*0260*/ 	.short	0x010a
        /*0262*/ 	.byte	0x3f
	.zero		1


	//   ....[24]....
        /*0264*/ 	.word	0x00008f80
        /*0268*/ 	.word	0x00000003
        /*026c*/ 	.word	0x00030840
        /*0270*/ 	.short	0x010a
        /*0272*/ 	.byte	0x3f
	.zero		1


	//   ....[25]....
        /*0274*/ 	.word	0x000093c0
        /*0278*/ 	.word	0x00000006
        /*027c*/ 	.word	0x00000000
        /*0280*/ 	.short	0x010a
        /*0282*/ 	.byte	0x3f
	.zero		1


	//   ....[26]....
        /*0284*/ 	.word	0x00009420
        /*0288*/ 	.word	0x00000003
        /*028c*/ 	.word	0x00000000
        /*0290*/ 	.short	0x010a
        /*0292*/ 	.byte	0x3f
	.zero		1


	//   ....[27]....
        /*0294*/ 	.word	0x00009480
        /*0298*/ 	.word	0x00000000
        /*029c*/ 	.word	0x00000000
        /*02a0*/ 	.short	0x010a
        /*02a2*/ 	.byte	0x3f
	.zero		1


	//   ....[28]....
        /*02a4*/ 	.word	0x000094b0
        /*02a8*/ 	.word	0x00000003
        /*02ac*/ 	.word	0x00000000
        /*02b0*/ 	.short	0x010a
        /*02b2*/ 	.byte	0x3f
	.zero		1


	//   ....[29]....
        /*02b4*/ 	.word	0x00009580
        /*02b8*/ 	.word	0x000000e5
        /*02bc*/ 	.word	0x00030800
        /*02c0*/ 	.short	0x010a
        /*02c2*/ 	.byte	0x3f
	.zero		1


	//   ....[30]....
        /*02c4*/ 	.word	0x000095d0
        /*02c8*/ 	.word	0x00000000
        /*02cc*/ 	.word	0x00030810
        /*02d0*/ 	.short	0x010a
        /*02d2*/ 	.byte	0x3f
	.zero		1


	//   ....[31]....
        /*02d4*/ 	.word	0x00009620
        /*02d8*/ 	.word	0x00000000
        /*02dc*/ 	.word	0x00030830
        /*02e0*/ 	.short	0x010a
        /*02e2*/ 	.byte	0x3f
	.zero		1


	//   ....[32]....
        /*02e4*/ 	.word	0x00009670
        /*02e8*/ 	.word	0x00000010
        /*02ec*/ 	.word	0x00030820
        /*02f0*/ 	.short	0x010a
        /*02f2*/ 	.byte	0x3f
	.zero		1


	//   ....[33]....
        /*02f4*/ 	.word	0x000096c0
        /*02f8*/ 	.word	0x00000010
        /*02fc*/ 	.word	0x00030840
        /*0300*/ 	.short	0x010a
        /*0302*/ 	.byte	0x3f
	.zero		1


	//   ....[34]....
        /*0304*/ 	.word	0x00009710
        /*0308*/ 	.word	0x00000010
        /*030c*/ 	.word	0x00030828
        /*0310*/ 	.short	0x010a
        /*0312*/ 	.byte	0x3f
	.zero		1


	//   ....[35]....
        /*0314*/ 	.word	0x00009760
        /*0318*/ 	.word	0x00000010
        /*031c*/ 	.word	0x00030848
        /*0320*/ 	.short	0x010a
        /*0322*/ 	.byte	0x3f
	.zero		1


	//   ....[36]....
        /*0324*/ 	.word	0x000097c0
        /*0328*/ 	.word	0x00000010
        /*032c*/ 	.word	0x00030820
        /*0330*/ 	.short	0x010a
        /*0332*/ 	.byte	0x3f
	.zero		1


	//   ....[37]....
        /*0334*/ 	.word	0x00009810
        /*0338*/ 	.word	0x00000010
        /*033c*/ 	.word	0x00030840
        /*0340*/ 	.short	0x010a
        /*0342*/ 	.byte	0x3f
	.zero		1


	//   ....[38]....
        /*0344*/ 	.word	0x00009860
        /*0348*/ 	.word	0x00000010
        /*034c*/ 	.word	0x00030828
        /*0350*/ 	.short	0x010a
        /*0352*/ 	.byte	0x3f
	.zero		1


	//   ....[39]....
        /*0354*/ 	.word	0x000098b0
        /*0358*/ 	.word	0x00000003
        /*035c*/ 	.word	0x00030840
        /*0360*/ 	.short	0x010a
        /*0362*/ 	.byte	0x3f
	.zero		1


	//   ....[40]....
        /*0364*/ 	.word	0x00009980
        /*0368*/ 	.word	0x00000006
        /*036c*/ 	.word	0x00000000
        /*0370*/ 	.short	0x010a
        /*0372*/ 	.byte	0x3f
	.zero		1


	//   ....[41]....
        /*0374*/ 	.word	0x000099d0
        /*0378*/ 	.word	0x00000003
        /*037c*/ 	.word	0x00000000
        /*0380*/ 	.short	0x010a
        /*0382*/ 	.byte	0x3f
	.zero		1


	//   ....[42]....
        /*0384*/ 	.word	0x00009a20
        /*0388*/ 	.word	0x00000000
        /*038c*/ 	.word	0x00000000
        /*0390*/ 	.short	0x010a
        /*0392*/ 	.byte	0x3f
	.zero		1


	//----- nvinfo : EIATTR_NUM_MBARRIERS
	.align		4
.L_498:
        /*0394*/ 	.byte	0x03, 0x38
        /*0396*/ 	.short	0x0009


	//----- nvinfo : EIATTR_EXIT_INSTR_OFFSETS
	.align		4
        /*0398*/ 	.byte	0x04, 0x1c
        /*039a*/ 	.short	(.L_500 - .L_499)


	//   ....[0]....
.L_499:
        /*039c*/ 	.word	0x00009500


	//----- nvinfo : EIATTR_MAX_THREADS
	.align		4
.L_500:
        /*03a0*/ 	.byte	0x04, 0x05
        /*03a2*/ 	.short	(.L_502 - .L_501)
.L_501:
        /*03a4*/ 	.word	0x00000180
        /*03a8*/ 	.word	0x00000001
        /*03ac*/ 	.word	0x00000001


	//----- nvinfo : EIATTR_CRS_STACK_SIZE
	.align		4
.L_502:
        /*03b0*/ 	.byte	0x04, 0x1e
        /*03b2*/ 	.short	(.L_504 - .L_503)
.L_503:
        /*03b4*/ 	.word	0x00000000


	//----- nvinfo : EIATTR_CBANK_PARAM_SIZE
	.align		4
.L_504:
        /*03b8*/ 	.byte	0x03, 0x19
        /*03ba*/ 	.short	0x0970


	//----- nvinfo : EIATTR_PARAM_CBANK
	.align		4
        /*03bc*/ 	.byte	0x04, 0x0a
        /*03be*/ 	.short	(.L_506 - .L_505)
	.align		4
.L_505:
        /*03c0*/ 	.word	index@(.nv.constant0._ZN7cutlass13device_kernelIN5flash11enable_sm90INS1_16FlashAttnBwdSm90INS1_25CollectiveMainloopBwdSm90ILi2ELi2ELi2EN4cute5tupleIJNS5_1CILi1EEES8_S8_EEENS6_IJNS7_ILi64EEENS7_ILi128EEESB_EEENS_6half_tEfNS_4arch4Sm90ELb0ELb1ELb0ELb0ELb0ELb1ELb0ELb0ELi2ELi1ELi2ELi1ELb0EEENS1_21CollectiveEpilogueBwdISC_SD_SF_Li256ELb0ELb0ELi1EEENS1_19SingleTileSchedulerILb0ELb0ELb0ELi128EEEEEEEEEvNT_6ParamsE)
        /*03c4*/ 	.short	0x0210
        /*03c6*/ 	.short	0x0970


	//----- nvinfo : EIATTR_SW_WAR
	.align		4
.L_506:
        /*03c8*/ 	.byte	0x04, 0x36
        /*03ca*/ 	.short	(.L_508 - .L_507)
.L_507:
        /*03cc*/ 	.word	0x00000008
.L_508:


//--------------------- .nv.info._ZN7cutlass13device_kernelIN5flash11enable_sm90INS1_16FlashAttnBwdSm90INS1_25CollectiveMainloopBwdSm90ILi2ELi2ELi2EN4cute5tupleIJNS5_1CILi1EEES8_S8_EEENS6_IJNS7_ILi64EEENS7_ILi128EEESB_EEENS_6half_tEfNS_4arch4Sm90ELb0ELb1ELb0ELb0ELb1ELb1ELb0ELb0ELi2ELi1ELi2ELi1ELb0EEENS1_21CollectiveEpilogueBwdISC_SD_SF_Li256ELb0ELb0ELi1EEENS1_19SingleTileSchedulerILb0ELb0ELb0ELi128EEEEEEEEEvNT_6ParamsE --------------------------
	.section	.nv.info._ZN7cutlass13device_kernelIN5flash11enable_sm90INS1_16FlashAttnBwdSm90INS1_25CollectiveMainloopBwdSm90ILi2ELi2ELi2EN4cute5tupleIJNS5_1CILi1EEES8_S8_EEENS6_IJNS7_ILi64EEENS7_ILi128EEESB_EEENS_6half_tEfNS_4arch4Sm90ELb0ELb1ELb0ELb0ELb1ELb1ELb0ELb0ELi2ELi1ELi2ELi1ELb0EEENS1_21CollectiveEpilogueBwdISC_SD_SF_Li256ELb0ELb0ELi1EEENS1_19SingleTileSchedulerILb0ELb0ELb0ELi128EEEEEEEEEvNT_6ParamsE,"",@"SHT_CUDA_INFO"
	.sectionflags	@""
	.align	4


	//----- nvinfo : EIATTR_CUDA_API_VERSION
	.align		4
        /*0000*/ 	.byte	0x04, 0x37
        /*0002*/ 	.short	(.L_510 - .L_509)
.L_509:
        /*0004*/ 	.word	0x00000082


	//----- nvinfo : EIATTR_KPARAM_INFO
	.align		4
.L_510:
        /*0008*/ 	.byte	0x04, 0x17
        /*000a*/ 	.short	(.L_512 - .L_511)
.L_511:
        /*000c*/ 	.word	0x00000000
        /*0010*/ 	.short	0x0000
        /*0012*/ 	.short	0x0070
        /*0014*/ 	.byte	0x00, 0xf0, 0x01, 0x24


	//----- nvinfo : EIATTR_SPARSE_MMA_MASK
	.align		4
.L_512:
        /*0018*/ 	.byte	0x03, 0x50
        /*001a*/ 	.short	0x0000


	//----- nvinfo : EIATTR_MAXREG_COUNT
	.align		4
        /*001c*/ 	.byte	0x03, 0x1b
        /*001e*/ 	.short	0x00a8


	//----- nvinfo : EIATTR_NUM_BARRIERS
	.align		4
        /*0020*/ 	.byte	0x02, 0x4c
        /*0022*/ 	.byte	0x10
	.zero		1


	//----- nvinfo : EIATTR_EXTERNS
	.align		4
        /*0024*/ 	.byte	0x04, 0x0f
        /*0026*/ 	.short	(.L_514 - .L_513)


	//   ....[0]....
	.align		4
.L_513:
        /*0028*/ 	.word	index@(__assertfail)


	//----- nvinfo : EIATTR_ANNOTATIONS
	.align		4
.L_514:
        /*002c*/ 	.byte	0x04, 0x55
        /*002e*/ 	.short	(.L_516 - .L_515)


	//   ....[0]....
.L_515:
        /*0030*/ 	.word	0x00000001
        /*0034*/ 	.byte	0xf0, 0x8b, 0x00, 0x00, 0x01, 0x00, 0x00, 0x00, 0xe0, 0x8d, 0x00, 0x00, 0x01, 0x00, 0x00, 0x00
        /*0044*/ 	.byte	0xd0, 0x98, 0x00, 0x00, 0x01, 0x00, 0x00, 0x00, 0xf0, 0x98, 0x00, 0x00, 0x01, 0x00, 0x00, 0x00
        /*0054*/ 	.byte	0x90, 0x9d, 0x00, 0x00


	//----- nvinfo : EIATTR_MERCURY_ISA_VERSION
	.align		4
.L_516:
        /*0058*/ 	.byte	0x03, 0x5f
        /*005a*/ 	.short	0x0101


	//----- nvinfo : EIATTR_INT_WARP_WIDE_INSTR_OFFSETS
	.align		4
        /*005c*/ 	.byte	0x04, 0x31
        /*005e*/ 	.short	(.L_518 - .L_517)


	//   ....[0]....
.L_517:
        /*0060*/ 	.word	0x000001f0


	//   ....[1]....
        /*0064*/ 	.word	0x00000220


	//   ....[2]....
        /*0068*/ 	.word	0x00007040


	//   ....[3]....
        /*006c*/ 	.word	0x00007640


	//   ....[4]....
        /*0070*/ 	.word	0x00007af0


	//   ....[5]....
        /*0074*/ 	.word	0x00007dc0


	//   ....[6]....
        /*0078*/ 	.word	0x00008020


	//   ....[7]....
        /*007c*/ 	.word	0x000081b0


	//----- nvinfo : EIATTR_COOP_GROUP_MASK_REGIDS
	.align		4
.L_518:
        /*0080*/ 	.byte	0x04, 0x29
        /*0082*/ 	.short	(.L_520 - .L_519)


	//   ....[0]....
.L_519:
        /*0084*/ 	.word	0xffffffff


	//   ....[1]....
        /*0088*/ 	.word	0xffffffff


	//   ....[2]....
        /*008c*/ 	.word	0xffffffff


	//   ....[3]....
        /*0090*/ 	.word	0xffffffff


	//   ....[4]....
        /*0094*/ 	.word	0xffffffff


	//   ....[5]....
        /*0098*/ 	.word	0xffffffff


	//   ....[6]....
        /*009c*/ 	.word	0xffffffff


	//   ....[7]....
        /*00a0*/ 	.word	0xffffffff


	//   ....[8]....
        /*00a4*/ 	.word	0xffffffff


	//   ....[9]....
        /*00a8*/ 	.word	0xffffffff


	//   ....[10]....
        /*00ac*/ 	.word	0xffffffff


	//   ....[11]....
        /*00b0*/ 	.word	0xffffffff


	//   ....[12]....
        /*00b4*/ 	.word	0xffffffff


	//   ....[13]....
        /*00b8*/ 	.word	0xffffffff


	//   ....[14]....
        /*00bc*/ 	.word	0xffffffff


	//   ....[15]....
        /*00c0*/ 	.word	0xffffffff


	//   ....[16]....
        /*00c4*/ 	.word	0xffffffff


	//   ....[17]....
        /*00c8*/ 	.word	0x0500000f


	//   ....[18]....
        /*00cc*/ 	.word	0x0500000f


	//   ....[19]....
        /*00d0*/ 	.word	0x0500000f


	//   ....[20]....
        /*00d4*/ 	.word	0x0500000f


	//----- nvinfo : EIATTR_COOP_GROUP_INSTR_OFFSETS
	.align		4
.L_520:
        /*00d8*/ 	.byte	0x04, 0x28
        /*00da*/ 	.short	(.L_522 - .L_521)


	//   ....[0]....
.L_521:
        /*00dc*/ 	.word	0x00000070


	//   ....[1]....
        /*00e0*/ 	.word	0x00000200


	//   ....[2]....
        /*00e4*/ 	.word	0x00000250


	//   ....[3]....
        /*00e8*/ 	.word	0x00000440


	//   ....[4]....
        /*00ec*/ 	.word	0x00000670


	//   ....[5]....
        /*00f0*/ 	.word	0x000011e0


	//   ....[6]....
        /*00f4*/ 	.word	0x00004ba0


	//   ....[7]....
        /*00f8*/ 	.word	0x000066e0


	//   ....[8]....
        /*00fc*/ 	.word	0x00006c40


	//   ....[9]....
        /*0100*/ 	.word	0x00006f70


	//   ....[10]....
        /*0104*/ 	.word	0x000072c0


	//   ....[11]....
        /*0108*/ 	.word	0x00007570


	//   ....[12]....
        /*010c*/ 	.word	0x000077b0


	//   ....[13]....
        /*0110*/ 	.word	0x00007a20


	//   ....[14]....
        /*0114*/ 	.word	0x00007d00


	//   ....[15]....
        /*0118*/ 	.word	0x00007f20


	//   ....[16]....
        /*011c*/ 	.word	0x000080b0


	//   ....[17]....
        /*0120*/ 	.word	0x0000a450


	//   ....[18]....
        /*0124*/ 	.word	0x0000a5a0


	//   ....[19]....
        /*0128*/ 	.word	0x0000a610


	//   ....[20]....
        /*012c*/ 	.word	0x0000a680


	//----- nvinfo : EIATTR_REG_RECONFIG
	.align		4
.L_522:
        /*0130*/ 	.byte	0x01, 0x54
	.zero		2


	//----- nvinfo : EIATTR_SYSCALL_OFFSETS
	.align		4
        /*0134*/ 	.byte	0x04, 0x46
        /*0136*/ 	.short	(.L_524 - .L_523)


	//   ....[0]....
.L_523:
        /*0138*/ 	.word	0x00000e20


	//   ....[1]....
        /*013c*/ 	.word	0x00000f10


	//   ....[2]....
        /*0140*/ 	.word	0x00001070


	//   ....[3]....
        /*0144*/ 	.word	0x00001160


	//   ....[4]....
        /*0148*/ 	.word	0x00004510


	//   ....[5]....
        /*014c*/ 	.word	0x00004650


	//   ....[6]....
        /*0150*/ 	.word	0x00004770


	//   ....[7]....
        /*0154*/ 	.word	0x00004890


	//----- nvinfo : EIATTR_MBARRIER_INSTR_OFFSETS
	.align		4
.L_524:
        /*0158*/ 	.byte	0x04, 0x39
        /*015a*/ 	.short	(.L_526 - .L_525)


	//   ....[0]....
.L_525:
        /*015c*/ 	.word	0x000002f0
        /*0160*/ 	.word	0x000000ff
        /*0164*/ 	.word	0x00030800
        /*0168*/ 	.short	0x0100
        /*016a*/ 	.byte	0x06
	.zero		1


	//   ....[1]....
        /*016c*/ 	.word	0x000003f0
        /*0170*/ 	.word	0x000000ff
        /*0174*/ 	.word	0x00030810
        /*0178*/ 	.short	0x0100
        /*017a*/ 	.byte	0x08
	.zero		1


	//   ....[2]....
        /*017c*/ 	.word	0x00000400
        /*0180*/ 	.word	0x000000ff
        /*0184*/ 	.word	0x00030820
        /*0188*/ 	.short	0x0100
        /*018a*/ 	.byte	0x08
	.zero		1


	//   ....[3]....
        /*018c*/ 	.word	0x00000410
        /*0190*/ 	.word	0x000000ff
        /*0194*/ 	.word	0x00030818
        /*0198*/ 	.short	0x0100
        /*019a*/ 	.byte	0x08
	.zero		1


	//   ....[4]....
        /*019c*/ 	.word	0x00000420
        /*01a0*/ 	.word	0x000000ff
        /*01a4*/ 	.word	0x00030828
        /*01a8*/ 	.short	0x0100
        /*01aa*/ 	.byte	0x08
	.zero		1


	//   ....[5]....
        /*01ac*/ 	.word	0x00000550
        /*01b0*/ 	.word	0x000000ff
        /*01b4*/ 	.word	0x00030830
        /*01b8*/ 	.short	0x0100
        /*01ba*/ 	.byte	0x08
	.zero		1


	//   ....[6]....
        /*01bc*/ 	.word	0x00000560
        /*01c0*/ 	.word	0x000000ff
        /*01c4*/ 	.word	0x00030840
        /*01c8*/ 	.short	0x0100
        /*01ca*/ 	.byte	0x08
	.zero		1


	//   ....[7]....
        /*01cc*/ 	.word	0x00000570
        /*01d0*/ 	.word	0x000000ff
        /*01d4*/ 	.word	0x00030838
        /*01d8*/ 	.short	0x0100
        /*01da*/ 	.byte	0x08
	.zero		1


	//   ....[8]....
        /*01dc*/ 	.word	0x00000580
        /*01e0*/ 	.word	0x000000ff
        /*01e4*/ 	.word	0x00030848
        /*01e8*/ 	.short	0x0100
        /*01ea*/ 	.byte	0x08
	.zero		1


	//   ....[9]....
        /*01ec*/ 	.word	0x00001210
        /*01f0*/ 	.word	0x000000e7
        /*01f4*/ 	.word	0x00030800
        /*01f8*/ 	.short	0x010a
        /*01fa*/ 	.byte	0x3f
	.zero		1


	//   ....[10]....
        /*01fc*/ 	.word	0x00001340
        /*0200*/ 	.word	0x000000e7
        /*0204*/ 	.word	0x00030800
        /*0208*/ 	.short	0x010a
        /*020a*/ 	.byte	0x3f
	.zero		1


	//   ....[11]....
        /*020c*/ 	.word	0x000019d0
        /*0210*/ 	.word	0x00000000
        /*0214*/ 	.word	0x00030810
        /*0218*/ 	.short	0x010a
        /*021a*/ 	.byte	0x3f
	.zero		1


	//   ....[12]....
        /*021c*/ 	.word	0x00001a10
        /*0220*/ 	.word	0x00000000
        /*0224*/ 	.word	0x00030810
        /*0228*/ 	.short	0x010a
        /*022a*/ 	.byte	0x3f
	.zero		1


	//   ....[13]....
        /*022c*/ 	.word	0x00001f40
        /*0230*/ 	.word	0x00000000
        /*0234*/ 	.word	0x00030830
        /*0238*/ 	.short	0x010a
        /*023a*/ 	.byte	0x3f
	.zero		1


	//   ....[14]....
        /*023c*/ 	.word	0x00001fc0
        /*0240*/ 	.word	0x00000000
        /*0244*/ 	.word	0x00030830
        /*0248*/ 	.short	0x010a
        /*024a*/ 	.byte	0x3f
	.zero		1


	//   ....[15]....
        /*024c*/ 	.word	0x00003c20
        /*0250*/ 	.word	0x00000005
        /*0254*/ 	.word	0x00000000
        /*0258*/ 	.short	0x0101
        /*025a*/ 	.byte	0x3f
	.zero		1


	//   ....[16]....
        /*025c*/ 	.word	0x00003f50
        /*0260*/ 	.word	0x00000000
        /*0264*/ 	.word	0x00000000
        /*0268*/ 	.short	0x0101
        /*026a*/ 	.byte	0x3f
	.zero		1


	//   ....[17]....
        /*026c*/ 	.word	0x00008730
        /*0270*/ 	.word	0x00000010
        /*0274*/ 	.word	0x00030820
        /*0278*/ 	.short	0x010a
        /*027a*/ 	.byte	0x3f
	.zero		1


	//   ....[18]....
        /*027c*/ 	.word	0x00008e70
        /*0280*/ 	.word	0x00000010
        /*0284*/ 	.word	0x00030840
        /*0288*/ 	.short	0x010a
        /*028a*/ 	.byte	0x3f
	.zero		1


	//   ....[19]....
        /*028c*/ 	.word	0x00009110
        /*0290*/ 	.word	0x00000010
        /*0294*/ 	.word	0x00030828
        /*0298*/ 	.short	0x010a
        /*029a*/ 	.byte	0x3f
	.zero		1


	//   ....[20]....
        /*029c*/ 	.word	0x000093b0
        /*02a0*/ 	.word	0x00000010
        /*02a4*/ 	.word	0x00030848
        /*02a8*/ 	.short	0x010a
        /*02aa*/ 	.byte	0x3f
	.zero		1


	//   ....[21]....
        /*02ac*/ 	.word	0x00009600
        /*02b0*/ 	.word	0x00000010
        /*02b4*/ 	.word	0x00030820
        /*02b8*/ 	.short	0x010a
        /*02ba*/ 	.byte	0x3f
	.zero		1


	//   ....[22]....
        /*02bc*/ 	.word	0x00009920
        /*02c0*/ 	.word	0x00000010
        /*02c4*/ 	.word	0x00030840
        /*02c8*/ 	.short	0x010a
        /*02ca*/ 	.byte	0x3f
	.zero		1


	//   ....[23]....
        /*02cc*/ 	.word	0x00009b90
        /*02d0*/ 	.word	0x00000010
        /*02d4*/ 	.word	0x00030828
        /*02d8*/ 	.short	0x010a
        /*02da*/ 	.byte	0x3f
	.zero		1


	//   ....[24]....
        /*02dc*/ 	.word	0x00009e80
        /*02e0*/ 	.word	0x00000003
        /*02e4*/ 	.word	0x00030840
        /*02e8*/ 	.short	0x010a
        /*02ea*/ 	.byte	0x3f
	.zero		1


	//   ....[25]....
        /*02ec*/ 	.word	0x0000a2c0
        /*02f0*/ 	.word	0x00000006
        /*02f4*/ 	.word	0x00000000
        /*02f8*/ 	.short	0x010a
        /*02fa*/ 	.byte	0x3f
	.zero		1


	//   ....[26]....
        /*02fc*/ 	.word	0x0000a320
        /*0300*/ 	.word	0x00000003
        /*0304*/ 	.word	0x00000000
        /*0308*/ 	.short	0x010a
        /*030a*/ 	.byte	0x3f
	.zero		1


	//   ....[27]....
        /*030c*/ 	.word	0x0000a380
        /*0310*/ 	.word	0x00000000
        /*0314*/ 	.word	0x00000000
        /*0318*/ 	.short	0x010a
        /*031a*/ 	.byte	0x3f
	.zero		1


	//   ....[28]....
        /*031c*/ 	.word	0x0000a3b0
        /*0320*/ 	.word	0x00000003
        /*0324*/ 	.word	0x00000000
        /*0328*/ 	.short	0x010a
        /*032a*/ 	.byte	0x3f
	.zero		1


	//   ....[29]....
        /*032c*/ 	.word	0x0000a480
        /*0330*/ 	.word	0x000000e7
        /*0334*/ 	.word	0x00030800
        /*0338*/ 	.short	0x010a
        /*033a*/ 	.byte	0x3f
	.zero		1


	//   ....[30]....
        /*033c*/ 	.word	0x0000a4d0
        /*0340*/ 	.word	0x00000000
        /*0344*/ 	.word	0x00030810
        /*0348*/ 	.short	0x010a
        /*034a*/ 	.byte	0x3f
	.zero		1


	//   ....[31]....
        /*034c*/ 	.word	0x0000a520
        /*0350*/ 	.word	0x00000000
        /*0354*/ 	.word	0x00030830
        /*0358*/ 	.short	0x010a
        /*035a*/ 	.byte	0x3f
	.zero		1


	//   ....[32]....
        /*035c*/ 	.word	0x0000a6c0
        /*0360*/ 	.word	0x00000010
        /*0364*/ 	.word	0x00030820
        /*0368*/ 	.short	0x010a
        /*036a*/ 	.byte	0x3f
	.zero		1


	//   ....[33]....
        /*036c*/ 	.word	0x0000a710
        /*0370*/ 	.word	0x00000010
        /*0374*/ 	.word	0x00030840
        /*0378*/ 	.short	0x010a
        /*037a*/ 	.byte	0x3f
	.zero		1


	//   ....[34]....
        /*037c*/ 	.word	0x0000a760
        /*0380*/ 	.word	0x00000010
        /*0384*/ 	.word	0x00030828
        /*0388*/ 	.short	0x010a
        /*038a*/ 	.byte	0x3f
	.zero		1


	//   ....[35]....
        /*038c*/ 	.word	0x0000a7b0
        /*0390*/ 	.word	0x00000010
        /*0394*/ 	.word	0x00030848
        /*0398*/ 	.short	0x010a
        /*039a*/ 	.byte	0x3f
	.zero		1


	//   ....[36]....
        /*039c*/ 	.word	0x0000a810
        /*03a0*/ 	.word	0x00000010
        /*03a4*/ 	.word	0x00030820
        /*03a8*/ 	.short	0x010a
        /*03aa*/ 	.byte	0x3f
	.zero		1


	//   ....[37]....
        /*03ac*/ 	.word	0x0000a860
        /*03b0*/ 	.word	0x00000010
        /*03b4*/ 	.word	0x00030840
        /*03b8*/ 	.short	0x010a
        /*03ba*/ 	.byte	0x3f
	.zero		1


	//   ....[38]....
        /*03bc*/ 	.word	0x0000a8b0
        /*03c0*/ 	.word	0x00000010
        /*03c4*/ 	.word	0x00030828
        /*03c8*/ 	.short	0x010a
        /*03ca*/ 	.byte	0x3f
	.zero		1


	//   ....[39]....
        /*03cc*/ 	.word	0x0000a900
        /*03d0*/ 	.word	0x00000003
        /*03d4*/ 	.word	0x00030840
        /*03d8*/ 	.short	0x010a
        /*03da*/ 	.byte	0x3f
	.zero		1


	//   ....[40]....
        /*03dc*/ 	.word	0x0000a9d0
        /*03e0*/ 	.word	0x00000006
        /*03e4*/ 	.word	0x00000000
        /*03e8*/ 	.short	0x010a
        /*03ea*/ 	.byte	0x3f
	.zero		1


	//   ....[41]....
        /*03ec*/ 	.word	0x0000aa20
        /*03f0*/ 	.word	0x00000003
        /*03f4*/ 	.word	0x00000000
        /*03f8*/ 	.short	0x010a
        /*03fa*/ 	.byte	0x3f
	.zero		1


	//   ....[42]....
        /*03fc*/ 	.word	0x0000aa70
        /*0400*/ 	.word	0x00000000
        /*0404*/ 	.word	0x00000000
        /*0408*/ 	.short	0x010a
        /*040a*/ 	.byte	0x3f
	.zero		1


	//----- nvinfo : EIATTR_NUM_MBARRIERS
	.align		4
.L_526:
        /*040c*/ 	.byte	0x03, 0x38
        /*040e*/ 	.short	0x0009


	//----- nvinfo : EIATTR_EXIT_INSTR_OFFSETS
	.align		4
        /*0410*/ 	.byte	0x04, 0x1c
        /*0412*/ 	.short	(.L_528 - .L_527)


	//   ....[0]....
.L_527:
        /*0414*/ 	.word	0x0000a400


	//----- nvinfo : EIATTR_MAX_THREADS
	.align		4
.L_528:
        /*0418*/ 	.byte	0x04, 0x05
        /*041a*/ 	.short	(.L_530 - .L_529)
.L_529:
        /*041c*/ 	.word	0x00000180
        /*0420*/ 	.word	0x00000001
        /*0424*/ 	.word	0x00000001


	//----- nvinfo : EIATTR_CRS_STACK_SIZE
	.align		4
.L_530:
        /*0428*/ 	.byte	0x04, 0x1e
        /*042a*/ 	.short	(.L_532 - .L_531)
.L_531:
        /*042c*/ 	.word	0x00000000


	//----- nvinfo : EIATTR_CBANK_PARAM_SIZE
	.align		4
.L_532:
        /*0430*/ 	.byte	0x03, 0x19
        /*0432*/ 	.short	0x0970


	//----- nvinfo : EIATTR_PARAM_CBANK
	.align		4
        /*0434*/ 	.byte	0x04, 0x0a
        /*0436*/ 	.short	(.L_534 - .L_533)
	.align		4
.L_533:
        /*0438*/ 	.word	index@(.nv.constant0._ZN7cutlass13device_kernelIN5flash11enable_sm90INS1_16FlashAttnBwdSm90INS1_25CollectiveMainloopBwdSm90ILi2ELi2ELi2EN4cute5tupleIJNS5_1CILi1EEES8_S8_EEENS6_IJNS7_ILi64EEENS7_ILi128EEESB_EEENS_6half_tEfNS_4arch4Sm90ELb0ELb1ELb0ELb0ELb1ELb1ELb0ELb0ELi2ELi1ELi2ELi1ELb0EEENS1_21CollectiveEpilogueBwdISC_SD_SF_Li256ELb0ELb0ELi1EEENS1_19SingleTileSchedulerILb0ELb0ELb0ELi128EEEEEEEEEvNT_6ParamsE)
        /*043c*/ 	.short	0x0210
        /*043e*/ 	.short	0x0970


	//----- nvinfo : EIATTR_SW_WAR
	.align		4
.L_534:
        /*0440*/ 	.byte	0x04, 0x36
        /*0442*/ 	.short	(.L_536 - .L_535)
.L_535:
        /*0444*/ 	.word	0x00000008
.L_536:


//--------------------- .nv.info._ZN7cutlass13device_kernelIN5flash11enable_sm90INS1_16FlashAttnBwdSm90INS1_25CollectiveMainloopBwdSm90ILi2ELi2ELi2EN4cute5tupleIJNS5_1CILi1EEES8_S8_EEENS6_IJNS7_ILi64EEENS7_ILi128EEESB_EEENS_6half_tEfNS_4arch4Sm90ELb0ELb1ELb0ELb0ELb0ELb1ELb0ELb0ELi2ELi1ELi2ELi1ELb0EEENS1_24CollectiveEpilogueBwdGQAISC_fSF_Li256ELb0ELb0EEENS1_19SingleTileSchedulerILb0ELb0ELb0ELi128EEEEEEEEEvNT_6ParamsE --------------------------
	.section	.nv.info._ZN7cutlass13device_kernelIN5flash11enable_sm90INS1_16FlashAttnBwdSm90INS1_25CollectiveMainloopBwdSm90ILi2ELi2ELi2EN4cute5tupleIJNS5_1CILi1EEES8_S8_EEENS6_IJNS7_ILi64EEENS7_ILi128EEESB_EEENS_6half_tEfNS_4arch4Sm90ELb0ELb1ELb0ELb0ELb0ELb1ELb0ELb0ELi2ELi1ELi2ELi1ELb0EEENS1_24CollectiveEpilogueBwdGQAISC_fSF_Li256ELb0ELb0EEENS1_19SingleTileSchedulerILb0ELb0ELb0ELi128EEEEEEEEEvNT_6ParamsE,"",@"SHT_CUDA_INFO"
	.sectionflags	@""
	.align	4


	//----- nvinfo : EIATTR_CUDA_API_VERSION
	.align		4
        /*0000*/ 	.byte	0x04, 0x37
        /*0002*/ 	.short	(.L_538 - .L_537)
.L_537:
        /*0004*/ 	.word	0x00000082


	//----- nvinfo : EIATTR_KPARAM_INFO
	.align		4
.L_538:
        /*0008*/ 	.byte	0x04, 0x17
        /*000a*/ 	.short	(.L_540 - .L_539)
.L_539:
        /*000c*/ 	.word	0x00000000
        /*0010*/ 	.short	0x0000
        /*0012*/ 	.short	0x0070
        /*0014*/ 	.byte	0x00, 0xf0, 0x01, 0x1a


	//----- nvinfo : EIATTR_SPARSE_MMA_MASK
	.align		4
.L_540:
        /*0018*/ 	.byte	0x03, 0x50
        /*001a*/ 	.short	0x0000


	//----- nvinfo : EIATTR_MAXREG_COUNT
	.align		4
        /*001c*/ 	.byte	0x03, 0x1b
        /*001e*/ 	.short	0x00a8


	//----- nvinfo : EIATTR_NUM_BARRIERS
	.align		4
        /*0020*/ 	.byte	0x02, 0x4c
        /*0022*/ 	.byte	0x10
	.zero		1


	//----- nvinfo : EIATTR_EXTERNS
	.align		4
        /*0024*/ 	.byte	0x04, 0x0f
        /*0026*/ 	.short	(.L_542 - .L_541)


	//   ....[0]....
	.align		4
.L_541:
        /*0028*/ 	.word	index@(__assertfail)


	//----- nvinfo : EIATTR_ANNOTATIONS
	.align		4
.L_542:
        /*002c*/ 	.byte	0x04, 0x55
        /*002e*/ 	.short	(.L_544 - .L_543)


	//   ....[0]....
.L_543:
        /*0030*/ 	.word	0x00000001
        /*0034*/ 	.byte	0xd0, 0x61, 0x00, 0x00, 0x01, 0x00, 0x00, 0x00, 0xc0, 0x63, 0x00, 0x00, 0x01, 0x00, 0x00, 0x00
        /*0044*/ 	.byte	0xb0, 0x6e, 0x00, 0x00, 0x01, 0x00, 0x00, 0x00, 0xd0, 0x6e, 0x00, 0x00, 0x01, 0x00, 0x00, 0x00
        /*0054*/ 	.byte	0x70, 0x73, 0x00, 0x00


	//----- nvinfo : EIATTR_MERCURY_ISA_VERSION
	.align		4
.L_544:
        /*0058*/ 	.byte	0x03, 0x5f
        /*005a*/ 	.short	0x0101


	//----- nvinfo : EIATTR_INT_WARP_WIDE_INSTR_OFFSETS
	.align		4
        /*005c*/ 	.byte	0x04, 0x31
        /*005e*/ 	.short	(.L_546 - .L_545)


	//   ....[0]....
.L_545:
        /*0060*/ 	.word	0x00000190


	//   ....[1]....
        /*0064*/ 	.word	0x000001c0


	//----- nvinfo : EIATTR_COOP_GROUP_MASK_REGIDS
	.align		4
.L_546:
        /*0068*/ 	.byte	0x04, 0x29
        /*006a*/ 	.short	(.L_548 - .L_547)


	//   ....[0]....
.L_547:
        /*006c*/ 	.word	0xffffffff


	//   ....[1]....
        /*0070*/ 	.word	0xffffffff


	//   ....[2]....
        /*0074*/ 	.word	0xffffffff


	//   ....[3]....
        /*0078*/ 	.word	0xffffffff


	//   ....[4]....
        /*007c*/ 	.word	0xffffffff


	//   ....[5]....
        /*0080*/ 	.word	0xffffffff


	//   ....[6]....
        /*0084*/ 	.word	0xffffffff


	//   ....[7]....
        /*0088*/ 	.word	0x0500000f


	//----- nvinfo : EIATTR_COOP_GROUP_INSTR_OFFSETS
	.align		4
.L_548:
        /*008c*/ 	.byte	0x04, 0x28
        /*008e*/ 	.short	(.L_550 - .L_549)


	//   ....[0]....
.L_549:
        /*0090*/ 	.word	0x00000070


	//   ....[1]....
        /*0094*/ 	.word	0x000001a0


	//   ....[2]....
        /*0098*/ 	.word	0x000001f0


	//   ....[3]....
        /*009c*/ 	.word	0x000003e0


	//   ....[4]....
        /*00a0*/ 	.word	0x00000600


	//   ....[5]....
        /*00a4*/ 	.word	0x00001170


	//   ....[6]....
        /*00a8*/ 	.word	0x00004bc0


	//   ....[7]....
        /*00ac*/ 	.word	0x00007a30


	//----- nvinfo : EIATTR_REG_RECONFIG
	.align		4
.L_550:
        /*00b0*/ 	.byte	0x01, 0x54
	.zero		2


	//----- nvinfo : EIATTR_SYSCALL_OFFSETS
	.align		4
        /*00b4*/ 	.byte	0x04, 0x46
        /*00b6*/ 	.short	(.L_552 - .L_551)


	//   ....[0]....
.L_551:
        /*00b8*/ 	.word	0x00000db0


	//   ....[1]....
        /*00bc*/ 	.word	0x00000ea0


	//   ....[2]....
        /*00c0*/ 	.word	0x00001000


	//   ....[3]....
        /*00c4*/ 	.word	0x000010f0


	//----- nvinfo : EIATTR_MBARRIER_INSTR_OFFSETS
	.align		4
.L_552:
        /*00c8*/ 	.byte	0x04, 0x39
        /*00ca*/ 	.short	(.L_554 - .L_553)


	//   ....[0]....
.L_553:
        /*00cc*/ 	.word	0x00000290
        /*00d0*/ 	.word	0x000000ff
        /*00d4*/ 	.word	0x00030800
        /*00d8*/ 	.short	0x0100
        /*00da*/ 	.byte	0x06
	.zero		1


	//   ....[1]....
        /*00dc*/ 	.word	0x00000390
        /*00e0*/ 	.word	0x000000ff
        /*00e4*/ 	.word	0x00030810
        /*00e8*/ 	.short	0x0100
        /*00ea*/ 	.byte	0x08
	.zero		1


	//   ....[2]....
        /*00ec*/ 	.word	0x000003a0
        /*00f0*/ 	.word	0x000000ff
        /*00f4*/ 	.word	0x00030820
        /*00f8*/ 	.short	0x0100
        /*00fa*/ 	.byte	0x08
	.zero		1


	//   ....[3]....
        /*00fc*/ 	.word	0x000003b0
        /*0100*/ 	.word	0x000000ff
        /*0104*/ 	.word	0x00030818
        /*0108*/ 	.short	0x0100
        /*010a*/ 	.byte	0x08
	.zero		1


	//   ....[4]....
        /*010c*/ 	.word	0x000003c0
        /*0110*/ 	.word	0x000000ff
        /*0114*/ 	.word	0x00030828
        /*0118*/ 	.short	0x0100
        /*011a*/ 	.byte	0x08
	.zero		1


	//   ....[5]....
        /*011c*/ 	.word	0x000004f0
        /*0120*/ 	.word	0x000000ff
        /*0124*/ 	.word	0x00030830
        /*0128*/ 	.short	0x0100
        /*012a*/ 	.byte	0x08
	.zero		1


	//   ....[6]....
        /*012c*/ 	.word	0x00000500
        /*0130*/ 	.word	0x000000ff
        /*0134*/ 	.word	0x00030840
        /*0138*/ 	.short	0x0100
        /*013a*/ 	.byte	0x08
	.zero		1


	//   ....[7]....
        /*013c*/ 	.word	0x00000510
        /*0140*/ 	.word	0x000000ff
        /*0144*/ 	.word	0x00030838
        /*0148*/ 	.short	0x0100
        /*014a*/ 	.byte	0x08
	.zero		1


	//   ....[8]....
        /*014c*/ 	.word	0x00000520
        /*0150*/ 	.word	0x000000ff
        /*0154*/ 	.word	0x00030848
        /*0158*/ 	.short	0x0100
        /*015a*/ 	.byte	0x08
	.zero		1


	//   ....[9]....
        /*015c*/ 	.word	0x000011a0
        /*0160*/ 	.word	0x000000e5
        /*0164*/ 	.word	0x00030800
        /*0168*/ 	.short	0x010a
        /*016a*/ 	.byte	0x3f
	.zero		1


	//   ....[10]....
        /*016c*/ 	.word	0x000012d0
        /*0170*/ 	.word	0x000000e5
        /*0174*/ 	.word	0x00030800
        /*0178*/ 	.short	0x010a
        /*017a*/ 	.byte	0x3f
	.zero		1


	//   ....[11]....
        /*017c*/ 	.word	0x00001950
        /*0180*/ 	.word	0x00000000
        /*0184*/ 	.word	0x00030810
        /*0188*/ 	.short	0x010a
        /*018a*/ 	.byte	0x3f
	.zero		1


	//   ....[12]....
        /*018c*/ 	.word	0x00001990
        /*0190*/ 	.word	0x00000000
        /*0194*/ 	.word	0x00030810
        /*0198*/ 	.short	0x010a
        /*019a*/ 	.byte	0x3f
	.zero		1


	//   ....[13]....
        /*019c*/ 	.word	0x00001ec0
        /*01a0*/ 	.word	0x00000000
        /*01a4*/ 	.word	0x00030830
        /*01a8*/ 	.short	0x010a
        /*01aa*/ 	.byte	0x3f
	.zero		1


	//   ....[14]....
        /*01ac*/ 	.word	0x00001f40
        /*01b0*/ 	.word	0x00000000
        /*01b4*/ 	.word	0x00030830
        /*01b8*/ 	.short	0x010a
        /*01ba*/ 	.byte	0x3f
	.zero		1


	//   ....[15]....
        /*01bc*/ 	.word	0x00003ba0
        /*01c0*/ 	.word	0x00000005
        /*01c4*/ 	.word	0x00000000
        /*01c8*/ 	.short	0x0101
        /*01ca*/ 	.byte	0x3f
	.zero		1


	//   ....[16]....
        /*01cc*/ 	.word	0x00003ec0
        /*01d0*/ 	.word	0x00000000
        /*01d4*/ 	.word	0x00000000
        /*01d8*/ 	.short	0x0101
        /*01da*/ 	.byte	0x3f
	.zero		1


	//   ....[17]....
        /*01dc*/ 	.word	0x00005d10
        /*01e0*/ 	.word	0x00000010
        /*01e4*/ 	.word	0x00030820
        /*01e8*/ 	.short	0x010a
        /*01ea*/ 	.byte	0x3f
	.zero		1


	//   ....[18]....
        /*01ec*/ 	.word	0x00006450
        /*01f0*/ 	.word	0x00000010
        /*01f4*/ 	.word	0x00030840
        /*01f8*/ 	.short	0x010a
        /*01fa*/ 	.byte	0x3f
	.zero		1


	//   ....[19]....
        /*01fc*/ 	.word	0x000066f0
        /*0200*/ 	.word	0x00000010
        /*0204*/ 	.word	0x00030828
        /*0208*/ 	.short	0x010a
        /*020a*/ 	.byte	0x3f
	.zero		1


	//   ....[20]....
        /*020c*/ 	.word	0x00006990
        /*0210*/ 	.word	0x00000010
        /*0214*/ 	.word	0x00030848
        /*0218*/ 	.short	0x010a
        /*021a*/ 	.byte	0x3f
	.zero		1


	//   ....[21]....
        /*021c*/ 	.word	0x00006be0
        /*0220*/ 	.word	0x00000010
        /*0224*/ 	.word	0x00030820
        /*0228*/ 	.short	0x010a
        /*022a*/ 	.byte	0x3f
	.zero		1


	//   ....[22]....
        /*022c*/ 	.word	0x00006f00
        /*0230*/ 	.word	0x00000010
        /*0234*/ 	.word	0x00030840
        /*0238*/ 	.short	0x010a
        /*023a*/ 	.byte	0x3f
	.zero		1


	//   ....[23]....
        /*023c*/ 	.word	0x00007170
        /*0240*/ 	.word	0x00000010
        /*0244*/ 	.word	0x00030828
        /*0248*/ 	.short	0x010a
        /*024a*/ 	.byte	0x3f
	.zero		1


	//   ....[24]....
        /*024c*/ 	.word	0x00007460
        /*0250*/ 	.word	0x00000003
        /*0254*/ 	.word	0x00030840
        /*0258*/ 	.short	0x010a
        /*025a*/ 	.byte	0x3f
	.zero		1


	//   ....[25]....
        /*025c*/ 	.word	0x000078a0
        /*0260*/ 	.word	0x00000006
        /*0264*/ 	.word	0x00000000
        /*0268*/ 	.short	0x010a
        /*026a*/ 	.byte	0x3f
	.zero		1


	//   ....[26]....
        /*026c*/ 	.word	0x00007900
        /*0270*/ 	.word	0x00000003
        /*0274*/ 	.word	0x00000000
        /*0278*/ 	.short	0x010a
        /*027a*/ 	.byte	0x3f
	.zero		1


	//   ....[27]....
        /*027c*/ 	.word	0x00007960
        /*0280*/ 	.word	0x00000000
        /*0284*/ 	.word	0x00000000
        /*0288*/ 	.short	0x010a
        /*028a*/ 	.byte	0x3f
	.zero		1


	//   ....[28]....
        /*028c*/ 	.word	0x00007990
        /*0290*/ 	.word	0x00000003
        /*0294*/ 	.word	0x00000000
        /*0298*/ 	.short	0x010a
        /*029a*/ 	.byte	0x3f
	.zero		1


	//   ....[29]....
        /*029c*/ 	.word	0x00007a60
        /*02a0*/ 	.word	0x000000e5
        /*02a4*/ 	.word	0x00030800
        /*02a8*/ 	.short	0x010a
        /*02aa*/ 	.byte	0x3f
	.zero		1


	//   ....[30]....
        /*02ac*/ 	.word	0x00007ab0
        /*02b0*/ 	.word	0x00000000
        /*02b4*/ 	.word	0x00030810
        /*02b8*/ 	.short	0x010a
        /*02ba*/ 	.byte	0x3f
	.zero		1


	//   ....[31]....
        /*02bc*/ 	.word	0x00007b00
        /*02c0*/ 	.word	0x00000000
        /*02c4*/ 	.word	0x00030830
        /*02c8*/ 	.short	0x010a
        /*02ca*/ 	.byte	0x3f
	.zero		1


	//   ....[32]....
        /*02cc*/ 	.word	0x00007b50
        /*02d0*/ 	.word	0x00000010
        /*02d4*/ 	.word	0x00030820
        /*02d8*/ 	.short	0x010a
        /*02da*/ 	.byte	0x3f
	.zero		1


	//   ....[33]....
        /*02dc*/ 	.word	0x00007ba0
        /*02e0*/ 	.word	0x00000010
        /*02e4*/ 	.word	0x00030840
        /*02e8*/ 	.short	0x010a
        /*02ea*/ 	.byte	0x3f
	.zero		1


	//   ....[34]....
        /*02ec*/ 	.word	0x00007bf0
        /*02f0*/ 	.word	0x00000010
        /*02f4*/ 	.word	0x00030828
        /*02f8*/ 	.short	0x010a
        /*02fa*/ 	.byte	0x3f
	.zero		1


	//   ....[35]....
        /*02fc*/ 	.word	0x00007c40
        /*0300*/ 	.word	0x00000010
        /*0304*/ 	.word	0x00030848
        /*0308*/ 	.short	0x010a
        /*030a*/ 	.byte	0x3f
	.zero		1


	//   ....[36]....
        /*030c*/ 	.word	0x00007ca0
        /*0310*/ 	.word	0x00000010
        /*0314*/ 	.word	0x00030820
        /*0318*/ 	.short	0x010a
        /*031a*/ 	.byte	0x3f
	.zero		1


	//   ....[37]....
        /*031c*/ 	.word	0x00007cf0
        /*0320*/ 	.word	0x00000010
        /*0324*/ 	.word	0x00030840
        /*0328*/ 	.short	0x010a
        /*032a*/ 	.byte	0x3f
	.zero		1


	//   ....[38]....
        /*032c*/ 	.word	0x00007d40
        /*0330*/ 	.word	0x00000010
        /*0334*/ 	.word	0x00030828
        /*0338*/ 	.short	0x010a
        /*033a*/ 	.byte	0x3f
	.zero		1


	//   ....[39]....
        /*033c*/ 	.word	0x00007d90
        /*0340*/ 	.word	0x00000003
        /*0344*/ 	.word	0x00030840
        /*0348*/ 	.short	0x010a
        /*034a*/ 	.byte	0x3f
	.zero		1


	//   ....[40]....
        /*034c*/ 	.word	0x00007e60
        /*0350*/ 	.word	0x00000006
        /*0354*/ 	.word	0x00000000
        /*0358*/ 	.short	0x010a
        /*035a*/ 	.byte	0x3f
	.zero		1


	//   ....[41]....
        /*035c*/ 	.word	0x00007eb0
        /*0360*/ 	.word	0x00000003
        /*0364*/ 	.word	0x00000000
        /*0368*/ 	.short	0x010a
        /*036a*/ 	.byte	0x3f
	.zero		1


	//   ....[42]....
        /*036c*/ 	.word	0x00007f00
        /*0370*/ 	.word	0x00000000
        /*0374*/ 	.word	0x00000000
        /*0378*/ 	.short	0x010a
        /*037a*/ 	.byte	0x3f
	.zero		1


	//----- nvinfo : EIATTR_NUM_MBARRIERS
	.align		4
.L_554:
        /*037c*/ 	.byte	0x03, 0x38
        /*037e*/ 	.short	0x0009


	//----- nvinfo : EIATTR_EXIT_INSTR_OFFSETS
	.align		4
        /*0380*/ 	.byte	0x04, 0x1c
        /*0382*/ 	.short	(.L_556 - .L_555)


	//   ....[0]....
.L_555:
        /*0384*/ 	.word	0x000079e0


	//----- nvinfo : EIATTR_MAX_THREADS
	.align		4
.L_556:
        /*0388*/ 	.byte	0x04, 0x05
        /*038a*/ 	.short	(.L_558 - .L_557)
.L_557:
        /*038c*/ 	.word	0x00000180
        /*0390*/ 	.word	0x00000001
        /*0394*/ 	.word	0x00000001


	//----- nvinfo : EIATTR_CRS_STACK_SIZE
	.align		4
.L_558:
        /*0398*/ 	.byte	0x04, 0x1e
        /*039a*/ 	.short	(.L_560 - .L_559)
.L_559:
        /*039c*/ 	.word	0x00000000


	//----- nvinfo : EIATTR_CBANK_PARAM_SIZE
	.align		4
.L_560:
        /*03a0*/ 	.byte	0x03, 0x19
        /*03a2*/ 	.short	0x06f0


	//----- nvinfo : EIATTR_PARAM_CBANK
	.align		4
        /*03a4*/ 	.byte	0x04, 0x0a
        /*03a6*/ 	.short	(.L_562 - .L_561)
	.align		4
.L_561:
        /*03a8*/ 	.word	index@(.nv.constant0._ZN7cutlass13device_kernelIN5flash11enable_sm90INS1_16FlashAttnBwdSm90INS1_25CollectiveMainloopBwdSm90ILi2ELi2ELi2EN4cute5tupleIJNS5_1CILi1EEES8_S8_EEENS6_IJNS7_ILi64EEENS7_ILi128EEESB_EEENS_6half_tEfNS_4arch4Sm90ELb0ELb1ELb0ELb0ELb0ELb1ELb0ELb0ELi2ELi1ELi2ELi1ELb0EEENS1_24CollectiveEpilogueBwdGQAISC_fSF_Li256ELb0ELb0EEENS1_19SingleTileSchedulerILb0ELb0ELb0ELi128EEEEEEEEEvNT_6ParamsE)
        /*03ac*/ 	.short	0x0210
        /*03ae*/ 	.short	0x06f0


	//----- nvinfo : EIATTR_SW_WAR
	.align		4
.L_562:
        /*03b0*/ 	.byte	0x04, 0x36
        /*03b2*/ 	.short	(.L_564 - .L_563)
.L_563:
        /*03b4*/ 	.word	0x00000008
.L_564:


//--------------------- .nv.info._ZN7cutlass13device_kernelIN5flash11enable_sm90INS1_16FlashAttnBwdSm90INS1_25CollectiveMainloopBwdSm90ILi2ELi2ELi2EN4cute5tupleIJNS5_1CILi1EEES8_S8_EEENS6_IJNS7_ILi64EEENS7_ILi128EEESB_EEENS_6half_tEfNS_4arch4Sm90ELb0ELb1ELb0ELb0ELb1ELb1ELb0ELb0ELi2ELi1ELi2ELi1ELb0EEENS1_24CollectiveEpilogueBwdGQAISC_fSF_Li256ELb0ELb1EEENS1_19SingleTileSchedulerILb0ELb0ELb0ELi128EEEEEEEEEvNT_6ParamsE --------------------------
	.section	.nv.info._ZN7cutlass13device_kernelIN5flash11enable_sm90INS1_16FlashAttnBwdSm90INS1_25CollectiveMainloopBwdSm90ILi2ELi2ELi2EN4cute5tupleIJNS5_1CILi1EEES8_S8_EEENS6_IJNS7_ILi64EEENS7_ILi128EEESB_EEENS_6half_tEfNS_4arch4Sm90ELb0ELb1ELb0ELb0ELb1ELb1ELb0ELb0ELi2ELi1ELi2ELi1ELb0EEENS1_24CollectiveEpilogueBwdGQAISC_fSF_Li256ELb0ELb1EEENS1_19SingleTileSchedulerILb0ELb0ELb0ELi128EEEEEEEEEvNT_6ParamsE,"",@"SHT_CUDA_INFO"
	.sectionflags	@""
	.align	4


	//----- nvinfo : EIATTR_CUDA_API_VERSION
	.align		4
        /*0000*/ 	.byte	0x04, 0x37
        /*0002*/ 	.short	(.L_566 - .L_565)
.L_565:
        /*0004*/ 	.word	0x00000082


	//----- nvinfo : EIATTR_KPARAM_INFO
	.align		4
.L_566:
        /*0008*/ 	.byte	0x04, 0x17
        /*000a*/ 	.short	(.L_568 - .L_567)
.L_567:
        /*000c*/ 	.word	0x00000000
        /*0010*/ 	.short	0x0000
        /*0012*/ 	.short	0x0070
        /*0014*/ 	.byte	0x00, 0xf0, 0x01, 0x1a


	//----- nvinfo : EIATTR_SPARSE_MMA_MASK
	.align		4
.L_568:
        /*0018*/ 	.byte	0x03, 0x50
        /*001a*/ 	.short	0x0000


	//----- nvinfo : EIATTR_MAXREG_COUNT
	.align		4
        /*001c*/ 	.byte	0x03, 0x1b
        /*001e*/ 	.short	0x00a8


	//----- nvinfo : EIATTR_NUM_BARRIERS
	.align		4
        /*0020*/ 	.byte	0x02, 0x4c
        /*0022*/ 	.byte	0x10
	.zero		1


	//----- nvinfo : EIATTR_EXTERNS
	.align		4
        /*0024*/ 	.byte	0x04, 0x0f
        /*0026*/ 	.short	(.L_570 - .L_569)


	//   ....[0]....
	.align		4
.L_569:
        /*0028*/ 	.word	index@(__assertfail)


	//----- nvinfo : EIATTR_ANNOTATIONS
	.align		4
.L_570:
        /*002c*/ 	.byte	0x04, 0x55
        /*002e*/ 	.short	(.L_572 - .L_571)


	//   ....[0]....
.L_571:
        /*0030*/ 	.word	0x00000001
        /*0034*/ 	.byte	0xc0, 0x75, 0x00, 0x00, 0x01, 0x00, 0x00, 0x00, 0xb0, 0x77, 0x00, 0x00, 0x01, 0x00, 0x00, 0x00
        /*0044*/ 	.byte	0xa0, 0x82, 0x00, 0x00, 0x01, 0x00, 0x00, 0x00, 0xc0, 0x82, 0x00, 0x00, 0x01, 0x00, 0x00, 0x00
        /*0054*/ 	.byte	0x60, 0x87, 0x00, 0x00


	//----- nvinfo : EIATTR_MERCURY_ISA_VERSION
	.align		4
.L_572:
        /*0058*/ 	.byte	0x03, 0x5f
        /*005a*/ 	.short	0x0101


	//----- nvinfo : EIATTR_INT_WARP_WIDE_INSTR_OFFSETS
	.align		4
        /*005c*/ 	.byte	0x04, 0x31
        /*005e*/ 	.short	(.L_574 - .L_573)


	//   ....[0]....
.L_573:
        /*0060*/ 	.word	0x00000190


	//   ....[1]....
        /*0064*/ 	.word	0x000001c0


	//   ....[2]....
        /*0068*/ 	.word	0x00005a10


	//   ....[3]....
        /*006c*/ 	.word	0x00006010


	//   ....[4]....
        /*0070*/ 	.word	0x000064c0


	//   ....[5]....
        /*0074*/ 	.word	0x00006790


	//   ....[6]....
        /*0078*/ 	.word	0x000069f0


	//   ....[7]....
        /*007c*/ 	.word	0x00006b80


	//----- nvinfo : EIATTR_COOP_GROUP_MASK_REGIDS
	.align		4
.L_574:
        /*0080*/ 	.byte	0x04, 0x29
        /*0082*/ 	.short	(.L_576 - .L_575)


	//   ....[0]....
.L_575:
        /*0084*/ 	.word	0xffffffff


	//   ....[1]....
        /*0088*/ 	.word	0xffffffff


	//   ....[2]....
        /*008c*/ 	.word	0xffffffff


	//   ....[3]....
        /*0090*/ 	.word	0xffffffff


	//   ....[4]....
        /*0094*/ 	.word	0xffffffff


	//   ....[5]....
        /*0098*/ 	.word	0xffffffff


	//   ....[6]....
        /*009c*/ 	.word	0xffffffff


	//   ....[7]....
        /*00a0*/ 	.word	0xffffffff


	//   ....[8]....
        /*00a4*/ 	.word	0xffffffff


	//   ....[9]....
        /*00a8*/ 	.word	0xffffffff


	//   ....[10]....
        /*00ac*/ 	.word	0xffffffff


	//   ....[11]....
        /*00b0*/ 	.word	0xffffffff


	//   ....[12]....
        /*00b4*/ 	.word	0xffffffff


	//   ....[13]....
        /*00b8*/ 	.word	0xffffffff


	//   ....[14]....
        /*00bc*/ 	.word	0xffffffff


	//   ....[15]....
        /*00c0*/ 	.word	0xffffffff


	//   ....[16]....
        /*00c4*/ 	.word	0xffffffff


	//   ....[17]....
        /*00c8*/ 	.word	0xffffffff


	//   ....[18]....
        /*00cc*/ 	.word	0xffffffff


	//   ....[19]....
        /*00d0*/ 	.word	0xffffffff


	//   ....[20]....
        /*00d4*/ 	.word	0x0500000f


	//   ....[21]....
        /*00d8*/ 	.word	0x0500000f


	//   ....[22]....
        /*00dc*/ 	.word	0x0500000f


	//   ....[23]....
        /*00e0*/ 	.word	0x0500000f


	//   ....[24]....
        /*00e4*/ 	.word	0x0500000f


	//   ....[25]....
        /*00e8*/ 	.word	0x0500000f


	//----- nvinfo : EIATTR_COOP_GROUP_INSTR_OFFSETS
	.align		4
.L_576:
        /*00ec*/ 	.byte	0x04, 0x28
        /*00ee*/ 	.short	(.L_578 - .L_577)


	//   ....[0]....
.L_577:
        /*00f0*/ 	.word	0x00000070


	//   ....[1]....
        /*00f4*/ 	.word	0x000001a0


	//   ....[2]....
        /*00f8*/ 	.word	0x000001f0


	//   ....[3]....
        /*00fc*/ 	.word	0x000003e0


	//   ....[4]....
        /*0100*/ 	.word	0x00000610


	//   ....[5]....
        /*0104*/ 	.word	0x00001180


	//   ....[6]....
        /*0108*/ 	.word	0x00004990


	//   ....[7]....
        /*010c*/ 	.word	0x00004b10


	//   ....[8]....
        /*0110*/ 	.word	0x00004e00


	//   ....[9]....
        /*0114*/ 	.word	0x00004f90


	//   ....[10]....
        /*0118*/ 	.word	0x000050b0


	//   ....[11]....
        /*011c*/ 	.word	0x00005610


	//   ....[12]....
        /*0120*/ 	.word	0x00005940


	//   ....[13]....
        /*0124*/ 	.word	0x00005c90


	//   ....[14]....
        /*0128*/ 	.word	0x00005f40


	//   ....[15]....
        /*012c*/ 	.word	0x00006180


	//   ....[16]....
        /*0130*/ 	.word	0x000063f0


	//   ....[17]....
        /*0134*/ 	.word	0x000066d0


	//   ....[18]....
        /*0138*/ 	.word	0x000068f0


	//   ....[19]....
        /*013c*/ 	.word	0x00006a80


	//   ....[20]....
        /*0140*/ 	.word	0x00008e20


	//   ....[21]....
        /*0144*/ 	.word	0x00008f70


	//   ....[22]....
        /*0148*/ 	.word	0x00008fe0


	//   ....[23]....
        /*014c*/ 	.word	0x00009050


	//   ....[24]....
        /*0150*/ 	.word	0x000090c0


	//   ....[25]....
        /*0154*/ 	.word	0x00009130


	//----- nvinfo : EIATTR_REG_RECONFIG
	.align		4
.L_578:
        /*0158*/ 	.byte	0x01, 0x54
	.zero		2


	//----- nvinfo : EIATTR_SYSCALL_OFFSETS
	.align		4
        /*015c*/ 	.byte	0x04, 0x46
        /*015e*/ 	.short	(.L_580 - .L_579)


	//   ....[0]....
.L_579:
        /*0160*/ 	.word	0x00000dc0


	//   ....[1]....
        /*0164*/ 	.word	0x00000eb0


	//   ....[2]....
        /*0168*/ 	.word	0x00001010


	//   ....[3]....
        /*016c*/ 	.word	0x00001100


	//----- nvinfo : EIATTR_MBARRIER_INSTR_OFFSETS
	.align		4
.L_580:
        /*0170*/ 	.byte	0x04, 0x39
        /*0172*/ 	.short	(.L_582 - .L_581)


	//   ....[0]....
.L_581:
        /*0174*/ 	.word	0x00000290
        /*0178*/ 	.word	0x000000ff
        /*017c*/ 	.word	0x00030800
        /*0180*/ 	.short	0x0100
        /*0182*/ 	.byte	0x06
	.zero		1


	//   ....[1]....
        /*0184*/ 	.word	0x00000390
        /*0188*/ 	.word	0x000000ff
        /*018c*/ 	.word	0x00030810
        /*0190*/ 	.short	0x0100
        /*0192*/ 	.byte	0x08
	.zero		1


	//   ....[2]....
        /*0194*/ 	.word	0x000003a0
        /*0198*/ 	.word	0x000000ff
        /*019c*/ 	.word	0x00030820
        /*01a0*/ 	.short	0x0100
        /*01a2*/ 	.byte	0x08
	.zero		1


	//   ....[3]....
        /*01a4*/ 	.word	0x000003b0
        /*01a8*/ 	.word	0x000000ff
        /*01ac*/ 	.word	0x00030818
        /*01b0*/ 	.short	0x0100
        /*01b2*/ 	.byte	0x08
	.zero		1


	//   ....[4]....
        /*01b4*/ 	.word	0x000003c0
        /*01b8*/ 	.word	0x000000ff
        /*01bc*/ 	.word	0x00030828
        /*01c0*/ 	.short	0x0100
        /*01c2*/ 	.byte	0x08
	.zero		1


	//   ....[5]....
        /*01c4*/ 	.word	0x000004f0
        /*01c8*/ 	.word	0x000000ff
        /*01cc*/ 	.word	0x00030830
        /*01d0*/ 	.short	0x0100
        /*01d2*/ 	.byte	0x08
	.zero		1


	//   ....[6]....
        /*01d4*/ 	.word	0x00000500
        /*01d8*/ 	.word	0x000000ff
        /*01dc*/ 	.word	0x00030840
        /*01e0*/ 	.short	0x0100
        /*01e2*/ 	.byte	0x08
	.zero		1


	//   ....[7]....
        /*01e4*/ 	.word	0x00000510
        /*01e8*/ 	.word	0x000000ff
        /*01ec*/ 	.word	0x00030838
        /*01f0*/ 	.short	0x0100
        /*01f2*/ 	.byte	0x08
	.zero		1


	//   ....[8]....
        /*01f4*/ 	.word	0x00000520
        /*01f8*/ 	.word	0x000000ff
        /*01fc*/ 	.word	0x00030848
        /*0200*/ 	.short	0x0100
        /*0202*/ 	.byte	0x08
	.zero		1


	//   ....[9]....
        /*0204*/ 	.word	0x000011b0
        /*0208*/ 	.word	0x000000e7
        /*020c*/ 	.word	0x00030800
        /*0210*/ 	.short	0x010a
        /*0212*/ 	.byte	0x3f
	.zero		1


	//   ....[10]....
        /*0214*/ 	.word	0x000012e0
        /*0218*/ 	.word	0x000000e7
        /*021c*/ 	.word	0x00030800
        /*0220*/ 	.short	0x010a
        /*0222*/ 	.byte	0x3f
	.zero		1


	//   ....[11]....
        /*0224*/ 	.word	0x00001960
        /*0228*/ 	.word	0x00000000
        /*022c*/ 	.word	0x00030810
        /*0230*/ 	.short	0x010a
        /*0232*/ 	.byte	0x3f
	.zero		1


	//   ....[12]....
        /*0234*/ 	.word	0x000019a0
        /*0238*/ 	.word	0x00000000
        /*023c*/ 	.word	0x00030810
        /*0240*/ 	.short	0x010a
        /*0242*/ 	.byte	0x3f
	.zero		1


	//   ....[13]....
        /*0244*/ 	.word	0x00001ed0
        /*0248*/ 	.word	0x00000000
        /*024c*/ 	.word	0x00030830
        /*0250*/ 	.short	0x010a
        /*0252*/ 	.byte	0x3f
	.zero		1


	//   ....[14]....
        /*0254*/ 	.word	0x00001f50
        /*0258*/ 	.word	0x00000000
        /*025c*/ 	.word	0x00030830
        /*0260*/ 	.short	0x010a
        /*0262*/ 	.byte	0x3f
	.zero		1


	//   ....[15]....
        /*0264*/ 	.word	0x00003bb0
        /*0268*/ 	.word	0x00000005
        /*026c*/ 	.word	0x00000000
        /*0270*/ 	.short	0x0101
        /*0272*/ 	.byte	0x3f
	.zero		1


	//   ....[16]....
        /*0274*/ 	.word	0x00003ee0
        /*0278*/ 	.word	0x00000000
        /*027c*/ 	.word	0x00000000
        /*0280*/ 	.short	0x0101
        /*0282*/ 	.byte	0x3f
	.zero		1


	//   ....[17]....
        /*0284*/ 	.word	0x00007100
        /*0288*/ 	.word	0x00000010
        /*028c*/ 	.word	0x00030820
        /*0290*/ 	.short	0x010a
        /*0292*/ 	.byte	0x3f
	.zero		1


	//   ....[18]....
        /*0294*/ 	.word	0x00007840
        /*0298*/ 	.word	0x00000010
        /*029c*/ 	.word	0x00030840
        /*02a0*/ 	.short	0x010a
        /*02a2*/ 	.byte	0x3f
	.zero		1


	//   ....[19]....
        /*02a4*/ 	.word	0x00007ae0
        /*02a8*/ 	.word	0x00000010
        /*02ac*/ 	.word	0x00030828
        /*02b0*/ 	.short	0x010a
        /*02b2*/ 	.byte	0x3f
	.zero		1


	//   ....[20]....
        /*02b4*/ 	.word	0x00007d80
        /*02b8*/ 	.word	0x00000010
        /*02bc*/ 	.word	0x00030848
        /*02c0*/ 	.short	0x010a
        /*02c2*/ 	.byte	0x3f
	.zero		1


	//   ....[21]....
        /*02c4*/ 	.word	0x00007fd0
        /*02c8*/ 	.word	0x00000010
        /*02cc*/ 	.word	0x00030820
        /*02d0*/ 	.short	0x010a
        /*02d2*/ 	.byte	0x3f
	.zero		1


	//   ....[22]....
        /*02d4*/ 	.word	0x000082f0
        /*02d8*/ 	.word	0x00000010
        /*02dc*/ 	.word	0x00030840
        /*02e0*/ 	.short	0x010a
        /*02e2*/ 	.byte	0x3f
	.zero		1


	//   ....[23]....
        /*02e4*/ 	.word	0x00008560
        /*02e8*/ 	.word	0x00000010
        /*02ec*/ 	.word	0x00030828
        /*02f0*/ 	.short	0x010a
        /*02f2*/ 	.byte	0x3f
	.zero		1


	//   ....[24]....
        /*02f4*/ 	.word	0x00008850
        /*02f8*/ 	.word	0x00000003
        /*02fc*/ 	.word	0x00030840
        /*0300*/ 	.short	0x010a
        /*0302*/ 	.byte	0x3f
	.zero		1


	//   ....[25]....
        /*0304*/ 	.word	0x00008c90
        /*0308*/ 	.word	0x00000006
        /*030c*/ 	.word	0x00000000
        /*0310*/ 	.short	0x010a
        /*0312*/ 	.byte	0x3f
	.zero		1


	//   ....[26]....
        /*0314*/ 	.word	0x00008cf0
        /*0318*/ 	.word	0x00000003
        /*031c*/ 	.word	0x00000000
        /*0320*/ 	.short	0x010a
        /*0322*/ 	.byte	0x3f
	.zero		1


	//   ....[27]....
        /*0324*/ 	.word	0x00008d50
        /*0328*/ 	.word	0x00000000
        /*032c*/ 	.word	0x00000000
        /*0330*/ 	.short	0x010a
        /*0332*/ 	.byte	0x3f
	.zero		1


	//   ....[28]....
        /*0334*/ 	.word	0x00008d80
        /*0338*/ 	.word	0x00000003
        /*033c*/ 	.word	0x00000000
        /*0340*/ 	.short	0x010a
        /*0342*/ 	.byte	0x3f
	.zero		1


	//   ....[29]....
        /*0344*/ 	.word	0x00008e50
        /*0348*/ 	.word	0x000000e7
        /*034c*/ 	.word	0x00030800
        /*0350*/ 	.short	0x010a
        /*0352*/ 	.byte	0x3f
	.zero		1


	//   ....[30]....
        /*0354*/ 	.word	0x00008ea0
        /*0358*/ 	.word	0x00000000
        /*035c*/ 	.word	0x00030810
        /*0360*/ 	.short	0x010a
        /*0362*/ 	.byte	0x3f
	.zero		1


	//   ....[31]....
        /*0364*/ 	.word	0x00008ef0
        /*0368*/ 	.word	0x00000000
        /*036c*/ 	.word	0x00030830
        /*0370*/ 	.short	0x010a
        /*0372*/ 	.byte	0x3f
	.zero		1


	//   ....[32]....
        /*0374*/ 	.word	0x00009170
        /*0378*/ 	.word	0x00000010
        /*037c*/ 	.word	0x00030820
        /*0380*/ 	.short	0x010a
        /*0382*/ 	.byte	0x3f
	.zero		1


	//   ....[33]....
        /*0384*/ 	.word	0x000091c0
        /*0388*/ 	.word	0x00000010
        /*038c*/ 	.word	0x00030840
        /*0390*/ 	.short	0x010a
        /*0392*/ 	.byte	0x3f
	.zero		1


	//   ....[34]....
        /*0394*/ 	.word	0x00009210
        /*0398*/ 	.word	0x00000010
        /*039c*/ 	.word	0x00030828
        /*03a0*/ 	.short	0x010a
        /*03a2*/ 	.byte	0x3f
	.zero		1


	//   ....[35]....
        /*03a4*/ 	.word	0x00009260
        /*03a8*/ 	.word	0x00000010
        /*03ac*/ 	.word	0x00030848
        /*03b0*/ 	.short	0x010a
        /*03b2*/ 	.byte	0x3f
	.zero		1


	//   ....[36]....
        /*03b4*/ 	.word	0x000092c0
        /*03b8*/ 	.word	0x00000010
        /*03bc*/ 	.word	0x00030820
        /*03c0*/ 	.short	0x010a
        /*03c2*/ 	.byte	0x3f
	.zero		1


	//   ....[37]....
        /*03c4*/ 	.word	0x00009310
        /*03c8*/ 	.word	0x00000010
        /*03cc*/ 	.word	0x00030840
        /*03d0*/ 	.short	0x010a
        /*03d2*/ 	.byte	0x3f
	.zero		1


	//   ....[38]....
        /*03d4*/ 	.word	0x00009360
        /*03d8*/ 	.word	0x00000010
        /*03dc*/ 	.word	0x00030828
        /*03e0*/ 	.short	0x010a
        /*03e2*/ 	.byte	0x3f
	.zero		1


	//   ....[39]....
        /*03e4*/ 	.word	0x000093b0
        /*03e8*/ 	.word	0x00000003
        /*03ec*/ 	.word	0x00030840
        /*03f0*/ 	.short	0x010a
        /*03f2*/ 	.byte	0x3f
	.zero		1


	//   ....[40]....
        /*03f4*/ 	.word	0x00009480
        /*03f8*/ 	.word	0x00000006
        /*03fc*/ 	.word	0x00000000
        /*0400*/ 	.short	0x010a
        /*0402*/ 	.byte	0x3f
	.zero		1


	//   ....[41]....
        /*0404*/ 	.word	0x000094d0
        /*0408*/ 	.word	0x00000003
        /*040c*/ 	.word	0x00000000
        /*0410*/ 	.short	0x010a
        /*0412*/ 	.byte	0x3f
	.zero		1


	//   ....[42]....
        /*0414*/ 	.word	0x00009520
        /*0418*/ 	.word	0x00000000
        /*041c*/ 	.word	0x00000000
        /*0420*/ 	.short	0x010a
        /*0422*/ 	.byte	0x3f
	.zero		1


	//----- nvinfo : EIATTR_NUM_MBARRIERS
	.align		4
.L_582:
        /*0424*/ 	.byte	0x03, 0x38
        /*0426*/ 	.short	0x0009


	//----- nvinfo : EIATTR_EXIT_INSTR_OFFSETS
	.align		4
        /*0428*/ 	.byte	0x04, 0x1c
        /*042a*/ 	.short	(.L_584 - .L_583)


	//   ....[0]....
.L_583:
        /*042c*/ 	.word	0x00008dd0


	//----- nvinfo : EIATTR_MAX_THREADS
	.align		4
.L_584:
        /*0430*/ 	.byte	0x04, 0x05
        /*0432*/ 	.short	(.L_586 - .L_585)
.L_585:
        /*0434*/ 	.word	0x00000180
        /*0438*/ 	.word	0x00000001
        /*043c*/ 	.word	0x00000001


	//----- nvinfo : EIATTR_CRS_STACK_SIZE
	.align		4
.L_586:
        /*0440*/ 	.byte	0x04, 0x1e
        /*0442*/ 	.short	(.L_588 - .L_587)
.L_587:
        /*0444*/ 	.word	0x00000000


	//----- nvinfo : EIATTR_CBANK_PARAM_SIZE
	.align		4
.L_588:
        /*0448*/ 	.byte	0x03, 0x19
        /*044a*/ 	.short	0x06f0


	//----- nvinfo : EIATTR_PARAM_CBANK
	.align		4
        /*044c*/ 	.byte	0x04, 0x0a
        /*044e*/ 	.short	(.L_590 - .L_589)
	.align		4
.L_589:
        /*0450*/ 	.word	index@(.nv.constant0._ZN7cutlass13device_kernelIN5flash11enable_sm90INS1_16FlashAttnBwdSm90INS1_25CollectiveMainloopBwdSm90ILi2ELi2ELi2EN4cute5tupleIJNS5_1CILi1EEES8_S8_EEENS6_IJNS7_ILi64EEENS7_ILi128EEESB_EEENS_6half_tEfNS_4arch4Sm90ELb0ELb1ELb0ELb0ELb1ELb1ELb0ELb0ELi2ELi1ELi2ELi1ELb0EEENS1_24CollectiveEpilogueBwdGQAISC_fSF_Li256ELb0ELb1EEENS1_19SingleTileSchedulerILb0ELb0ELb0ELi128EEEEEEEEEvNT_6ParamsE)
        /*0454*/ 	.short	0x0210
        /*0456*/ 	.short	0x06f0


	//----- nvinfo : EIATTR_SW_WAR
	.align		4
.L_590:
        /*0458*/ 	.byte	0x04, 0x36
        /*045a*/ 	.short	(.L_592 - .L_591)
.L_591:
        /*045c*/ 	.word	0x00000008
.L_592:


//--------------------- .nv.info._ZN7cutlass13device_kernelIN5flash11enable_sm90INS1_16FlashAttnBwdSm90INS1_25CollectiveMainloopBwdSm90ILi2ELi2ELi2EN4cute5tupleIJNS5_1CILi1EEES8_S8_EEENS6_IJNS7_ILi64EEENS7_ILi128EEESB_EEENS_6half_tEfNS_4arch4Sm90ELb0ELb1ELb0ELb1ELb0ELb1ELb0ELb0ELi2ELi1ELi2ELi1ELb0EEENS1_21CollectiveEpilogueBwdISC_SD_SF_Li256ELb1ELb0ELi1EEENS1_19SingleTileSchedulerILb1ELb0ELb0ELi128EEEEEEEEEvNT_6ParamsE --------------------------
	.section	.nv.info._ZN7cutlass13device_kernelIN5flash11enable_sm90INS1_16FlashAttnBwdSm90INS1_25CollectiveMainloopBwdSm90ILi2ELi2ELi2EN4cute5tupleIJNS5_1CILi1EEES8_S8_EEENS6_IJNS7_ILi64EEENS7_ILi128EEESB_EEENS_6half_tEfNS_4arch4Sm90ELb0ELb1ELb0ELb1ELb0ELb1ELb0ELb0ELi2ELi1ELi2ELi1ELb0EEENS1_21CollectiveEpilogueBwdISC_SD_SF_Li256ELb1ELb0ELi1EEENS1_19SingleTileSchedulerILb1ELb0ELb0ELi128EEEEEEEEEvNT_6ParamsE,"",@"SHT_CUDA_INFO"
	.sectionflags	@""
	.align	4


	//----- nvinfo : EIATTR_CUDA_API_VERSION
	.align		4
        /*0000*/ 	.byte	0x04, 0x37
        /*0002*/ 	.short	(.L_594 - .L_593)
.L_593:
        /*0004*/ 	.word	0x00000082


	//----- nvinfo : EIATTR_KPARAM_INFO
	.align		4
.L_594:
        /*0008*/ 	.byte	0x04, 0x17
        /*000a*/ 	.short	(.L_596 - .L_595)
.L_595:
        /*000c*/ 	.word	0x00000000
        /*0010*/ 	.short	0x0000
        /*0012*/ 	.short	0x0070
        /*0014*/ 	.byte	0x00, 0xf0, 0x01, 0x1a


	//----- nvinfo : EIATTR_SPARSE_MMA_MASK
	.align		4
.L_596:
        /*0018*/ 	.byte	0x03, 0x50
        /*001a*/ 	.short	0x0000


	//----- nvinfo : EIATTR_MAXREG_COUNT
	.align		4
        /*001c*/ 	.byte	0x03, 0x1b
        /*001e*/ 	.short	0x00a8


	//----- nvinfo : EIATTR_NUM_BARRIERS
	.align		4
        /*0020*/ 	.byte	0x02, 0x4c
        /*0022*/ 	.byte	0x10
	.zero		1


	//----- nvinfo : EIATTR_EXTERNS
	.align		4
        /*0024*/ 	.byte	0x04, 0x0f
        /*0026*/ 	.short	(.L_598 - .L_597)


	//   ....[0]....
	.align		4
.L_597:
        /*0028*/ 	.word	index@(__assertfail)


	//----- nvinfo : EIATTR_ANNOTATIONS
	.align		4
.L_598:
        /*002c*/ 	.byte	0x04, 0x55
        /*002e*/ 	.short	(.L_600 - .L_599)


	//   ....[0]....
.L_599:
        /*0030*/ 	.word	0x00000001
        /*0034*/ 	.byte	0xc0, 0xa0, 0x00, 0x00, 0x01, 0x00, 0x00, 0x00, 0x60, 0xa2, 0x00, 0x00, 0x01, 0x00, 0x00, 0x00
        /*0044*/ 	.byte	0xe0, 0xad, 0x00, 0x00, 0x01, 0x00, 0x00, 0x00, 0x00, 0xae, 0x00, 0x00, 0x01, 0x00, 0x00, 0x00
        /*0054*/ 	.byte	0x70, 0xb1, 0x00, 0x00


	//----- nvinfo : EIATTR_MERCURY_ISA_VERSION
	.align		4
.L_600:
        /*0058*/ 	.byte	0x03, 0x5f
        /*005a*/ 	.short	0x0101


	//----- nvinfo : EIATTR_INT_WARP_WIDE_INSTR_OFFSETS
	.align		4
        /*005c*/ 	.byte	0x04, 0x31
        /*005e*/ 	.short	(.L_602 - .L_601)


	//   ....[0]....
.L_601:
        /*0060*/ 	.word	0x00000190


	//   ....[1]....
        /*0064*/ 	.word	0x000001c0


	//----- nvinfo : EIATTR_COOP_GROUP_MASK_REGIDS
	.align		4
.L_602:
        /*0068*/ 	.byte	0x04, 0x29
        /*006a*/ 	.short	(.L_604 - .L_603)


	//   ....[0]....
.L_603:
        /*006c*/ 	.word	0xffffffff


	//   ....[1]....
        /*0070*/ 	.word	0xffffffff


	//   ....[2]....
        /*0074*/ 	.word	0xffffffff


	//   ....[3]....
        /*0078*/ 	.word	0xffffffff


	//   ....[4]....
        /*007c*/ 	.word	0xffffffff


	//   ....[5]....
        /*0080*/ 	.word	0xffffffff


	//   ....[6]....
        /*0084*/ 	.word	0xffffffff


	//   ....[7]....
        /*0088*/ 	.word	0x0500000f


	//----- nvinfo : EIATTR_COOP_GROUP_INSTR_OFFSETS
	.align		4
.L_604:
        /*008c*/ 	.byte	0x04, 0x28
        /*008e*/ 	.short	(.L_606 - .L_605)


	//   ....[0]....
.L_605:
        /*0090*/ 	.word	0x00000070


	//   ....[1]....
        /*0094*/ 	.word	0x000001a0


	//   ....[2]....
        /*0098*/ 	.word	0x000001f0


	//   ....[3]....
        /*009c*/ 	.word	0x000003e0


	//   ....[4]....
        /*00a0*/ 	.word	0x00000620


	//   ....[5]....
        /*00a4*/ 	.word	0x00001640


	//   ....[6]....
        /*00a8*/ 	.word	0x00007e30


	//   ....[7]....
        /*00ac*/ 	.word	0x0000b9c0


	//----- nvinfo : EIATTR_REG_RECONFIG
	.align		4
.L_606:
        /*00b0*/ 	.byte	0x01, 0x54
	.zero		2


	//----- nvinfo : EIATTR_SYSCALL_OFFSETS
	.align		4
        /*00b4*/ 	.byte	0x04, 0x46
        /*00b6*/ 	.short	(.L_608 - .L_607)


	//   ....[0]....
.L_607:
        /*00b8*/ 	.word	0x00001280


	//   ....[1]....
        /*00bc*/ 	.word	0x00001370


	//   ....[2]....
        /*00c0*/ 	.word	0x000014d0


	//   ....[3]....
        /*00c4*/ 	.word	0x000015c0


	//----- nvinfo : EIATTR_MBARRIER_INSTR_OFFSETS
	.align		4
.L_608:
        /*00c8*/ 	.byte	0x04, 0x39
        /*00ca*/ 	.short	(.L_610 - .L_609)


	//   ....[0]....
.L_609:
        /*00cc*/ 	.word	0x00000290
        /*00d0*/ 	.word	0x000000ff
        /*00d4*/ 	.word	0x00030800
        /*00d8*/ 	.short	0x0100
        /*00da*/ 	.byte	0x06
	.zero		1


	//   ....[1]....
        /*00dc*/ 	.word	0x00000390
        /*00e0*/ 	.word	0x000000ff
        /*00e4*/ 	.word	0x00030810
        /*00e8*/ 	.short	0x0100
        /*00ea*/ 	.byte	0x08
	.zero		1


	//   ....[2]....
        /*00ec*/ 	.word	0x000003a0
        /*00f0*/ 	.word	0x000000ff
        /*00f4*/ 	.word	0x00030820
        /*00f8*/ 	.short	0x0100
        /*00fa*/ 	.byte	0x08
	.zero		1


	//   ....[3]....
        /*00fc*/ 	.word	0x000003b0
        /*0100*/ 	.word	0x000000ff
        /*0104*/ 	.word	0x00030818
        /*0108*/ 	.short	0x0100
        /*010a*/ 	.byte	0x08
	.zero		1


	//   ....[4]....
        /*010c*/ 	.word	0x000003c0
        /*0110*/ 	.word	0x000000ff
        /*0114*/ 	.word	0x00030828
        /*0118*/ 	.short	0x0100
        /*011a*/ 	.byte	0x08
	.zero		1


	//   ....[5]....
        /*011c*/ 	.word	0x000004f0
        /*0120*/ 	.word	0x000000ff
        /*0124*/ 	.word	0x00030830
        /*0128*/ 	.short	0x0100
        /*012a*/ 	.byte	0x08
	.zero		1


	//   ....[6]....
        /*012c*/ 	.word	0x00000500
        /*0130*/ 	.word	0x000000ff
        /*0134*/ 	.word	0x00030840
        /*0138*/ 	.short	0x0100
        /*013a*/ 	.byte	0x08
	.zero		1


	//   ....[7]....
        /*013c*/ 	.word	0x00000510
        /*0140*/ 	.word	0x000000ff
        /*0144*/ 	.word	0x00030838
        /*0148*/ 	.short	0x0100
        /*014a*/ 	.byte	0x08
	.zero		1


	//   ....[8]....
        /*014c*/ 	.word	0x00000520
        /*0150*/ 	.word	0x000000ff
        /*0154*/ 	.word	0x00030848
        /*0158*/ 	.short	0x0100
        /*015a*/ 	.byte	0x08
	.zero		1


	//   ....[9]....
        /*015c*/ 	.word	0x00001670
        /*0160*/ 	.word	0x000000e7
        /*0164*/ 	.word	0x00030800
        /*0168*/ 	.short	0x010a
        /*016a*/ 	.byte	0x3f
	.zero		1


	//   ....[10]....
        /*016c*/ 	.word	0x000017a0
        /*0170*/ 	.word	0x000000e7
        /*0174*/ 	.word	0x00030800
        /*0178*/ 	.short	0x010a
        /*017a*/ 	.byte	0x3f
	.zero		1


	//   ....[11]....
        /*017c*/ 	.word	0x00001e00
        /*0180*/ 	.word	0x00000000
        /*0184*/ 	.word	0x00030810
        /*0188*/ 	.short	0x010a
        /*018a*/ 	.byte	0x3f
	.zero		1


	//   ....[12]....
        /*018c*/ 	.word	0x00001e40
        /*0190*/ 	.word	0x00000000
        /*0194*/ 	.word	0x00030810
        /*0198*/ 	.short	0x010a
        /*019a*/ 	.byte	0x3f
	.zero		1


	//   ....[13]....
        /*019c*/ 	.word	0x00002370
        /*01a0*/ 	.word	0x00000000
        /*01a4*/ 	.word	0x00030830
        /*01a8*/ 	.short	0x010a
        /*01aa*/ 	.byte	0x3f
	.zero		1


	//   ....[14]....
        /*01ac*/ 	.word	0x000023f0
        /*01b0*/ 	.word	0x00000000
        /*01b4*/ 	.word	0x00030830
        /*01b8*/ 	.short	0x010a
        /*01ba*/ 	.byte	0x3f
	.zero		1


	//   ....[15]....
        /*01bc*/ 	.word	0x00004040
        /*01c0*/ 	.word	0x00000005
        /*01c4*/ 	.word	0x00000000
        /*01c8*/ 	.short	0x0101
        /*01ca*/ 	.byte	0x3f
	.zero		1


	//   ....[16]....
        /*01cc*/ 	.word	0x00004370
        /*01d0*/ 	.word	0x00000000
        /*01d4*/ 	.word	0x00000000
        /*01d8*/ 	.short	0x0101
        /*01da*/ 	.byte	0x3f
	.zero		1


	//   ....[17]....
        /*01dc*/ 	.word	0x00009bb0
        /*01e0*/ 	.word	0x0000000f
        /*01e4*/ 	.word	0x00030820
        /*01e8*/ 	.short	0x010a
        /*01ea*/ 	.byte	0x3f
	.zero		1


	//   ....[18]....
        /*01ec*/ 	.word	0x0000a2e0
        /*01f0*/ 	.word	0x0000000f
        /*01f4*/ 	.word	0x00030840
        /*01f8*/ 	.short	0x010a
        /*01fa*/ 	.byte	0x3f
	.zero		1


	//   ....[19]....
        /*01fc*/ 	.word	0x0000a5b0
        /*0200*/ 	.word	0x0000000f
        /*0204*/ 	.word	0x00030828
        /*0208*/ 	.short	0x010a
        /*020a*/ 	.byte	0x3f
	.zero		1


	//   ....[20]....
        /*020c*/ 	.word	0x0000a880
        /*0210*/ 	.word	0x0000000f
        /*0214*/ 	.word	0x00030848
        /*0218*/ 	.short	0x010a
        /*021a*/ 	.byte	0x3f
	.zero		1


	//   ....[21]....
        /*021c*/ 	.word	0x0000aaf0
        /*0220*/ 	.word	0x0000000f
        /*0224*/ 	.word	0x00030820
        /*0228*/ 	.short	0x010a
        /*022a*/ 	.byte	0x3f
	.zero		1


	//   ....[22]....
        /*022c*/ 	.word	0x0000ae30
        /*0230*/ 	.word	0x0000000f
        /*0234*/ 	.word	0x00030840
        /*0238*/ 	.short	0x010a
        /*023a*/ 	.byte	0x3f
	.zero		1


	//   ....[23]....
        /*023c*/ 	.word	0x0000b0d0
        /*0240*/ 	.word	0x0000000f
        /*0244*/ 	.word	0x00030828
        /*0248*/ 	.short	0x010a
        /*024a*/ 	.byte	0x3f
	.zero		1


	//   ....[24]....
        /*024c*/ 	.word	0x0000b3e0
        /*0250*/ 	.word	0x00000003
        /*0254*/ 	.word	0x00030840
        /*0258*/ 	.short	0x010a
        /*025a*/ 	.byte	0x3f
	.zero		1


	//   ....[25]....
        /*025c*/ 	.word	0x0000b840
        /*0260*/ 	.word	0x00000007
        /*0264*/ 	.word	0x00000000
        /*0268*/ 	.short	0x010a
        /*026a*/ 	.byte	0x3f
	.zero		1


	//   ....[26]....
        /*026c*/ 	.word	0x0000b890
        /*0270*/ 	.word	0x00000003
        /*0274*/ 	.word	0x00000000
        /*0278*/ 	.short	0x010a
        /*027a*/ 	.byte	0x3f
	.zero		1


	//   ....[27]....
        /*027c*/ 	.word	0x0000b8f0
        /*0280*/ 	.word	0x00000005
        /*0284*/ 	.word	0x00000000
        /*0288*/ 	.short	0x010a
        /*028a*/ 	.byte	0x3f
	.zero		1


	//   ....[28]....
        /*028c*/ 	.word	0x0000b920
        /*0290*/ 	.word	0x00000003
        /*0294*/ 	.word	0x00000000
        /*0298*/ 	.short	0x010a
        /*029a*/ 	.byte	0x3f
	.zero		1


	//   ....[29]....
        /*029c*/ 	.word	0x0000b9f0
        /*02a0*/ 	.word	0x000000e7
        /*02a4*/ 	.word	0x00030800
        /*02a8*/ 	.short	0x010a
        /*02aa*/ 	.byte	0x3f
	.zero		1


	//   ....[30]....
        /*02ac*/ 	.word	0x0000ba40
        /*02b0*/ 	.word	0x00000000
        /*02b4*/ 	.word	0x00030810
        /*02b8*/ 	.short	0x010a
        /*02ba*/ 	.byte	0x3f
	.zero		1


	//   ....[31]....
        /*02bc*/ 	.word	0x0000ba90
        /*02c0*/ 	.word	0x00000000
        /*02c4*/ 	.word	0x00030830
        /*02c8*/ 	.short	0x010a
        /*02ca*/ 	.byte	0x3f
	.zero		1


	//   ....[32]....
        /*02cc*/ 	.word	0x0000bae0
        /*02d0*/ 	.word	0x0000000f
        /*02d4*/ 	.word	0x00030820
        /*02d8*/ 	.short	0x010a
        /*02da*/ 	.byte	0x3f
	.zero		1


	//   ....[33]....
        /*02dc*/ 	.word	0x0000bb30
        /*02e0*/ 	.word	0x0000000f
        /*02e4*/ 	.word	0x00030840
        /*02e8*/ 	.short	0x010a
        /*02ea*/ 	.byte	0x3f
	.zero		1


	//   ....[34]....
        /*02ec*/ 	.word	0x0000bb80
        /*02f0*/ 	.word	0x0000000f
        /*02f4*/ 	.word	0x00030828
        /*02f8*/ 	.short	0x010a
        /*02fa*/ 	.byte	0x3f
	.zero		1


	//   ....[35]....
        /*02fc*/ 	.word	0x0000bbd0
        /*0300*/ 	.word	0x0000000f
        /*0304*/ 	.word	0x00030848
        /*0308*/ 	.short	0x010a
        /*030a*/ 	.byte	0x3f
	.zero		1


	//   ....[36]....
        /*030c*/ 	.word	0x0000bc30
        /*0310*/ 	.word	0x0000000f
        /*0314*/ 	.word	0x00030820
        /*0318*/ 	.short	0x010a
        /*031a*/ 	.byte	0x3f
	.zero		1


	//   ....[37]....
        /*031c*/ 	.word	0x0000bc80
        /*0320*/ 	.word	0x0000000f
        /*0324*/ 	.word	0x00030840
        /*0328*/ 	.short	0x010a
        /*032a*/ 	.byte	0x3f
	.zero		1


	//   ....[38]....
        /*032c*/ 	.word	0x0000bcd0
        /*0330*/ 	.word	0x0000000f
        /*0334*/ 	.word	0x00030828
        /*0338*/ 	.short	0x010a
        /*033a*/ 	.byte	0x3f
	.zero		1


	//   ....[39]....
        /*033c*/ 	.word	0x0000bd20
        /*0340*/ 	.word	0x00000003
        /*0344*/ 	.word	0x00030840
        /*0348*/ 	.short	0x010a
        /*034a*/ 	.byte	0x3f
	.zero		1


	//   ....[40]....
        /*034c*/ 	.word	0x0000bdf0
        /*0350*/ 	.word	0x00000007
        /*0354*/ 	.word	0x00000000
        /*0358*/ 	.short	0x010a
        /*035a*/ 	.byte	0x3f
	.zero		1


	//   ....[41]....
        /*035c*/ 	.word	0x0000be40
        /*0360*/ 	.word	0x00000003
        /*0364*/ 	.word	0x00000000
        /*0368*/ 	.short	0x010a
        /*036a*/ 	.byte	0x3f
	.zero		1


	//   ....[42]....
        /*036c*/ 	.word	0x0000be90
        /*0370*/ 	.word	0x00000005
        /*0374*/ 	.word	0x00000000
        /*0378*/ 	.short	0x010a
        /*037a*/ 	.byte	0x3f
	.zero		1


	//----- nvinfo : EIATTR_NUM_MBARRIERS
	.align		4
.L_610:
        /*037c*/ 	.byte	0x03, 0x38
        /*037e*/ 	.short	0x0009


	//----- nvinfo : EIATTR_EXIT_INSTR_OFFSETS
	.align		4
        /*0380*/ 	.byte	0x04, 0x1c
        /*0382*/ 	.short	(.L_612 - .L_611)


	//   ....[0]....
.L_611:
        /*0384*/ 	.word	0x0000b970


	//----- nvinfo : EIATTR_MAX_THREADS
	.align		4
.L_612:
        /*0388*/ 	.byte	0x04, 0x05
        /*038a*/ 	.short	(.L_614 - .L_613)
.L_613:
        /*038c*/ 	.word	0x00000180
        /*0390*/ 	.word	0x00000001
        /*0394*/ 	.word	0x00000001


	//----- nvinfo : EIATTR_CRS_STACK_SIZE
	.align		4
.L_614:
        /*0398*/ 	.byte	0x04, 0x1e
        /*039a*/ 	.short	(.L_616 - .L_615)
.L_615:
        /*039c*/ 	.word	0x00000000


	//----- nvinfo : EIATTR_CBANK_PARAM_SIZE
	.align		4
.L_616:
        /*03a0*/ 	.byte	0x03, 0x19
        /*03a2*/ 	.short	0x06f0


	//----- nvinfo : EIATTR_PARAM_CBANK
	.align		4
        /*03a4*/ 	.byte	0x04, 0x0a
        /*03a6*/ 	.short	(.L_618 - .L_617)
	.align		4
.L_617:
        /*03a8*/ 	.word	index@(.nv.constant0._ZN7cutlass13device_kernelIN5flash11enable_sm90INS1_16FlashAttnBwdSm90INS1_25CollectiveMainloopBwdSm90ILi2ELi2ELi2EN4cute5tupleIJNS5_1CILi1EEES8_S8_EEENS6_IJNS7_ILi64EEENS7_ILi128EEESB_EEENS_6half_tEfNS_4arch4Sm90ELb0ELb1ELb0ELb1ELb0ELb1ELb0ELb0ELi2ELi1ELi2ELi1ELb0EEENS1_21CollectiveEpilogueBwdISC_SD_SF_Li256ELb1ELb0ELi1EEENS1_19SingleTileSchedulerILb1ELb0ELb0ELi128EEEEEEEEEvNT_6ParamsE)
        /*03ac*/ 	.short	0x0210
        /*03ae*/ 	.short	0x06f0


	//----- nvinfo : EIATTR_SW_WAR
	.align		4
.L_618:
        /*03b0*/ 	.byte	0x04, 0x36
        /*03b2*/ 	.short	(.L_620 - .L_619)
.L_619:
        /*03b4*/ 	.word	0x00000008
.L_620:


//--------------------- .nv.info._ZN7cutlass13device_kernelIN5flash11enable_sm90INS1_16FlashAttnBwdSm90INS1_25CollectiveMainloopBwdSm90ILi2ELi2ELi2EN4cute5tupleIJNS5_1CILi1EEES8_S8_EEENS6_IJNS7_ILi64EEENS7_ILi128EEESB_EEENS_6half_tEfNS_4arch4Sm90ELb0ELb1ELb0ELb1ELb1ELb1ELb0ELb0ELi2ELi1ELi2ELi1ELb0EEENS1_21CollectiveEpilogueBwdISC_SD_SF_Li256ELb1ELb0ELi1EEENS1_19SingleTileSchedulerILb1ELb0ELb0ELi128EEEEEEEEEvNT_6ParamsE --------------------------
	.section	.nv.info._ZN7cutlass13device_kernelIN5flash11enable_sm90INS1_16FlashAttnBwdSm90INS1_25CollectiveMainloopBwdSm90ILi2ELi2ELi2EN4cute5tupleIJNS5_1CILi1EEES8_S8_EEENS6_IJNS7_ILi64EEENS7_ILi128EEESB_EEENS_6half_tEfNS_4arch4Sm90ELb0ELb1ELb0ELb1ELb1ELb1ELb0ELb0ELi2ELi1ELi2ELi1ELb0EEENS1_21CollectiveEpilogueBwdISC_SD_SF_Li256ELb1ELb0ELi1EEENS1_19SingleTileSchedulerILb1ELb0ELb0ELi128EEEEEEEEEvNT_6ParamsE,"",@"SHT_CUDA_INFO"
	.sectionflags	@""
	.align	4


	//----- nvinfo : EIATTR_CUDA_API_VERSION
	.align		4
        /*0000*/ 	.byte	0x04, 0x37
        /*0002*/ 	.short	(.L_622 - .L_621)
.L_621:
        /*0004*/ 	.word	0x00000082


	//----- nvinfo : EIATTR_KPARAM_INFO
	.align		4
.L_622:
        /*0008*/ 	.byte	0x04, 0x17
        /*000a*/ 	.short	(.L_624 - .L_623)
.L_623:
        /*000c*/ 	.word	0x00000000
        /*0010*/ 	.short	0x0000
        /*0012*/ 	.short	0x0070
        /*0014*/ 	.byte	0x00, 0xf0, 0x01, 0x1a


	//----- nvinfo : EIATTR_SPARSE_MMA_MASK
	.align		4
.L_624:
        /*0018*/ 	.byte	0x03, 0x50
        /*001a*/ 	.short	0x0000


	//----- nvinfo : EIATTR_MAXREG_COUNT
	.align		4
        /*001c*/ 	.byte	0x03, 0x1b
        /*001e*/ 	.short	0x00a8


	//----- nvinfo : EIATTR_NUM_BARRIERS
	.align		4
        /*0020*/ 	.byte	0x02, 0x4c
        /*0022*/ 	.byte	0x10
	.zero		1


	//----- nvinfo : EIATTR_EXTERNS
	.align		4
        /*0024*/ 	.byte	0x04, 0x0f
        /*0026*/ 	.short	(.L_626 - .L_625)


	//   ....[0]....
	.align		4
.L_625:
        /*0028*/ 	.word	index@(__assertfail)


	//----- nvinfo : EIATTR_ANNOTATIONS
	.align		4
.L_626:
        /*002c*/ 	.byte	0x04, 0x55
        /*002e*/ 	.short	(.L_628 - .L_627)


	//   ....[0]....
.L_627:
        /*0030*/ 	.word	0x00000001
        /*0034*/ 	.byte	0xd0, 0xaf, 0x00, 0x00, 0x01, 0x00, 0x00, 0x00, 0x70, 0xb1, 0x00, 0x00, 0x01, 0x00, 0x00, 0x00
        /*0044*/ 	.byte	0xf0, 0xbc, 0x00, 0x00, 0x01, 0x00, 0x00, 0x00, 0x10, 0xbd, 0x00, 0x00, 0x01, 0x00, 0x00, 0x00
        /*0054*/ 	.byte	0x80, 0xc0, 0x00, 0x00


	//----- nvinfo : EIATTR_MERCURY_ISA_VERSION
	.align		4
.L_628:
        /*0058*/ 	.byte	0x03, 0x5f
        /*005a*/ 	.short	0x0101


	//----- nvinfo : EIATTR_INT_WARP_WIDE_INSTR_OFFSETS
	.align		4
        /*005c*/ 	.byte	0x04, 0x31
        /*005e*/ 	.short	(.L_630 - .L_629)


	//   ....[0]....
.L_629:
        /*0060*/ 	.word	0x00000190


	//   ....[1]....
        /*0064*/ 	.word	0x000001c0


	//   ....[2]....
        /*0068*/ 	.word	0x00008d10


	//   ....[3]....
        /*006c*/ 	.word	0x00009360


	//   ....[4]....
        /*0070*/ 	.word	0x00009810


	//   ....[5]....
        /*0074*/ 	.word	0x00009ad0


	//   ....[6]....
        /*0078*/ 	.word	0x00009d30


	//   ....[7]....
        /*007c*/ 	.word	0x00009ec0


	//----- nvinfo : EIATTR_COOP_GROUP_MASK_REGIDS
	.align		4
.L_630:
        /*0080*/ 	.byte	0x04, 0x29
        /*0082*/ 	.short	(.L_632 - .L_631)


	//   ....[0]....
.L_631:
        /*0084*/ 	.word	0xffffffff


	//   ....[1]....
        /*0088*/ 	.word	0xffffffff


	//   ....[2]....
        /*008c*/ 	.word	0xffffffff


	//   ....[3]....
        /*0090*/ 	.word	0xffffffff


	//   ....[4]....
        /*0094*/ 	.word	0xffffffff


	//   ....[5]....
        /*0098*/ 	.word	0xffffffff


	//   ....[6]....
        /*009c*/ 	.word	0xffffffff


	//   ....[7]....
        /*00a0*/ 	.word	0xffffffff


	//   ....[8]....
        /*00a4*/ 	.word	0xffffffff


	//   ....[9]....
        /*00a8*/ 	.word	0xffffffff


	//   ....[10]....
        /*00ac*/ 	.word	0xffffffff


	//   ....[11]....
        /*00b0*/ 	.word	0xffffffff


	//   ....[12]....
        /*00b4*/ 	.word	0xffffffff


	//   ....[13]....
        /*00b8*/ 	.word	0xffffffff


	//   ....[14]....
        /*00bc*/ 	.word	0xffffffff


	//   ....[15]....
        /*00c0*/ 	.word	0xffffffff


	//   ....[16]....
        /*00c4*/ 	.word	0x0500000f


	//   ....[17]....
        /*00c8*/ 	.word	0x0500000f


	//   ....[18]....
        /*00cc*/ 	.word	0x0500000f


	//   ....[19]....
        /*00d0*/ 	.word	0x0500000f


	//----- nvinfo : EIATTR_COOP_GROUP_INSTR_OFFSETS
	.align		4
.L_632:
        /*00d4*/ 	.byte	0x04, 0x28
        /*00d6*/ 	.short	(.L_634 - .L_633)


	//   ....[0]....
.L_633:
        /*00d8*/ 	.word	0x00000070


	//   ....[1]....
        /*00dc*/ 	.word	0x000001a0


	//   ....[2]....
        /*00e0*/ 	.word	0x000001f0


	//   ....[3]....
        /*00e4*/ 	.word	0x000003e0


	//   ....[4]....
        /*00e8*/ 	.word	0x00000620


	//   ....[5]....
        /*00ec*/ 	.word	0x00001640


	//   ....[6]....
        /*00f0*/ 	.word	0x00007e30


	//   ....[7]....
        /*00f4*/ 	.word	0x00008910


	//   ....[8]....
        /*00f8*/ 	.word	0x00008c40


	//   ....[9]....
        /*00fc*/ 	.word	0x00008fc0


	//   ....[10]....
        /*0100*/ 	.word	0x00009290


	//   ....[11]....
        /*0104*/ 	.word	0x000094d0


	//   ....[12]....
        /*0108*/ 	.word	0x00009740


	//   ....[13]....
        /*010c*/ 	.word	0x00009a10


	//   ....[14]....
        /*0110*/ 	.word	0x00009c30


	//   ....[15]....
        /*0114*/ 	.word	0x00009dc0


	//   ....[16]....
        /*0118*/ 	.word	0x0000c8d0


	//   ....[17]....
        /*011c*/ 	.word	0x0000ca20


	//   ....[18]....
        /*0120*/ 	.word	0x0000ca90


	//   ....[19]....
        /*0124*/ 	.word	0x0000cb00


	//----- nvinfo : EIATTR_REG_RECONFIG
	.align		4
.L_634:
        /*0128*/ 	.byte	0x01, 0x54
	.zero		2


	//----- nvinfo : EIATTR_SYSCALL_OFFSETS
	.align		4
        /*012c*/ 	.byte	0x04, 0x46
        /*012e*/ 	.short	(.L_636 - .L_635)


	//   ....[0]....
.L_635:
        /*0130*/ 	.word	0x00001280


	//   ....[1]....
        /*0134*/ 	.word	0x00001370


	//   ....[2]....
        /*0138*/ 	.word	0x000014d0


	//   ....[3]....
        /*013c*/ 	.word	0x000015c0


	//----- nvinfo : EIATTR_MBARRIER_INSTR_OFFSETS
	.align		4
.L_636:
        /*0140*/ 	.byte	0x04, 0x39
        /*0142*/ 	.short	(.L_638 - .L_637)


	//   ....[0]....
.L_637:
        /*0144*/ 	.word	0x00000290
        /*0148*/ 	.word	0x000000ff
        /*014c*/ 	.word	0x00030800
        /*0150*/ 	.short	0x0100
        /*0152*/ 	.byte	0x06
	.zero		1


	//   ....[1]....
        /*0154*/ 	.word	0x00000390
        /*0158*/ 	.word	0x000000ff
        /*015c*/ 	.word	0x00030810
        /*0160*/ 	.short	0x0100
        /*0162*/ 	.byte	0x08
	.zero		1


	//   ....[2]....
        /*0164*/ 	.word	0x000003a0
        /*0168*/ 	.word	0x000000ff
        /*016c*/ 	.word	0x00030820
        /*0170*/ 	.short	0x0100
        /*0172*/ 	.byte	0x08
	.zero		1


	//   ....[3]....
        /*0174*/ 	.word	0x000003b0
        /*0178*/ 	.word	0x000000ff
        /*017c*/ 	.word	0x00030818
        /*0180*/ 	.short	0x0100
        /*0182*/ 	.byte	0x08
	.zero		1


	//   ....[4]....
        /*0184*/ 	.word	0x000003c0
        /*0188*/ 	.word	0x000000ff
        /*018c*/ 	.word	0x00030828
        /*0190*/ 	.short	0x0100
        /*0192*/ 	.byte	0x08
	.zero		1


	//   ....[5]....
        /*0194*/ 	.word	0x000004f0
        /*0198*/ 	.word	0x000000ff
        /*019c*/ 	.word	0x00030830
        /*01a0*/ 	.short	0x0100
        /*01a2*/ 	.byte	0x08
	.zero		1


	//   ....[6]....
        /*01a4*/ 	.word	0x00000500
        /*01a8*/ 	.word	0x000000ff
        /*01ac*/ 	.word	0x00030840
        /*01b0*/ 	.short	0x0100
        /*01b2*/ 	.byte	0x08
	.zero		1


	//   ....[7]....
        /*01b4*/ 	.word	0x00000510
        /*01b8*/ 	.word	0x000000ff
        /*01bc*/ 	.word	0x00030838
        /*01c0*/ 	.short	0x0100
        /*01c2*/ 	.byte	0x08
	.zero		1


	//   ....[8]....
        /*01c4*/ 	.word	0x00000520
        /*01c8*/ 	.word	0x000000ff
        /*01cc*/ 	.word	0x00030848
        /*01d0*/ 	.short	0x0100
        /*01d2*/ 	.byte	0x08
	.zero		1


	//   ....[9]....
        /*01d4*/ 	.word	0x00001670
        /*01d8*/ 	.word	0x000000e7
        /*01dc*/ 	.word	0x00030800
        /*01e0*/ 	.short	0x010a
        /*01e2*/ 	.byte	0x3f
	.zero		1


	//   ....[10]....
        /*01e4*/ 	.word	0x000017a0
        /*01e8*/ 	.word	0x000000e7
        /*01ec*/ 	.word	0x00030800
        /*01f0*/ 	.short	0x010a
        /*01f2*/ 	.byte	0x3f
	.zero		1


	//   ....[11]....
        /*01f4*/ 	.word	0x00001e00
        /*01f8*/ 	.word	0x00000000
        /*01fc*/ 	.word	0x00030810
        /*0200*/ 	.short	0x010a
        /*0202*/ 	.byte	0x3f
	.zero		1


	//   ....[12]....
        /*0204*/ 	.word	0x00001e40
        /*0208*/ 	.word	0x00000000
        /*020c*/ 	.word	0x00030810
        /*0210*/ 	.short	0x010a
        /*0212*/ 	.byte	0x3f
	.zero		1


	//   ....[13]....
        /*0214*/ 	.word	0x00002370
        /*0218*/ 	.word	0x00000000
        /*021c*/ 	.word	0x00030830
        /*0220*/ 	.short	0x010a
        /*0222*/ 	.byte	0x3f
	.zero		1


	//   ....[14]....
        /*0224*/ 	.word	0x000023f0
        /*0228*/ 	.word	0x00000000
        /*022c*/ 	.word	0x00030830
        /*0230*/ 	.short	0x010a
        /*0232*/ 	.byte	0x3f
	.zero		1


	//   ....[15]....
        /*0234*/ 	.word	0x00004040
        /*0238*/ 	.word	0x00000005
        /*023c*/ 	.word	0x00000000
        /*0240*/ 	.short	0x0101
        /*0242*/ 	.byte	0x3f
	.zero		1


	//   ....[16]....
        /*0244*/ 	.word	0x00004370
        /*0248*/ 	.word	0x00000000
        /*024c*/ 	.word	0x00000000
        /*0250*/ 	.short	0x0101
        /*0252*/ 	.byte	0x3f
	.zero		1


	//   ....[17]....
        /*0254*/ 	.word	0x0000aac0
        /*0258*/ 	.word	0x0000000f
        /*025c*/ 	.word	0x00030820
        /*0260*/ 	.short	0x010a
        /*0262*/ 	.byte	0x3f
	.zero		1


	//   ....[18]....
        /*0264*/ 	.word	0x0000b1f0
        /*0268*/ 	.word	0x0000000f
        /*026c*/ 	.word	0x00030840
        /*0270*/ 	.short	0x010a
        /*0272*/ 	.byte	0x3f
	.zero		1


	//   ....[19]....
        /*0274*/ 	.word	0x0000b4c0
        /*0278*/ 	.word	0x0000000f
        /*027c*/ 	.word	0x00030828
        /*0280*/ 	.short	0x010a
        /*0282*/ 	.byte	0x3f
	.zero		1


	//   ....[20]....
        /*0284*/ 	.word	0x0000b790
        /*0288*/ 	.word	0x0000000f
        /*028c*/ 	.word	0x00030848
        /*0290*/ 	.short	0x010a
        /*0292*/ 	.byte	0x3f
	.zero		1


	//   ....[21]....
        /*0294*/ 	.word	0x0000ba00
        /*0298*/ 	.word	0x0000000f
        /*029c*/ 	.word	0x00030820
        /*02a0*/ 	.short	0x010a
        /*02a2*/ 	.byte	0x3f
	.zero		1


	//   ....[22]....
        /*02a4*/ 	.word	0x0000bd40
        /*02a8*/ 	.word	0x0000000f
        /*02ac*/ 	.word	0x00030840
        /*02b0*/ 	.short	0x010a
        /*02b2*/ 	.byte	0x3f
	.zero		1


	//   ....[23]....
        /*02b4*/ 	.word	0x0000bfe0
        /*02b8*/ 	.word	0x0000000f
        /*02bc*/ 	.word	0x00030828
        /*02c0*/ 	.short	0x010a
        /*02c2*/ 	.byte	0x3f
	.zero		1


	//   ....[24]....
        /*02c4*/ 	.word	0x0000c2f0
        /*02c8*/ 	.word	0x00000003
        /*02cc*/ 	.word	0x00030840
        /*02d0*/ 	.short	0x010a
        /*02d2*/ 	.byte	0x3f
	.zero		1


	//   ....[25]....
        /*02d4*/ 	.word	0x0000c750
        /*02d8*/ 	.word	0x00000007
        /*02dc*/ 	.word	0x00000000
        /*02e0*/ 	.short	0x010a
        /*02e2*/ 	.byte	0x3f
	.zero		1


	//   ....[26]....
        /*02e4*/ 	.word	0x0000c7a0
        /*02e8*/ 	.word	0x00000003
        /*02ec*/ 	.word	0x00000000
        /*02f0*/ 	.short	0x010a
        /*02f2*/ 	.byte	0x3f
	.zero		1


	//   ....[27]....
        /*02f4*/ 	.word	0x0000c800
        /*02f8*/ 	.word	0x00000005
        /*02fc*/ 	.word	0x00000000
        /*0300*/ 	.short	0x010a
        /*0302*/ 	.byte	0x3f
	.zero		1


	//   ....[28]....
        /*0304*/ 	.word	0x0000c830
        /*0308*/ 	.word	0x00000003
        /*030c*/ 	.word	0x00000000
        /*0310*/ 	.short	0x010a
        /*0312*/ 	.byte	0x3f
	.zero		1


	//   ....[29]....
        /*0314*/ 	.word	0x0000c900
        /*0318*/ 	.word	0x000000e7
        /*031c*/ 	.word	0x00030800
        /*0320*/ 	.short	0x010a
        /*0322*/ 	.byte	0x3f
	.zero		1


	//   ....[30]....
        /*0324*/ 	.word	0x0000c950
        /*0328*/ 	.word	0x00000000
        /*032c*/ 	.word	0x00030810
        /*0330*/ 	.short	0x010a
        /*0332*/ 	.byte	0x3f
	.zero		1


	//   ....[31]....
        /*0334*/ 	.word	0x0000c9a0
        /*0338*/ 	.word	0x00000000
        /*033c*/ 	.word	0x00030830
        /*0340*/ 	.short	0x010a
        /*0342*/ 	.byte	0x3f
	.zero		1


	//   ....[32]....
        /*0344*/ 	.word	0x0000cb40
        /*0348*/ 	.word	0x0000000f
        /*034c*/ 	.word	0x00030820
        /*0350*/ 	.short	0x010a
        /*0352*/ 	.byte	0x3f
	.zero		1


	//   ....[33]....
        /*0354*/ 	.word	0x0000cb90
        /*0358*/ 	.word	0x0000000f
        /*035c*/ 	.word	0x00030840
        /*0360*/ 	.short	0x010a
        /*0362*/ 	.byte	0x3f
	.zero		1


	//   ....[34]....
        /*0364*/ 	.word	0x0000cbe0
        /*0368*/ 	.word	0x0000000f
        /*036c*/ 	.word	0x00030828
        /*0370*/ 	.short	0x010a
        /*0372*/ 	.byte	0x3f
	.zero		1


	//   ....[35]....
        /*0374*/ 	.word	0x0000cc30
        /*0378*/ 	.word	0x0000000f
        /*037c*/ 	.word	0x00030848
        /*0380*/ 	.short	0x010a
        /*0382*/ 	.byte	0x3f
	.zero		1


	//   ....[36]....
        /*0384*/ 	.word	0x0000cc90
        /*0388*/ 	.word	0x0000000f
        /*038c*/ 	.word	0x00030820
        /*0390*/ 	.short	0x010a
        /*0392*/ 	.byte	0x3f
	.zero		1


	//   ....[37]....
        /*0394*/ 	.word	0x0000cce0
        /*0398*/ 	.word	0x0000000f
        /*039c*/ 	.word	0x00030840
        /*03a0*/ 	.short	0x010a
        /*03a2*/ 	.byte	0x3f
	.zero		1


	//   ....[38]....
        /*03a4*/ 	.word	0x0000cd30
        /*03a8*/ 	.word	0x0000000f
        /*03ac*/ 	.word	0x00030828
        /*03b0*/ 	.short	0x010a
        /*03b2*/ 	.byte	0x3f
	.zero		1


	//   ....[39]....
        /*03b4*/ 	.word	0x0000cd80
        /*03b8*/ 	.word	0x00000003
        /*03bc*/ 	.word	0x00030840
        /*03c0*/ 	.short	0x010a
        /*03c2*/ 	.byte	0x3f
	.zero		1


	//   ....[40]....
        /*03c4*/ 	.word	0x0000ce50
        /*03c8*/ 	.word	0x00000007
        /*03cc*/ 	.word	0x00000000
        /*03d0*/ 	.short	0x010a
        /*03d2*/ 	.byte	0x3f
	.zero		1


	//   ....[41]....
        /*03d4*/ 	.word	0x0000cea0
        /*03d8*/ 	.word	0x00000003
        /*03dc*/ 	.word	0x00000000
        /*03e0*/ 	.short	0x010a
        /*03e2*/ 	.byte	0x3f
	.zero		1


	//   ....[42]....
        /*03e4*/ 	.word	0x0000cef0
        /*03e8*/ 	.word	0x00000005
        /*03ec*/ 	.word	0x00000000
        /*03f0*/ 	.short	0x010a
        /*03f2*/ 	.byte	0x3f
	.zero		1


	//----- nvinfo : EIATTR_NUM_MBARRIERS
	.align		4
.L_638:
        /*03f4*/ 	.byte	0x03, 0x38
        /*03f6*/ 	.short	0x0009


	//----- nvinfo : EIATTR_EXIT_INSTR_OFFSETS
	.align		4
        /*03f8*/ 	.byte	0x04, 0x1c
        /*03fa*/ 	.short	(.L_640 - .L_639)


	//   ....[0]....
.L_639:
        /*03fc*/ 	.word	0x0000c880


	//----- nvinfo : EIATTR_MAX_THREADS
	.align		4
.L_640:
        /*0400*/ 	.byte	0x04, 0x05
        /*0402*/ 	.short	(.L_642 - .L_641)
.L_641:
        /*0404*/ 	.word	0x00000180
        /*0408*/ 	.word	0x00000001
        /*040c*/ 	.word	0x00000001


	//----- nvinfo : EIATTR_CRS_STACK_SIZE
	.align		4
.L_642:
        /*0410*/ 	.byte	0x04, 0x1e
        /*0412*/ 	.short	(.L_644 - .L_643)
.L_643:
        /*0414*/ 	.word	0x00000000


	//----- nvinfo : EIATTR_CBANK_PARAM_SIZE
	.align		4
.L_644:
        /*0418*/ 	.byte	0x03, 0x19
        /*041a*/ 	.short	0x06f0


	//----- nvinfo : EIATTR_PARAM_CBANK
	.align		4
        /*041c*/ 	.byte	0x04, 0x0a
        /*041e*/ 	.short	(.L_646 - .L_645)
	.align		4
.L_645:
        /*0420*/ 	.word	index@(.nv.constant0._ZN7cutlass13device_kernelIN5flash11enable_sm90INS1_16FlashAttnBwdSm90INS1_25CollectiveMainloopBwdSm90ILi2ELi2ELi2EN4cute5tupleIJNS5_1CILi1EEES8_S8_EEENS6_IJNS7_ILi64EEENS7_ILi128EEESB_EEENS_6half_tEfNS_4arch4Sm90ELb0ELb1ELb0ELb1ELb1ELb1ELb0ELb0ELi2ELi1ELi2ELi1ELb0EEENS1_21CollectiveEpilogueBwdISC_SD_SF_Li256ELb1ELb0ELi1EEENS1_19SingleTileSchedulerILb1ELb0ELb0ELi128EEEEEEEEEvNT_6ParamsE)
        /*0424*/ 	.short	0x0210
        /*0426*/ 	.short	0x06f0


	//----- nvinfo : EIATTR_SW_WAR
	.align		4
.L_646:
        /*0428*/ 	.byte	0x04, 0x36
        /*042a*/ 	.short	(.L_648 - .L_647)
.L_647:
        /*042c*/ 	.word	0x00000008
.L_648:


//--------------------- .nv.info._ZN7cutlass13device_kernelIN5flash11enable_sm90INS1_16FlashAttnBwdSm90INS1_25CollectiveMainloopBwdSm90ILi2ELi2ELi2EN4cute5tupleIJNS5_1CILi1EEES8_S8_EEENS6_IJNS7_ILi64EEENS7_ILi128EEESB_EEENS_6half_tEfNS_4arch4Sm90ELb0ELb1ELb0ELb1ELb0ELb1ELb0ELb0ELi2ELi1ELi2ELi1ELb0EEENS1_24CollectiveEpilogueBwdGQAISC_fSF_Li256ELb1ELb0EEENS1_19SingleTileSchedulerILb1ELb0ELb0ELi128EEEEEEEEEvNT_6ParamsE --------------------------
	.section	.nv.info._ZN7cutlass13device_kernelIN5flash11enable_sm90INS1_16FlashAttnBwdSm90INS1_25CollectiveMainloopBwdSm90ILi2ELi2ELi2EN4cute5tupleIJNS5_1CILi1EEES8_S8_EEENS6_IJNS7_ILi64EEENS7_ILi128EEESB_EEENS_6half_tEfNS_4arch4Sm90ELb0ELb1ELb0ELb1ELb0ELb1ELb0ELb0ELi2ELi1ELi2ELi1ELb0EEENS1_24CollectiveEpilogueBwdGQAISC_fSF_Li256ELb1ELb0EEENS1_19SingleTileSchedulerILb1ELb0ELb0ELi128EEEEEEEEEvNT_6ParamsE,"",@"SHT_CUDA_INFO"
	.sectionflags	@""
	.align	4


	//----- nvinfo : EIATTR_CUDA_API_VERSION
	.align		4
        /*0000*/ 	.byte	0x04, 0x37
        /*0002*/ 	.short	(.L_650 - .L_649)
.L_649:
        /*0004*/ 	.word	0x00000082


	//----- nvinfo : EIATTR_KPARAM_INFO
	.align		4
.L_650:
        /*0008*/ 	.byte	0x04, 0x17
        /*000a*/ 	.short	(.L_652 - .L_651)
.L_651:
        /*000c*/ 	.word	0x00000000
        /*0010*/ 	.short	0x0000
        /*0012*/ 	.short	0x0070
        /*0014*/ 	.byte	0x00, 0xf0, 0x01, 0x1a


	//----- nvinfo : EIATTR_SPARSE_MMA_MASK
	.align		4
.L_652:
        /*0018*/ 	.byte	0x03, 0x50
        /*001a*/ 	.short	0x0000


	//----- nvinfo : EIATTR_MAXREG_COUNT
	.align		4
        /*001c*/ 	.byte	0x03, 0x1b
        /*001e*/ 	.short	0x00a8


	//----- nvinfo : EIATTR_NUM_BARRIERS
	.align		4
        /*0020*/ 	.byte	0x02, 0x4c
        /*0022*/ 	.byte	0x10
	.zero		1


	//----- nvinfo : EIATTR_EXTERNS
	.align		4
        /*0024*/ 	.byte	0x04, 0x0f
        /*0026*/ 	.short	(.L_654 - .L_653)


	//   ....[0]....
	.align		4
.L_653:
        /*0028*/ 	.word	index@(__assertfail)


	//----- nvinfo : EIATTR_ANNOTATIONS
	.align		4
.L_654:
        /*002c*/ 	.byte	0x04, 0x55
        /*002e*/ 	.short	(.L_656 - .L_655)


	//   ....[0]....
.L_655:
        /*0030*/ 	.word	0x00000001
        /*0034*/ 	.byte	0x00, 0x74, 0x00, 0x00, 0x01, 0x00, 0x00, 0x00, 0xa0, 0x75, 0x00, 0x00, 0x01, 0x00, 0x00, 0x00
        /*0044*/ 	.byte	0x20, 0x81, 0x00, 0x00, 0x01, 0x00, 0x00, 0x00, 0x40, 0x81, 0x00, 0x00, 0x01, 0x00, 0x00, 0x00
        /*0054*/ 	.byte	0xb0, 0x84, 0x00, 0x00


	//----- nvinfo : EIATTR_MERCURY_ISA_VERSION
	.align		4
.L_656:
        /*0058*/ 	.byte	0x03, 0x5f
        /*005a*/ 	.short	0x0101


	//----- nvinfo : EIATTR_INT_WARP_WIDE_INSTR_OFFSETS
	.align		4
        /*005c*/ 	.byte	0x04, 0x31
        /*005e*/ 	.short	(.L_658 - .L_657)


	//   ....[0]....
.L_657:
        /*0060*/ 	.word	0x00000190


	//   ....[1]....
        /*0064*/ 	.word	0x000001c0


	//----- nvinfo : EIATTR_COOP_GROUP_MASK_REGIDS
	.align		4
.L_658:
        /*0068*/ 	.byte	0x04, 0x29
        /*006a*/ 	.short	(.L_660 - .L_659)


	//   ....[0]....
.L_659:
        /*006c*/ 	.word	0xffffffff


	//   ....[1]....
        /*0070*/ 	.word	0xffffffff


	//   ....[2]....
        /*0074*/ 	.word	0xffffffff


	//   ....[3]....
        /*0078*/ 	.word	0xffffffff


	//   ....[4]....
        /*007c*/ 	.word	0xffffffff


	//   ....[5]....
        /*0080*/ 	.word	0xffffffff


	//   ....[6]....
        /*0084*/ 	.word	0xffffffff


	//   ....[7]....
        /*0088*/ 	.word	0x0500000f


	//----- nvinfo : EIATTR_COOP_GROUP_INSTR_OFFSETS
	.align		4
.L_660:
        /*008c*/ 	.byte	0x04, 0x28
        /*008e*/ 	.short	(.L_662 - .L_661)


	//   ....[0]....
.L_661:
        /*0090*/ 	.word	0x00000070


	//   ....[1]....
        /*0094*/ 	.word	0x000001a0


	//   ....[2]....
        /*0098*/ 	.word	0x000001f0


	//   ....[3]....
        /*009c*/ 	.word	0x000003e0


	//   ....[4]....
        /*00a0*/ 	.word	0x00000620


	//   ....[5]....
        /*00a4*/ 	.word	0x00001620


	//   ....[6]....
        /*00a8*/ 	.word	0x00005170


	//   ....[7]....
        /*00ac*/ 	.word	0x00008d00


	//----- nvinfo : EIATTR_REG_RECONFIG
	.align		4
.L_662:
        /*00b0*/ 	.byte	0x01, 0x54
	.zero		2


	//----- nvinfo : EIATTR_SYSCALL_OFFSETS
	.align		4
        /*00b4*/ 	.byte	0x04, 0x46
        /*00b6*/ 	.short	(.L_664 - .L_663)


	//   ....[0]....
.L_663:
        /*00b8*/ 	.word	0x00001260


	//   ....[1]....
        /*00bc*/ 	.word	0x00001350


	//   ....[2]....
        /*00c0*/ 	.word	0x000014b0


	//   ....[3]....
        /*00c4*/ 	.word	0x000015a0


	//----- nvinfo : EIATTR_MBARRIER_INSTR_OFFSETS
	.align		4
.L_664:
        /*00c8*/ 	.byte	0x04, 0x39
        /*00ca*/ 	.short	(.L_666 - .L_665)


	//   ....[0]....
.L_665:
        /*00cc*/ 	.word	0x00000290
        /*00d0*/ 	.word	0x000000ff
        /*00d4*/ 	.word	0x00030800
        /*00d8*/ 	.short	0x0100
        /*00da*/ 	.byte	0x06
	.zero		1


	//   ....[1]....
        /*00dc*/ 	.word	0x00000390
        /*00e0*/ 	.word	0x000000ff
        /*00e4*/ 	.word	0x00030810
        /*00e8*/ 	.short	0x0100
        /*00ea*/ 	.byte	0x08
	.zero		1


	//   ....[2]....
        /*00ec*/ 	.word	0x000003a0
        /*00f0*/ 	.word	0x000000ff
        /*00f4*/ 	.word	0x00030820
        /*00f8*/ 	.short	0x0100
        /*00fa*/ 	.byte	0x08
	.zero		1


	//   ....[3]....
        /*00fc*/ 	.word	0x000003b0
        /*0100*/ 	.word	0x000000ff
        /*0104*/ 	.word	0x00030818
        /*0108*/ 	.short	0x0100
        /*010a*/ 	.byte	0x08
	.zero		1


	//   ....[4]....
        /*010c*/ 	.word	0x000003c0
        /*0110*/ 	.word	0x000000ff
        /*0114*/ 	.word	0x00030828
        /*0118*/ 	.short	0x0100
        /*011a*/ 	.byte	0x08
	.zero		1


	//   ....[5]....
        /*011c*/ 	.word	0x000004f0
        /*0120*/ 	.word	0x000000ff
        /*0124*/ 	.word	0x00030830
        /*0128*/ 	.short	0x0100
        /*012a*/ 	.byte	0x08
	.zero		1


	//   ....[6]....
        /*012c*/ 	.word	0x00000500
        /*0130*/ 	.word	0x000000ff
        /*0134*/ 	.word	0x00030840
        /*0138*/ 	.short	0x0100
        /*013a*/ 	.byte	0x08
	.zero		1


	//   ....[7]....
        /*013c*/ 	.word	0x00000510
        /*0140*/ 	.word	0x000000ff
        /*0144*/ 	.word	0x00030838
        /*0148*/ 	.short	0x0100
        /*014a*/ 	.byte	0x08
	.zero		1


	//   ....[8]....
        /*014c*/ 	.word	0x00000520
        /*0150*/ 	.word	0x000000ff
        /*0154*/ 	.word	0x00030848
        /*0158*/ 	.short	0x0100
        /*015a*/ 	.byte	0x08
	.zero		1


	//   ....[9]....
        /*015c*/ 	.word	0x00001650
        /*0160*/ 	.word	0x000000e7
        /*0164*/ 	.word	0x00030800
        /*0168*/ 	.short	0x010a
        /*016a*/ 	.byte	0x3f
	.zero		1


	//   ....[10]....
        /*016c*/ 	.word	0x00001780
        /*0170*/ 	.word	0x000000e7
        /*0174*/ 	.word	0x00030800
        /*0178*/ 	.short	0x010a
        /*017a*/ 	.byte	0x3f
	.zero		1


	//   ....[11]....
        /*017c*/ 	.word	0x00001de0
        /*0180*/ 	.word	0x00000000
        /*0184*/ 	.word	0x00030810
        /*0188*/ 	.short	0x010a
        /*018a*/ 	.byte	0x3f
	.zero		1


	//   ....[12]....
        /*018c*/ 	.word	0x00001e20
        /*0190*/ 	.word	0x00000000
        /*0194*/ 	.word	0x00030810
        /*0198*/ 	.short	0x010a
        /*019a*/ 	.byte	0x3f
	.zero		1


	//   ....[13]....
        /*019c*/ 	.word	0x00002350
        /*01a0*/ 	.word	0x00000000
        /*01a4*/ 	.word	0x00030830
        /*01a8*/ 	.short	0x010a
        /*01aa*/ 	.byte	0x3f
	.zero		1


	//   ....[14]....
        /*01ac*/ 	.word	0x000023d0
        /*01b0*/ 	.word	0x00000000
        /*01b4*/ 	.word	0x00030830
        /*01b8*/ 	.short	0x010a
        /*01ba*/ 	.byte	0x3f
	.zero		1


	//   ....[15]....
        /*01bc*/ 	.word	0x00004020
        /*01c0*/ 	.word	0x00000005
        /*01c4*/ 	.word	0x00000000
        /*01c8*/ 	.short	0x0101
        /*01ca*/ 	.byte	0x3f
	.zero		1


	//   ....[16]....
        /*01cc*/ 	.word	0x00004350
        /*01d0*/ 	.word	0x00000000
        /*01d4*/ 	.word	0x00000000
        /*01d8*/ 	.short	0x0101
        /*01da*/ 	.byte	0x3f
	.zero		1


	//   ....[17]....
        /*01dc*/ 	.word	0x00006ef0
        /*01e0*/ 	.word	0x0000000f
        /*01e4*/ 	.word	0x00030820
        /*01e8*/ 	.short	0x010a
        /*01ea*/ 	.byte	0x3f
	.zero		1


	//   ....[18]....
        /*01ec*/ 	.word	0x00007620
        /*01f0*/ 	.word	0x0000000f
        /*01f4*/ 	.word	0x00030840
        /*01f8*/ 	.short	0x010a
        /*01fa*/ 	.byte	0x3f
	.zero		1


	//   ....[19]....
        /*01fc*/ 	.word	0x000078f0
        /*0200*/ 	.word	0x0000000f
        /*0204*/ 	.word	0x00030828
        /*0208*/ 	.short	0x010a
        /*020a*/ 	.byte	0x3f
	.zero		1


	//   ....[20]....
        /*020c*/ 	.word	0x00007bc0
        /*0210*/ 	.word	0x0000000f
        /*0214*/ 	.word	0x00030848
        /*0218*/ 	.short	0x010a
        /*021a*/ 	.byte	0x3f
	.zero		1


	//   ....[21]....
        /*021c*/ 	.word	0x00007e30
        /*0220*/ 	.word	0x0000000f
        /*0224*/ 	.word	0x00030820
        /*0228*/ 	.short	0x010a
        /*022a*/ 	.byte	0x3f
	.zero		1


	//   ....[22]....
        /*022c*/ 	.word	0x00008170
        /*0230*/ 	.word	0x0000000f
        /*0234*/ 	.word	0x00030840
        /*0238*/ 	.short	0x010a
        /*023a*/ 	.byte	0x3f
	.zero		1


	//   ....[23]....
        /*023c*/ 	.word	0x00008410
        /*0240*/ 	.word	0x0000000f
        /*0244*/ 	.word	0x00030828
        /*0248*/ 	.short	0x010a
        /*024a*/ 	.byte	0x3f
	.zero		1


	//   ....[24]....
        /*024c*/ 	.word	0x00008720
        /*0250*/ 	.word	0x00000003
        /*0254*/ 	.word	0x00030840
        /*0258*/ 	.short	0x010a
        /*025a*/ 	.byte	0x3f
	.zero		1


	//   ....[25]....
        /*025c*/ 	.word	0x00008b80
        /*0260*/ 	.word	0x00000007
        /*0264*/ 	.word	0x00000000
        /*0268*/ 	.short	0x010a
        /*026a*/ 	.byte	0x3f
	.zero		1


	//   ....[26]....
        /*026c*/ 	.word	0x00008bd0
        /*0270*/ 	.word	0x00000003
        /*0274*/ 	.word	0x00000000
        /*0278*/ 	.short	0x010a
        /*027a*/ 	.byte	0x3f
	.zero		1


	//   ....[27]....
        /*027c*/ 	.word	0x00008c30
        /*0280*/ 	.word	0x00000005
        /*0284*/ 	.word	0x00000000
        /*0288*/ 	.short	0x010a
        /*028a*/ 	.byte	0x3f
	.zero		1


	//   ....[28]....
        /*028c*/ 	.word	0x00008c60
        /*0290*/ 	.word	0x00000003
        /*0294*/ 	.word	0x00000000
        /*0298*/ 	.short	0x010a
        /*029a*/ 	.byte	0x3f
	.zero		1


	//   ....[29]....
        /*029c*/ 	.word	0x00008d30
        /*02a0*/ 	.word	0x000000e7
        /*02a4*/ 	.word	0x00030800
        /*02a8*/ 	.short	0x010a
        /*02aa*/ 	.byte	0x3f
	.zero		1


	//   ....[30]....
        /*02ac*/ 	.word	0x00008d80
        /*02b0*/ 	.word	0x00000000
        /*02b4*/ 	.word	0x00030810
        /*02b8*/ 	.short	0x010a
        /*02ba*/ 	.byte	0x3f
	.zero		1


	//   ....[31]....
        /*02bc*/ 	.word	0x00008dd0
        /*02c0*/ 	.word	0x00000000
        /*02c4*/ 	.word	0x00030830
        /*02c8*/ 	.short	0x010a
        /*02ca*/ 	.byte	0x3f
	.zero		1


	//   ....[32]....
        /*02cc*/ 	.word	0x00008e20
        /*02d0*/ 	.word	0x0000000f
        /*02d4*/ 	.word	0x00030820
        /*02d8*/ 	.short	0x010a
        /*02da*/ 	.byte	0x3f
	.zero		1


	//   ....[33]....
        /*02dc*/ 	.word	0x00008e70
        /*02e0*/ 	.word	0x0000000f
        /*02e4*/ 	.word	0x00030840
        /*02e8*/ 	.short	0x010a
        /*02ea*/ 	.byte	0x3f
	.zero		1


	//   ....[34]....
        /*02ec*/ 	.word	0x00008ec0
        /*02f0*/ 	.word	0x0000000f
        /*02f4*/ 	.word	0x00030828
        /*02f8*/ 	.short	0x010a
        /*02fa*/ 	.byte	0x3f
	.zero		1


	//   ....[35]....
        /*02fc*/ 	.word	0x00008f10
        /*0300*/ 	.word	0x0000000f
        /*0304*/ 	.word	0x00030848
        /*0308*/ 	.short	0x010a
        /*030a*/ 	.byte	0x3f
	.zero		1


	//   ....[36]....
        /*030c*/ 	.word	0x00008f70
        /*0310*/ 	.word	0x0000000f
        /*0314*/ 	.word	0x00030820
        /*0318*/ 	.short	0x010a
        /*031a*/ 	.byte	0x3f
	.zero		1


	//   ....[37]....
        /*031c*/ 	.word	0x00008fc0
        /*0320*/ 	.word	0x0000000f
        /*0324*/ 	.word	0x00030840
        /*0328*/ 	.short	0x010a
        /*032a*/ 	.byte	0x3f
	.zero		1


	//   ....[38]....
        /*032c*/ 	.word	0x00009010
        /*0330*/ 	.word	0x0000000f
        /*0334*/ 	.word	0x00030828
        /*0338*/ 	.short	0x010a
        /*033a*/ 	.byte	0x3f
	.zero		1


	//   ....[39]....
        /*033c*/ 	.word	0x00009060
        /*0340*/ 	.word	0x00000003
        /*0344*/ 	.word	0x00030840
        /*0348*/ 	.short	0x010a
        /*034a*/ 	.byte	0x3f
	.zero		1


	//   ....[40]....
        /*034c*/ 	.word	0x00009130
        /*0350*/ 	.word	0x00000007
        /*0354*/ 	.word	0x00000000
        /*0358*/ 	.short	0x010a
        /*035a*/ 	.byte	0x3f
	.zero		1


	//   ....[41]....
        /*035c*/ 	.word	0x00009180
        /*0360*/ 	.word	0x00000003
        /*0364*/ 	.word	0x00000000
        /*0368*/ 	.short	0x010a
        /*036a*/ 	.byte	0x3f
	.zero		1


	//   ....[42]....
        /*036c*/ 	.word	0x000091d0
        /*0370*/ 	.word	0x00000005
        /*0374*/ 	.word	0x00000000
        /*0378*/ 	.short	0x010a
        /*037a*/ 	.byte	0x3f
	.zero		1


	//----- nvinfo : EIATTR_NUM_MBARRIERS
	.align		4
.L_666:
        /*037c*/ 	.byte	0x03, 0x38
        /*037e*/ 	.short	0x0009


	//----- nvinfo : EIATTR_EXIT_INSTR_OFFSETS
	.align		4
        /*0380*/ 	.byte	0x04, 0x1c
        /*0382*/ 	.short	(.L_668 - .L_667)


	//   ....[0]....
.L_667:
        /*0384*/ 	.word	0x00008cb0


	//----- nvinfo : EIATTR_MAX_THREADS
	.align		4
.L_668:
        /*0388*/ 	.byte	0x04, 0x05
        /*038a*/ 	.short	(.L_670 - .L_669)
.L_669:
        /*038c*/ 	.word	0x00000180
        /*0390*/ 	.word	0x00000001
        /*0394*/ 	.word	0x00000001


	//----- nvinfo : EIATTR_CRS_STACK_SIZE
	.align		4
.L_670:
        /*0398*/ 	.byte	0x04, 0x1e
        /*039a*/ 	.short	(.L_672 - .L_671)
.L_671:
        /*039c*/ 	.word	0x00000000


	//----- nvinfo : EIATTR_CBANK_PARAM_SIZE
	.align		4
.L_672:
        /*03a0*/ 	.byte	0x03, 0x19
        /*03a2*/ 	.short	0x06f0


	//----- nvinfo : EIATTR_PARAM_CBANK
	.align		4
        /*03a4*/ 	.byte	0x04, 0x0a
        /*03a6*/ 	.short	(.L_674 - .L_673)
	.align		4
.L_673:
        /*03a8*/ 	.word	index@(.nv.constant0._ZN7cutlass13device_kernelIN5flash11enable_sm90INS1_16FlashAttnBwdSm90INS1_25CollectiveMainloopBwdSm90ILi2ELi2ELi2EN4cute5tupleIJNS5_1CILi1EEES8_S8_EEENS6_IJNS7_ILi64EEENS7_ILi128EEESB_EEENS_6half_tEfNS_4arch4Sm90ELb0ELb1ELb0ELb1ELb0ELb1ELb0ELb0ELi2ELi1ELi2ELi1ELb0EEENS1_24CollectiveEpilogueBwdGQAISC_fSF_Li256ELb1ELb0EEENS1_19SingleTileSchedulerILb1ELb0ELb0ELi128EEEEEEEEEvNT_6ParamsE)
        /*03ac*/ 	.short	0x0210
        /*03ae*/ 	.short	0x06f0


	//----- nvinfo : EIATTR_SW_WAR
	.align		4
.L_674:
        /*03b0*/ 	.byte	0x04, 0x36
        /*03b2*/ 	.short	(.L_676 - .L_675)
.L_675:
        /*03b4*/ 	.word	0x00000008
.L_676:


//--------------------- .nv.info._ZN7cutlass13device_kernelIN5flash11enable_sm90INS1_16FlashAttnBwdSm90INS1_25CollectiveMainloopBwdSm90ILi2ELi2ELi2EN4cute5tupleIJNS5_1CILi1EEES8_S8_EEENS6_IJNS7_ILi64EEENS7_ILi128EEESB_EEENS_6half_tEfNS_4arch4Sm90ELb0ELb1ELb0ELb1ELb1ELb1ELb0ELb0ELi2ELi1ELi2ELi1ELb0EEENS1_24CollectiveEpilogueBwdGQAISC_fSF_Li256ELb1ELb1EEENS1_19SingleTileSchedulerILb1ELb0ELb0ELi128EEEEEEEEEvNT_6ParamsE --------------------------
	.section	.nv.info._ZN7cutlass13device_kernelIN5flash11enable_sm90INS1_16FlashAttnBwdSm90INS1_25CollectiveMainloopBwdSm90ILi2ELi2ELi2EN4cute5tupleIJNS5_1CILi1EEES8_S8_EEENS6_IJNS7_ILi64EEENS7_ILi128EEESB_EEENS_6half_tEfNS_4arch4Sm90ELb0ELb1ELb0ELb1ELb1ELb1ELb0ELb0ELi2ELi1ELi2ELi1ELb0EEENS1_24CollectiveEpilogueBwdGQAISC_fSF_Li256ELb1ELb1EEENS1_19SingleTileSchedulerILb1ELb0ELb0ELi128EEEEEEEEEvNT_6ParamsE,"",@"SHT_CUDA_INFO"
	.sectionflags	@""
	.align	4


	//----- nvinfo : EIATTR_CUDA_API_VERSION
	.align		4
        /*0000*/ 	.byte	0x04, 0x37
        /*0002*/ 	.short	(.L_678 - .L_677)
.L_677:
        /*0004*/ 	.word	0x00000082


	//----- nvinfo : EIATTR_KPARAM_INFO
	.align		4
.L_678:
        /*0008*/ 	.byte	0x04, 0x17
        /*000a*/ 	.short	(.L_680 - .L_679)
.L_679:
        /*000c*/ 	.word	0x00000000
        /*0010*/ 	.short	0x0000
        /*0012*/ 	.short	0x0070
        /*0014*/ 	.byte	0x00, 0xf0, 0x01, 0x1a


	//----- nvinfo : EIATTR_SPARSE_MMA_MASK
	.align		4
.L_680:
        /*0018*/ 	.byte	0x03, 0x50
        /*001a*/ 	.short	0x0000


	//----- nvinfo : EIATTR_MAXREG_COUNT
	.align		4
        /*001c*/ 	.byte	0x03, 0x1b
        /*001e*/ 	.short	0x00a8


	//----- nvinfo : EIATTR_NUM_BARRIERS
	.align		4
        /*0020*/ 	.byte	0x02, 0x4c
        /*0022*/ 	.byte	0x10
	.zero		1


	//----- nvinfo : EIATTR_EXTERNS
	.align		4
        /*0024*/ 	.byte	0x04, 0x0f
        /*0026*/ 	.short	(.L_682 - .L_681)


	//   ....[0]....
	.align		4
.L_681:
        /*0028*/ 	.word	index@(__assertfail)


	//----- nvinfo : EIATTR_ANNOTATIONS
	.align		4
.L_682:
        /*002c*/ 	.byte	0x04, 0x55
        /*002e*/ 	.short	(.L_684 - .L_683)


	//   ....[0]....
.L_683:
        /*0030*/ 	.word	0x00000001
        /*0034*/ 	.byte	0x30, 0x88, 0x00, 0x00, 0x01, 0x00, 0x00, 0x00, 0xd0, 0x89, 0x00, 0x00, 0x01, 0x00, 0x00, 0x00
        /*0044*/ 	.byte	0x50, 0x95, 0x00, 0x00, 0x01, 0x00, 0x00, 0x00, 0x70, 0x95, 0x00, 0x00, 0x01, 0x00, 0x00, 0x00
        /*0054*/ 	.byte	0xe0, 0x98, 0x00, 0x00


	//----- nvinfo : EIATTR_MERCURY_ISA_VERSION
	.align		4
.L_684:
        /*0058*/ 	.byte	0x03, 0x5f
        /*005a*/ 	.short	0x0101


	//----- nvinfo : EIATTR_INT_WARP_WIDE_INSTR_OFFSETS
	.align		4
        /*005c*/ 	.byte	0x04, 0x31
        /*005e*/ 	.short	(.L_686 - .L_685)


	//   ....[0]....
.L_685:
        /*0060*/ 	.word	0x00000190


	//   ....[1]....
        /*0064*/ 	.word	0x000001c0


	//   ....[2]....
        /*0068*/ 	.word	0x00006550


	//   ....[3]....
        /*006c*/ 	.word	0x00006bb0


	//   ....[4]....
        /*0070*/ 	.word	0x00007060


	//   ....[5]....
        /*0074*/ 	.word	0x00007330


	//   ....[6]....
        /*0078*/ 	.word	0x00007590


	//   ....[7]....
        /*007c*/ 	.word	0x00007720


	//----- nvinfo : EIATTR_COOP_GROUP_MASK_REGIDS
	.align		4
.L_686:
        /*0080*/ 	.byte	0x04, 0x29
        /*0082*/ 	.short	(.L_688 - .L_687)


	//   ....[0]....
.L_687:
        /*0084*/ 	.word	0xffffffff


	//   ....[1]....
        /*0088*/ 	.word	0xffffffff


	//   ....[2]....
        /*008c*/ 	.word	0xffffffff


	//   ....[3]....
        /*0090*/ 	.word	0xffffffff


	//   ....[4]....
        /*0094*/ 	.word	0xffffffff


	//   ....[5]....
        /*0098*/ 	.word	0xffffffff


	//   ....[6]....
        /*009c*/ 	.word	0xffffffff


	//   ....[7]....
        /*00a0*/ 	.word	0xffffffff


	//   ....[8]....
        /*00a4*/ 	.word	0xffffffff


	//   ....[9]....
        /*00a8*/ 	.word	0xffffffff


	//   ....[10]....
        /*00ac*/ 	.word	0xffffffff


	//   ....[11]....
        /*00b0*/ 	.word	0xffffffff


	//   ....[12]....
        /*00b4*/ 	.word	0xffffffff


	//   ....[13]....
        /*00b8*/ 	.word	0xffffffff


	//   ....[14]....
        /*00bc*/ 	.word	0xffffffff


	//   ....[15]....
        /*00c0*/ 	.word	0xffffffff


	//   ....[16]....
        /*00c4*/ 	.word	0xffffffff


	//   ....[17]....
        /*00c8*/ 	.word	0xffffffff


	//   ....[18]....
        /*00cc*/ 	.word	0xffffffff


	//   ....[19]....
        /*00d0*/ 	.word	0xffffffff


	//   ....[20]....
        /*00d4*/ 	.word	0x0500000f


	//   ....[21]....
        /*00d8*/ 	.word	0x0500000f


	//   ....[22]....
        /*00dc*/ 	.word	0x0500000f


	//   ....[23]....
        /*00e0*/ 	.word	0x0500000f


	//   ....[24]....
        /*00e4*/ 	.word	0x0500000f


	//   ....[25]....
        /*00e8*/ 	.word	0x0500000f


	//----- nvinfo : EIATTR_COOP_GROUP_INSTR_OFFSETS
	.align		4
.L_688:
        /*00ec*/ 	.byte	0x04, 0x28
        /*00ee*/ 	.short	(.L_690 - .L_689)


	//   ....[0]....
.L_689:
        /*00f0*/ 	.word	0x00000070


	//   ....[1]....
        /*00f4*/ 	.word	0x000001a0


	//   ....[2]....
        /*00f8*/ 	.word	0x000001f0


	//   ....[3]....
        /*00fc*/ 	.word	0x000003e0


	//   ....[4]....
        /*0100*/ 	.word	0x00000620


	//   ....[5]....
        /*0104*/ 	.word	0x00001620


	//   ....[6]....
        /*0108*/ 	.word	0x00004f40


	//   ....[7]....
        /*010c*/ 	.word	0x000050d0


	//   ....[8]....
        /*0110*/ 	.word	0x000053c0


	//   ....[9]....
        /*0114*/ 	.word	0x00005550


	//   ....[10]....
        /*0118*/ 	.word	0x00005660


	//   ....[11]....
        /*011c*/ 	.word	0x00006150


	//   ....[12]....
        /*0120*/ 	.word	0x00006480


	//   ....[13]....
        /*0124*/ 	.word	0x00006810


	//   ....[14]....
        /*0128*/ 	.word	0x00006ae0


	//   ....[15]....
        /*012c*/ 	.word	0x00006d20


	//   ....[16]....
        /*0130*/ 	.word	0x00006f90


	//   ....[17]....
        /*0134*/ 	.word	0x00007270


	//   ....[18]....
        /*0138*/ 	.word	0x00007490


	//   ....[19]....
        /*013c*/ 	.word	0x00007620


	//   ....[20]....
        /*0140*/ 	.word	0x0000a130


	//   ....[21]....
        /*0144*/ 	.word	0x0000a280


	//   ....[22]....
        /*0148*/ 	.word	0x0000a2f0


	//   ....[23]....
        /*014c*/ 	.word	0x0000a360


	//   ....[24]....
        /*0150*/ 	.word	0x0000a3d0


	//   ....[25]....
        /*0154*/ 	.word	0x0000a440


	//----- nvinfo : EIATTR_REG_RECONFIG
	.align		4
.L_690:
        /*0158*/ 	.byte	0x01, 0x54
	.zero		2


	//----- nvinfo : EIATTR_SYSCALL_OFFSETS
	.align		4
        /*015c*/ 	.byte	0x04, 0x46
        /*015e*/ 	.short	(.L_692 - .L_691)


	//   ....[0]....
.L_691:
        /*0160*/ 	.word	0x00001260


	//   ....[1]....
        /*0164*/ 	.word	0x00001350


	//   ....[2]....
        /*0168*/ 	.word	0x000014b0


	//   ....[3]....
        /*016c*/ 	.word	0x000015a0


	//----- nvinfo : EIATTR_MBARRIER_INSTR_OFFSETS
	.align		4
.L_692:
        /*0170*/ 	.byte	0x04, 0x39
        /*0172*/ 	.short	(.L_694 - .L_693)


	//   ....[0]....
.L_693:
        /*0174*/ 	.word	0x00000290
        /*0178*/ 	.word	0x000000ff
        /*017c*/ 	.word	0x00030800
        /*0180*/ 	.short	0x0100
        /*0182*/ 	.byte	0x06
	.zero		1


	//   ....[1]....
        /*0184*/ 	.word	0x00000390
        /*0188*/ 	.word	0x000000ff
        /*018c*/ 	.word	0x00030810
        /*0190*/ 	.short	0x0100
        /*0192*/ 	.byte	0x08
	.zero		1


	//   ....[2]....
        /*0194*/ 	.word	0x000003a0
        /*0198*/ 	.word	0x000000ff
        /*019c*/ 	.word	0x00030820
        /*01a0*/ 	.short	0x0100
        /*01a2*/ 	.byte	0x08
	.zero		1


	//   ....[3]....
        /*01a4*/ 	.word	0x000003b0
        /*01a8*/ 	.word	0x000000ff
        /*01ac*/ 	.word	0x00030818
        /*01b0*/ 	.short	0x0100
        /*01b2*/ 	.byte	0x08
	.zero		1


	//   ....[4]....
        /*01b4*/ 	.word	0x000003c0
        /*01b8*/ 	.word	0x000000ff
        /*01bc*/ 	.word	0x00030828
        /*01c0*/ 	.short	0x0100
        /*01c2*/ 	.byte	0x08
	.zero		1


	//   ....[5]....
        /*01c4*/ 	.word	0x000004f0
        /*01c8*/ 	.word	0x000000ff
        /*01cc*/ 	.word	0x00030830
        /*01d0*/ 	.short	0x0100
        /*01d2*/ 	.byte	0x08
	.zero		1


	//   ....[6]....
        /*01d4*/ 	.word	0x00000500
        /*01d8*/ 	.word	0x000000ff
        /*01dc*/ 	.word	0x00030840
        /*01e0*/ 	.short	0x0100
        /*01e2*/ 	.byte	0x08
	.zero		1


	//   ....[7]....
        /*01e4*/ 	.word	0x00000510
        /*01e8*/ 	.word	0x000000ff
        /*01ec*/ 	.word	0x00030838
        /*01f0*/ 	.short	0x0100
        /*01f2*/ 	.byte	0x08
	.zero		1


	//   ....[8]....
        /*01f4*/ 	.word	0x00000520
        /*01f8*/ 	.word	0x000000ff
        /*01fc*/ 	.word	0x00030848
        /*0200*/ 	.short	0x0100
        /*0202*/ 	.byte	0x08
	.zero		1


	//   ....[9]....
        /*0204*/ 	.word	0x00001650
        /*0208*/ 	.word	0x000000e7
        /*020c*/ 	.word	0x00030800
        /*0210*/ 	.short	0x010a
        /*0212*/ 	.byte	0x3f
	.zero		1


	//   ....[10]....
        /*0214*/ 	.word	0x00001780
        /*0218*/ 	.word	0x000000e7
        /*021c*/ 	.word	0x00030800
        /*0220*/ 	.short	0x010a
        /*0222*/ 	.byte	0x3f
	.zero		1


	//   ....[11]....
        /*0224*/ 	.word	0x00001de0
        /*0228*/ 	.word	0x00000000
        /*022c*/ 	.word	0x00030810
        /*0230*/ 	.short	0x010a
        /*0232*/ 	.byte	0x3f
	.zero		1


	//   ....[12]....
        /*0234*/ 	.word	0x00001e20
        /*0238*/ 	.word	0x00000000
        /*023c*/ 	.word	0x00030810
        /*0240*/ 	.short	0x010a
        /*0242*/ 	.byte	0x3f
	.zero		1


	//   ....[13]....
        /*0244*/ 	.word	0x00002350
        /*0248*/ 	.word	0x00000000
        /*024c*/ 	.word	0x00030830
        /*0250*/ 	.short	0x010a
        /*0252*/ 	.byte	0x3f
	.zero		1


	//   ....[14]....
        /*0254*/ 	.word	0x000023d0
        /*0258*/ 	.word	0x00000000
        /*025c*/ 	.word	0x00030830
        /*0260*/ 	.short	0x010a
        /*0262*/ 	.byte	0x3f
	.zero		1


	//   ....[15]....
        /*0264*/ 	.word	0x00004020
        /*0268*/ 	.word	0x00000005
        /*026c*/ 	.word	0x00000000
        /*0270*/ 	.short	0x0101
        /*0272*/ 	.byte	0x3f
	.zero		1


	//   ....[16]....
        /*0274*/ 	.word	0x00004350
        /*0278*/ 	.word	0x00000000
        /*027c*/ 	.word	0x00000000
        /*0280*/ 	.short	0x0101
        /*0282*/ 	.byte	0x3f
	.zero		1


	//   ....[17]....
        /*0284*/ 	.word	0x00008320
        /*0288*/ 	.word	0x0000000f
        /*028c*/ 	.word	0x00030820
        /*0290*/ 	.short	0x010a
        /*0292*/ 	.byte	0x3f
	.zero		1


	//   ....[18]....
        /*0294*/ 	.word	0x00008a50
        /*0298*/ 	.word	0x0000000f
        /*029c*/ 	.word	0x00030840
        /*02a0*/ 	.short	0x010a
        /*02a2*/ 	.byte	0x3f
	.zero		1


	//   ....[19]....
        /*02a4*/ 	.word	0x00008d20
        /*02a8*/ 	.word	0x0000000f
        /*02ac*/ 	.word	0x00030828
        /*02b0*/ 	.short	0x010a
        /*02b2*/ 	.byte	0x3f
	.zero		1


	//   ....[20]....
        /*02b4*/ 	.word	0x00008ff0
        /*02b8*/ 	.word	0x0000000f
        /*02bc*/ 	.word	0x00030848
        /*02c0*/ 	.short	0x010a
        /*02c2*/ 	.byte	0x3f
	.zero		1


	//   ....[21]....
        /*02c4*/ 	.word	0x00009260
        /*02c8*/ 	.word	0x0000000f
        /*02cc*/ 	.word	0x00030820
        /*02d0*/ 	.short	0x010a
        /*02d2*/ 	.byte	0x3f
	.zero		1


	//   ....[22]....
        /*02d4*/ 	.word	0x000095a0
        /*02d8*/ 	.word	0x0000000f
        /*02dc*/ 	.word	0x00030840
        /*02e0*/ 	.short	0x010a
        /*02e2*/ 	.byte	0x3f
	.zero		1


	//   ....[23]....
        /*02e4*/ 	.word	0x00009840
        /*02e8*/ 	.word	0x0000000f
        /*02ec*/ 	.word	0x00030828
        /*02f0*/ 	.short	0x010a
        /*02f2*/ 	.byte	0x3f
	.zero		1


	//   ....[24]....
        /*02f4*/ 	.word	0x00009b50
        /*02f8*/ 	.word	0x00000003
        /*02fc*/ 	.word	0x00030840
        /*0300*/ 	.short	0x010a
        /*0302*/ 	.byte	0x3f
	.zero		1


	//   ....[25]....
        /*0304*/ 	.word	0x00009fb0
        /*0308*/ 	.word	0x00000007
        /*030c*/ 	.word	0x00000000
        /*0310*/ 	.short	0x010a
        /*0312*/ 	.byte	0x3f
	.zero		1


	//   ....[26]....
        /*0314*/ 	.word	0x0000a000
        /*0318*/ 	.word	0x00000003
        /*031c*/ 	.word	0x00000000
        /*0320*/ 	.short	0x010a
        /*0322*/ 	.byte	0x3f
	.zero		1


	//   ....[27]....
        /*0324*/ 	.word	0x0000a060
        /*0328*/ 	.word	0x00000005
        /*032c*/ 	.word	0x00000000
        /*0330*/ 	.short	0x010a
        /*0332*/ 	.byte	0x3f
	.zero		1


	//   ....[28]....
        /*0334*/ 	.word	0x0000a090
        /*0338*/ 	.word	0x00000003
        /*033c*/ 	.word	0x00000000
        /*0340*/ 	.short	0x010a
        /*0342*/ 	.byte	0x3f
	.zero		1


	//   ....[29]....
        /*0344*/ 	.word	0x0000a160
        /*0348*/ 	.word	0x000000e7
        /*034c*/ 	.word	0x00030800
        /*0350*/ 	.short	0x010a
        /*0352*/ 	.byte	0x3f
	.zero		1


	//   ....[30]....
        /*0354*/ 	.word	0x0000a1b0
        /*0358*/ 	.word	0x00000000
        /*035c*/ 	.word	0x00030810
        /*0360*/ 	.short	0x010a
        /*0362*/ 	.byte	0x3f
	.zero		1


	//   ....[31]....
        /*0364*/ 	.word	0x0000a200
        /*0368*/ 	.word	0x00000000
        /*036c*/ 	.word	0x00030830
        /*0370*/ 	.short	0x010a
        /*0372*/ 	.byte	0x3f
	.zero		1


	//   ....[32]....
        /*0374*/ 	.word	0x0000a480
        /*0378*/ 	.word	0x0000000f
        /*037c*/ 	.word	0x00030820
        /*0380*/ 	.short	0x010a
        /*0382*/ 	.byte	0x3f
	.zero		1


	//   ....[33]....
        /*0384*/ 	.word	0x0000a4d0
        /*0388*/ 	.word	0x0000000f
        /*038c*/ 	.word	0x00030840
        /*0390*/ 	.short	0x010a
        /*0392*/ 	.byte	0x3f
	.zero		1


	//   ....[34]....
        /*0394*/ 	.word	0x0000a520
        /*0398*/ 	.word	0x0000000f
        /*039c*/ 	.word	0x00030828
        /*03a0*/ 	.short	0x010a
        /*03a2*/ 	.byte	0x3f
	.zero		1


	//   ....[35]....
        /*03a4*/ 	.word	0x0000a570
        /*03a8*/ 	.word	0x0000000f
        /*03ac*/ 	.word	0x00030848
        /*03b0*/ 	.short	0x010a
        /*03b2*/ 	.byte	0x3f
	.zero		1


	//   ....[36]....
        /*03b4*/ 	.word	0x0000a5d0
        /*03b8*/ 	.word	0x0000000f
        /*03bc*/ 	.word	0x00030820
        /*03c0*/ 	.short	0x010a
        /*03c2*/ 	.byte	0x3f
	.zero		1


	//   ....[37]....
        /*03c4*/ 	.word	0x0000a620
        /*03c8*/ 	.word	0x0000000f
        /*03cc*/ 	.word	0x00030840
        /*03d0*/ 	.short	0x010a
        /*03d2*/ 	.byte	0x3f
	.zero		1


	//   ....[38]....
        /*03d4*/ 	.word	0x0000a670
        /*03d8*/ 	.word	0x0000000f
        /*03dc*/ 	.word	0x00030828
        /*03e0*/ 	.short	0x010a
        /*03e2*/ 	.byte	0x3f
	.zero		1


	//   ....[39]....
        /*03e4*/ 	.word	0x0000a6c0
        /*03e8*/ 	.word	0x00000003
        /*03ec*/ 	.word	0x00030840
        /*03f0*/ 	.short	0x010a
        /*03f2*/ 	.byte	0x3f
	.zero		1


	//   ....[40]....
        /*03f4*/ 	.word	0x0000a790
        /*03f8*/ 	.word	0x00000007
        /*03fc*/ 	.word	0x00000000
        /*0400*/ 	.short	0x010a
        /*0402*/ 	.byte	0x3f
	.zero		1


	//   ....[41]....
        /*0404*/ 	.word	0x0000a7e0
        /*0408*/ 	.word	0x00000003
        /*040c*/ 	.word	0x00000000
        /*0410*/ 	.short	0x010a
        /*0412*/ 	.byte	0x3f
	.zero		1


	//   ....[42]....
        /*0414*/ 	.word	0x0000a830
        /*0418*/ 	.word	0x00000005
        /*041c*/ 	.word	0x00000000
        /*0420*/ 	.short	0x010a
        /*0422*/ 	.byte	0x3f
	.zero		1


	//----- nvinfo : EIATTR_NUM_MBARRIERS
	.align		4
.L_694:
        /*0424*/ 	.byte	0x03, 0x38
        /*0426*/ 	.short	0x0009


	//----- nvinfo : EIATTR_EXIT_INSTR_OFFSETS
	.align		4
        /*0428*/ 	.byte	0x04, 0x1c
        /*042a*/ 	.short	(.L_696 - .L_695)


	//   ....[0]....
.L_695:
        /*042c*/ 	.word	0x0000a0e0


	//----- nvinfo : EIATTR_MAX_THREADS
	.align		4
.L_696:
        /*0430*/ 	.byte	0x04, 0x05
        /*0432*/ 	.short	(.L_698 - .L_697)
.L_697:
        /*0434*/ 	.word	0x00000180
        /*0438*/ 	.word	0x00000001
        /*043c*/ 	.word	0x00000001


	//----- nvinfo : EIATTR_CRS_STACK_SIZE
	.align		4
.L_698:
        /*0440*/ 	.byte	0x04, 0x1e
        /*0442*/ 	.short	(.L_700 - .L_699)
.L_699:
        /*0444*/ 	.word	0x00000000


	//----- nvinfo : EIATTR_CBANK_PARAM_SIZE
	.align		4
.L_700:
        /*0448*/ 	.byte	0x03, 0x19
        /*044a*/ 	.short	0x06f0


	//----- nvinfo : EIATTR_PARAM_CBANK
	.align		4
        /*044c*/ 	.byte	0x04, 0x0a
        /*044e*/ 	.short	(.L_702 - .L_701)
	.align		4
.L_701:
        /*0450*/ 	.word	index@(.nv.constant0._ZN7cutlass13device_kernelIN5flash11enable_sm90INS1_16FlashAttnBwdSm90INS1_25CollectiveMainloopBwdSm90ILi2ELi2ELi2EN4cute5tupleIJNS5_1CILi1EEES8_S8_EEENS6_IJNS7_ILi64EEENS7_ILi128EEESB_EEENS_6half_tEfNS_4arch4Sm90ELb0ELb1ELb0ELb1ELb1ELb1ELb0ELb0ELi2ELi1ELi2ELi1ELb0EEENS1_24CollectiveEpilogueBwdGQAISC_fSF_Li256ELb1ELb1EEENS1_19SingleTileSchedulerILb1ELb0ELb0ELi128EEEEEEEEEvNT_6ParamsE)
        /*0454*/ 	.short	0x0210
        /*0456*/ 	.short	0x06f0


	//----- nvinfo : EIATTR_SW_WAR
	.align		4
.L_702:
        /*0458*/ 	.byte	0x04, 0x36
        /*045a*/ 	.short	(.L_704 - .L_703)
.L_703:
        /*045c*/ 	.word	0x00000008
.L_704:


//--------------------- .nv.info._ZN7cutlass13device_kernelIN5flash11enable_sm90INS1_16FlashAttnBwdSm90INS1_25CollectiveMainloopBwdSm90ILi2ELi2ELi2EN4cute5tupleIJNS5_1CILi1EEES8_S8_EEENS6_IJNS7_ILi64EEENS7_ILi128EEESB_EEENS_6half_tEfNS_4arch4Sm90ELb1ELb0ELb0ELb0ELb0ELb1ELb0ELb0ELi2ELi1ELi2ELi1ELb0EEENS1_21CollectiveEpilogueBwdISC_SD_SF_Li256ELb0ELb0ELi1EEENS1_25SingleTileBwdLPTSchedulerILb0ELi128ELb0EEEEEEEEEvNT_6ParamsE --------------------------
	.section	.nv.info._ZN7cutlass13device_kernelIN5flash11enable_sm90INS1_16FlashAttnBwdSm90INS1_25CollectiveMainloopBwdSm90ILi2ELi2ELi2EN4cute5tupleIJNS5_1CILi1EEES8_S8_EEENS6_IJNS7_ILi64EEENS7_ILi128EEESB_EEENS_6half_tEfNS_4arch4Sm90ELb1ELb0ELb0ELb0ELb0ELb1ELb0ELb0ELi2ELi1ELi2ELi1ELb0EEENS1_21CollectiveEpilogueBwdISC_SD_SF_Li256ELb0ELb0ELi1EEENS1_25SingleTileBwdLPTSchedulerILb0ELi128ELb0EEEEEEEEEvNT_6ParamsE,"",@"SHT_CUDA_INFO"
	.sectionflags	@""
	.align	4


	//----- nvinfo : EIATTR_CUDA_API_VERSION
	.align		4
        /*0000*/ 	.byte	0x04, 0x37
        /*0002*/ 	.short	(.L_706 - .L_705)
.L_705:
        /*0004*/ 	.word	0x00000082


	//----- nvinfo : EIATTR_KPARAM_INFO
	.align		4
.L_706:
        /*0008*/ 	.byte	0x04, 0x17
        /*000a*/ 	.short	(.L_708 - .L_707)
.L_707:
        /*000c*/ 	.word	0x00000000
        /*0010*/ 	.short	0x0000
        /*0012*/ 	.short	0x0070
        /*0014*/ 	.byte	0x00, 0xf0, 0x01, 0x24


	//----- nvinfo : EIATTR_SPARSE_MMA_MASK
	.align		4
.L_708:
        /*0018*/ 	.byte	0x03, 0x50
        /*001a*/ 	.short	0x0000


	//----- nvinfo : EIATTR_MAXREG_COUNT
	.align		4
        /*001c*/ 	.byte	0x03, 0x1b
        /*001e*/ 	.short	0x00a8


	//----- nvinfo : EIATTR_NUM_BARRIERS
	.align		4
        /*0020*/ 	.byte	0x02, 0x4c
        /*0022*/ 	.byte	0x10
	.zero		1


	//----- nvinfo : EIATTR_EXTERNS
	.align		4
        /*0024*/ 	.byte	0x04, 0x0f
        /*0026*/ 	.short	(.L_710 - .L_709)


	//   ....[0]....
	.align		4
.L_709:
        /*0028*/ 	.word	index@(__assertfail)


	//----- nvinfo : EIATTR_ANNOTATIONS
	.align		4
.L_710:
        /*002c*/ 	.byte	0x04, 0x55
        /*002e*/ 	.short	(.L_712 - .L_711)


	//   ....[0]....
.L_711:
        /*0030*/ 	.word	0x00000001
        /*0034*/ 	.byte	0x60, 0x80, 0x00, 0x00, 0x01, 0x00, 0x00, 0x00, 0x50, 0x8b, 0x00, 0x00


	//----- nvinfo : EIATTR_MERCURY_ISA_VERSION
	.align		4
.L_712:
        /*0040*/ 	.byte	0x03, 0x5f
        /*0042*/ 	.short	0x0101


	//----- nvinfo : EIATTR_INT_WARP_WIDE_INSTR_OFFSETS
	.align		4
        /*0044*/ 	.byte	0x04, 0x31
        /*0046*/ 	.short	(.L_714 - .L_713)


	//   ....[0]....
.L_713:
        /*0048*/ 	.word	0x000001f0


	//   ....[1]....
        /*004c*/ 	.word	0x00000220


	//----- nvinfo : EIATTR_COOP_GROUP_MASK_REGIDS
	.align		4
.L_714:
        /*0050*/ 	.byte	0x04, 0x29
        /*0052*/ 	.short	(.L_716 - .L_715)


	//   ....[0]....
.L_715:
        /*0054*/ 	.word	0xffffffff


	//   ....[1]....
        /*0058*/ 	.word	0xffffffff


	//   ....[2]....
        /*005c*/ 	.word	0xffffffff


	//   ....[3]....
        /*0060*/ 	.word	0xffffffff


	//   ....[4]....
        /*0064*/ 	.word	0xffffffff


	//   ....[5]....
        /*0068*/ 	.word	0xffffffff


	//   ....[6]....
        /*006c*/ 	.word	0xffffffff


	//   ....[7]....
        /*0070*/ 	.word	0xffffffff


	//   ....[8]....
        /*0074*/ 	.word	0x0500000f


	//----- nvinfo : EIATTR_COOP_GROUP_INSTR_OFFSETS
	.align		4
.L_716:
        /*0078*/ 	.byte	0x04, 0x28
        /*007a*/ 	.short	(.L_718 - .L_717)


	//   ....[0]....
.L_717:
        /*007c*/ 	.word	0x00000070


	//   ....[1]....
        /*0080*/ 	.word	0x00000200


	//   ....[2]....
        /*0084*/ 	.word	0x00000250


	//   ....[3]....
        /*0088*/ 	.word	0x00000440


	//   ....[4]....
        /*008c*/ 	.word	0x00000680


	//   ....[5]....
        /*0090*/ 	.word	0x00001360


	//   ....[6]....
        /*0094*/ 	.word	0x00004a80


	//   ....[7]....
        /*0098*/ 	.word	0x00006570


	//   ....[8]....
        /*009c*/ 	.word	0x00009710


	//----- nvinfo : EIATTR_REG_RECONFIG
	.align		4
.L_718:
        /*00a0*/ 	.byte	0x01, 0x54
	.zero		2


	//----- nvinfo : EIATTR_SYSCALL_OFFSETS
	.align		4
        /*00a4*/ 	.byte	0x04, 0x46
        /*00a6*/ 	.short	(.L_720 - .L_719)


	//   ....[0]....
.L_719:
        /*00a8*/ 	.word	0x00000fa0


	//   ....[1]....
        /*00ac*/ 	.word	0x00001090


	//   ....[2]....
        /*00b0*/ 	.word	0x000011f0


	//   ....[3]....
        /*00b4*/ 	.word	0x000012e0


	//   ....[4]....
        /*00b8*/ 	.word	0x000043f0


	//   ....[5]....
        /*00bc*/ 	.word	0x00004530


	//   ....[6]....
        /*00c0*/ 	.word	0x00004650


	//   ....[7]....
        /*00c4*/ 	.word	0x00004770


	//----- nvinfo : EIATTR_MBARRIER_INSTR_OFFSETS
	.align		4
.L_720:
        /*00c8*/ 	.byte	0x04, 0x39
        /*00ca*/ 	.short	(.L_722 - .L_721)


	//   ....[0]....
.L_721:
        /*00cc*/ 	.word	0x000002f0
        /*00d0*/ 	.word	0x000000ff
        /*00d4*/ 	.word	0x00030800
        /*00d8*/ 	.short	0x0100
        /*00da*/ 	.byte	0x06
	.zero		1


	//   ....[1]....
        /*00dc*/ 	.word	0x000003f0
        /*00e0*/ 	.word	0x000000ff
        /*00e4*/ 	.word	0x00030810
        /*00e8*/ 	.short	0x0100
        /*00ea*/ 	.byte	0x08
	.zero		1


	//   ....[2]....
        /*00ec*/ 	.word	0x00000400
        /*00f0*/ 	.word	0x000000ff
        /*00f4*/ 	.word	0x00030820
        /*00f8*/ 	.short	0x0100
        /*00fa*/ 	.byte	0x08
	.zero		1


	//   ....[3]....
        /*00fc*/ 	.word	0x00000410
        /*0100*/ 	.word	0x000000ff
        /*0104*/ 	.word	0x00030818
        /*0108*/ 	.short	0x0100
        /*010a*/ 	.byte	0x08
	.zero		1


	//   ....[4]....
        /*010c*/ 	.word	0x00000420
        /*0110*/ 	.word	0x000000ff
        /*0114*/ 	.word	0x00030828
        /*0118*/ 	.short	0x0100
        /*011a*/ 	.byte	0x08
	.zero		1


	//   ....[5]....
        /*011c*/ 	.word	0x00000550
        /*0120*/ 	.word	0x000000ff
        /*0124*/ 	.word	0x00030830
        /*0128*/ 	.short	0x0100
        /*012a*/ 	.byte	0x08
	.zero		1


	//   ....[6]....
        /*012c*/ 	.word	0x00000560
        /*0130*/ 	.word	0x000000ff
        /*0134*/ 	.word	0x00030840
        /*0138*/ 	.short	0x0100
        /*013a*/ 	.byte	0x08
	.zero		1


	//   ....[7]....
        /*013c*/ 	.word	0x00000570
        /*0140*/ 	.word	0x000000ff
        /*0144*/ 	.word	0x00030838
        /*0148*/ 	.short	0x0100
        /*014a*/ 	.byte	0x08
	.zero		1


	//   ....[8]....
        /*014c*/ 	.word	0x00000580
        /*0150*/ 	.word	0x000000ff
        /*0154*/ 	.word	0x00030848
        /*0158*/ 	.short	0x0100
        /*015a*/ 	.byte	0x08
	.zero		1


	//   ....[9]....
        /*015c*/ 	.word	0x000013a0
        /*0160*/ 	.word	0x000000e4
        /*0164*/ 	.word	0x00030800
        /*0168*/ 	.short	0x010a
        /*016a*/ 	.byte	0x3f
	.zero		1


	//   ....[10]....
        /*016c*/ 	.word	0x00001440
        /*0170*/ 	.word	0x000000e4
        /*0174*/ 	.word	0x00030800
        /*0178*/ 	.short	0x010a
        /*017a*/ 	.byte	0x3f
	.zero		1


	//   ....[11]....
        /*017c*/ 	.word	0x00001b30
        /*0180*/ 	.word	0x00000000
        /*0184*/ 	.word	0x00030810
        /*0188*/ 	.short	0x010a
        /*018a*/ 	.byte	0x3f
	.zero		1


	//   ....[12]....
        /*018c*/ 	.word	0x00001b70
        /*0190*/ 	.word	0x00000000
        /*0194*/ 	.word	0x00030810
        /*0198*/ 	.short	0x010a
        /*019a*/ 	.byte	0x3f
	.zero		1


	//   ....[13]....
        /*019c*/ 	.word	0x000020a0
        /*01a0*/ 	.word	0x00000000
        /*01a4*/ 	.word	0x00030830
        /*01a8*/ 	.short	0x010a
        /*01aa*/ 	.byte	0x3f
	.zero		1


	//   ....[14]....
        /*01ac*/ 	.word	0x00002120
        /*01b0*/ 	.word	0x00000000
        /*01b4*/ 	.word	0x00030830
        /*01b8*/ 	.short	0x010a
        /*01ba*/ 	.byte	0x3f
	.zero		1


	//   ....[15]....
        /*01bc*/ 	.word	0x00003b00
        /*01c0*/ 	.word	0x00000006
        /*01c4*/ 	.word	0x00000000
        /*01c8*/ 	.short	0x0101
        /*01ca*/ 	.byte	0x3f
	.zero		1


	//   ....[16]....
        /*01cc*/ 	.word	0x00003e30
        /*01d0*/ 	.word	0x00000000
        /*01d4*/ 	.word	0x00000000
        /*01d8*/ 	.short	0x0101
        /*01da*/ 	.byte	0x3f
	.zero		1


	//   ....[17]....
        /*01dc*/ 	.word	0x000079c0
        /*01e0*/ 	.word	0x00000010
        /*01e4*/ 	.word	0x00030820
        /*01e8*/ 	.short	0x010a
        /*01ea*/ 	.byte	0x3f
	.zero		1


	//   ....[18]....
        /*01ec*/ 	.word	0x000080f0
        /*01f0*/ 	.word	0x00000010
        /*01f4*/ 	.word	0x00030840
        /*01f8*/ 	.short	0x010a
        /*01fa*/ 	.byte	0x3f
	.zero		1


	//   ....[19]....
        /*01fc*/ 	.word	0x00008390
        /*0200*/ 	.word	0x00000010
        /*0204*/ 	.word	0x00030828
        /*0208*/ 	.short	0x010a
        /*020a*/ 	.byte	0x3f
	.zero		1


	//   ....[20]....
        /*020c*/ 	.word	0x00008630
        /*0210*/ 	.word	0x00000010
        /*0214*/ 	.word	0x00030848
        /*0218*/ 	.short	0x010a
        /*021a*/ 	.byte	0x3f
	.zero		1


	//   ....[21]....
        /*021c*/ 	.word	0x00008880
        /*0220*/ 	.word	0x00000010
        /*0224*/ 	.word	0x00030820
        /*0228*/ 	.short	0x010a
        /*022a*/ 	.byte	0x3f
	.zero		1


	//   ....[22]....
        /*022c*/ 	.word	0x00008bb0
        /*0230*/ 	.word	0x00000010
        /*0234*/ 	.word	0x00030840
        /*0238*/ 	.short	0x010a
        /*023a*/ 	.byte	0x3f
	.zero		1


	//   ....[23]....
        /*023c*/ 	.word	0x00008e20
        /*0240*/ 	.word	0x00000010
        /*0244*/ 	.word	0x00030828
        /*0248*/ 	.short	0x010a
        /*024a*/ 	.byte	0x3f
	.zero		1


	//   ....[24]....
        /*024c*/ 	.word	0x00009140
        /*0250*/ 	.word	0x00000003
        /*0254*/ 	.word	0x00030840
        /*0258*/ 	.short	0x010a
        /*025a*/ 	.byte	0x3f
	.zero		1


	//   ....[25]....
        /*025c*/ 	.word	0x00009580
        /*0260*/ 	.word	0x00000006
        /*0264*/ 	.word	0x00000000
        /*0268*/ 	.short	0x010a
        /*026a*/ 	.byte	0x3f
	.zero		1


	//   ....[26]....
        /*026c*/ 	.word	0x000095e0
        /*0270*/ 	.word	0x00000003
        /*0274*/ 	.word	0x00000000
        /*0278*/ 	.short	0x010a
        /*027a*/ 	.byte	0x3f
	.zero		1


	//   ....[27]....
        /*027c*/ 	.word	0x00009640
        /*0280*/ 	.word	0x00000000
        /*0284*/ 	.word	0x00000000
        /*0288*/ 	.short	0x010a
        /*028a*/ 	.byte	0x3f
	.zero		1


	//   ....[28]....
        /*028c*/ 	.word	0x00009670
        /*0290*/ 	.word	0x00000003
        /*0294*/ 	.word	0x00000000
        /*0298*/ 	.short	0x010a
        /*029a*/ 	.byte	0x3f
	.zero		1


	//   ....[29]....
        /*029c*/ 	.word	0x00009740
        /*02a0*/ 	.word	0x000000e4
        /*02a4*/ 	.word	0x00030800
        /*02a8*/ 	.short	0x010a
        /*02aa*/ 	.byte	0x3f
	.zero		1


	//   ....[30]....
        /*02ac*/ 	.word	0x00009790
        /*02b0*/ 	.word	0x00000000
        /*02b4*/ 	.word	0x00030810
        /*02b8*/ 	.short	0x010a
        /*02ba*/ 	.byte	0x3f
	.zero		1


	//   ....[31]....
        /*02bc*/ 	.word	0x000097e0
        /*02c0*/ 	.word	0x00000000
        /*02c4*/ 	.word	0x00030830
        /*02c8*/ 	.short	0x010a
        /*02ca*/ 	.byte	0x3f
	.zero		1


	//   ....[32]....
        /*02cc*/ 	.word	0x00009830
        /*02d0*/ 	.word	0x00000010
        /*02d4*/ 	.word	0x00030820
        /*02d8*/ 	.short	0x010a
        /*02da*/ 	.byte	0x3f
	.zero		1


	//   ....[33]....
        /*02dc*/ 	.word	0x00009880
        /*02e0*/ 	.word	0x00000010
        /*02e4*/ 	.word	0x00030840
        /*02e8*/ 	.short	0x010a
        /*02ea*/ 	.byte	0x3f
	.zero		1


	//   ....[34]....
        /*02ec*/ 	.word	0x000098d0
        /*02f0*/ 	.word	0x00000010
        /*02f4*/ 	.word	0x00030828
        /*02f8*/ 	.short	0x010a
        /*02fa*/ 	.byte	0x3f
	.zero		1


	//   ....[35]....
        /*02fc*/ 	.word	0x00009920
        /*0300*/ 	.word	0x00000010
        /*0304*/ 	.word	0x00030848
        /*0308*/ 	.short	0x010a
        /*030a*/ 	.byte	0x3f
	.zero		1


	//   ....[36]....
        /*030c*/ 	.word	0x00009980
        /*0310*/ 	.word	0x00000010
        /*0314*/ 	.word	0x00030820
        /*0318*/ 	.short	0x010a
        /*031a*/ 	.byte	0x3f
	.zero		1


	//   ....[37]....
        /*031c*/ 	.word	0x000099d0
        /*0320*/ 	.word	0x00000010
        /*0324*/ 	.word	0x00030840
        /*0328*/ 	.short	0x010a
        /*032a*/ 	.byte	0x3f
	.zero		1


	//   ....[38]....
        /*032c*/ 	.word	0x00009a20
        /*0330*/ 	.word	0x00000010
        /*0334*/ 	.word	0x00030828
        /*0338*/ 	.short	0x010a
        /*033a*/ 	.byte	0x3f
	.zero		1


	//   ....[39]....
        /*033c*/ 	.word	0x00009a70
        /*0340*/ 	.word	0x00000003
        /*0344*/ 	.word	0x00030840
        /*0348*/ 	.short	0x010a
        /*034a*/ 	.byte	0x3f
	.zero		1


	//   ....[40]....
        /*034c*/ 	.word	0x00009b40
        /*0350*/ 	.word	0x00000006
        /*0354*/ 	.word	0x00000000
        /*0358*/ 	.short	0x010a
        /*035a*/ 	.byte	0x3f
	.zero		1


	//   ....[41]....
        /*035c*/ 	.word	0x00009b90
        /*0360*/ 	.word	0x00000003
        /*0364*/ 	.word	0x00000000
        /*0368*/ 	.short	0x010a
        /*036a*/ 	.byte	0x3f
	.zero		1


	//   ....[42]....
        /*036c*/ 	.word	0x00009be0
        /*0370*/ 	.word	0x00000000
        /*0374*/ 	.word	0x00000000
        /*0378*/ 	.short	0x010a
        /*037a*/ 	.byte	0x3f
	.zero		1


	//----- nvinfo : EIATTR_NUM_MBARRIERS
	.align		4
.L_722:
        /*037c*/ 	.byte	0x03, 0x38
        /*037e*/ 	.short	0x0009


	//----- nvinfo : EIATTR_EXIT_INSTR_OFFSETS
	.align		4
        /*0380*/ 	.byte	0x04, 0x1c
        /*0382*/ 	.short	(.L_724 - .L_723)


	//   ....[0]....
.L_723:
        /*0384*/ 	.word	0x000096c0


	//----- nvinfo : EIATTR_MAX_THREADS
	.align		4
.L_724:
        /*0388*/ 	.byte	0x04, 0x05
        /*038a*/ 	.short	(.L_726 - .L_725)
.L_725:
        /*038c*/ 	.word	0x00000180
        /*0390*/ 	.word	0x00000001
        /*0394*/ 	.word	0x00000001


	//----- nvinfo : EIATTR_CRS_STACK_SIZE
	.align		4
.L_726:
        /*0398*/ 	.byte	0x04, 0x1e
        /*039a*/ 	.short	(.L_728 - .L_727)
.L_727:
        /*039c*/ 	.word	0x00000000


	//----- nvinfo : EIATTR_CBANK_PARAM_SIZE
	.align		4
.L_728:
        /*03a0*/ 	.byte	0x03, 0x19
        /*03a2*/ 	.short	0x0970


	//----- nvinfo : EIATTR_PARAM_CBANK
	.align		4
        /*03a4*/ 	.byte	0x04, 0x0a
        /*03a6*/ 	.short	(.L_730 - .L_729)
	.align		4
.L_729:
        /*03a8*/ 	.word	index@(.nv.constant0._ZN7cutlass13device_kernelIN5flash11enable_sm90INS1_16FlashAttnBwdSm90INS1_25CollectiveMainloopBwdSm90ILi2ELi2ELi2EN4cute5tupleIJNS5_1CILi1EEES8_S8_EEENS6_IJNS7_ILi64EEENS7_ILi128EEESB_EEENS_6half_tEfNS_4arch4Sm90ELb1ELb0ELb0ELb0ELb0ELb1ELb0ELb0ELi2ELi1ELi2ELi1ELb0EEENS1_21CollectiveEpilogueBwdISC_SD_SF_Li256ELb0ELb0ELi1EEENS1_25SingleTileBwdLPTSchedulerILb0ELi128ELb0EEEEEEEEEvNT_6ParamsE)
        /*03ac*/ 	.short	0x0210
        /*03ae*/ 	.short	0x0970


	//----- nvinfo : EIATTR_SW_WAR
	.align		4
.L_730:
        /*03b0*/ 	.byte	0x04, 0x36
        /*03b2*/ 	.short	(.L_732 - .L_731)
.L_731:
        /*03b4*/ 	.word	0x00000008
.L_732:


//--------------------- .nv.info._ZN7cutlass13device_kernelIN5flash11enable_sm90INS1_16FlashAttnBwdSm90INS1_25CollectiveMainloopBwdSm90ILi2ELi2ELi2EN4cute5tupleIJNS5_1CILi1EEES8_S8_EEENS6_IJNS7_ILi64EEENS7_ILi128EEESB_EEENS_6half_tEfNS_4arch4Sm90ELb1ELb0ELb0ELb0ELb1ELb1ELb0ELb0ELi2ELi1ELi2ELi1ELb0EEENS1_21CollectiveEpilogueBwdISC_SD_SF_Li256ELb0ELb0ELi1EEENS1_25SingleTileBwdLPTSchedulerILb0ELi128ELb1EEEEEEEEEvNT_6ParamsE --------------------------
	.section	.nv.info._ZN7cutlass13device_kernelIN5flash11enable_sm90INS1_16FlashAttnBwdSm90INS1_25CollectiveMainloopBwdSm90ILi2ELi2ELi2EN4cute5tupleIJNS5_1CILi1EEES8_S8_EEENS6_IJNS7_ILi64EEENS7_ILi128EEESB_EEENS_6half_tEfNS_4arch4Sm90ELb1ELb0ELb0ELb0ELb1ELb1ELb0ELb0ELi2ELi1ELi2ELi1ELb0EEENS1_21CollectiveEpilogueBwdISC_SD_SF_Li256ELb0ELb0ELi1EEENS1_25SingleTileBwdLPTSchedulerILb0ELi128ELb1EEEEEEEEEvNT_6ParamsE,"",@"SHT_CUDA_INFO"
	.sectionflags	@""
	.align	4


	//----- nvinfo : EIATTR_CUDA_API_VERSION
	.align		4
        /*0000*/ 	.byte	0x04, 0x37
        /*0002*/ 	.short	(.L_734 - .L_733)
.L_733:
        /*0004*/ 	.word	0x00000082


	//----- nvinfo : EIATTR_KPARAM_INFO
	.align		4
.L_734:
        /*0008*/ 	.byte	0x04, 0x17
        /*000a*/ 	.short	(.L_736 - .L_735)
.L_735:
        /*000c*/ 	.word	0x00000000
        /*0010*/ 	.short	0x0000
        /*0012*/ 	.short	0x0070
        /*0014*/ 	.byte	0x00, 0xf0, 0x01, 0x24


	//----- nvinfo : EIATTR_SPARSE_MMA_MASK
	.align		4
.L_736:
        /*0018*/ 	.byte	0x03, 0x50
        /*001a*/ 	.short	0x0000


	//----- nvinfo : EIATTR_MAXREG_COUNT
	.align		4
        /*001c*/ 	.byte	0x03, 0x1b
        /*001e*/ 	.short	0x00a8


	//----- nvinfo : EIATTR_NUM_BARRIERS
	.align		4
        /*0020*/ 	.byte	0x02, 0x4c
        /*0022*/ 	.byte	0x10
	.zero		1


	//----- nvinfo : EIATTR_EXTERNS
	.align		4
        /*0024*/ 	.byte	0x04, 0x0f
        /*0026*/ 	.short	(.L_738 - .L_737)


	//   ....[0]....
	.align		4
.L_737:
        /*0028*/ 	.word	index@(__assertfail)


	//----- nvinfo : EIATTR_ANNOTATIONS
	.align		4
.L_738:
        /*002c*/ 	.byte	0x04, 0x55
        /*002e*/ 	.short	(.L_740 - .L_739)


	//   ....[0]....
.L_739:
        /*0030*/ 	.word	0x00000001
        /*0034*/ 	.byte	0xf0, 0x8a, 0x00, 0x00, 0x01, 0x00, 0x00, 0x00, 0xe0, 0x95, 0x00, 0x00


	//----- nvinfo : EIATTR_MERCURY_ISA_VERSION
	.align		4
.L_740:
        /*0040*/ 	.byte	0x03, 0x5f
        /*0042*/ 	.short	0x0101


	//----- nvinfo : EIATTR_INT_WARP_WIDE_INSTR_OFFSETS
	.align		4
        /*0044*/ 	.byte	0x04, 0x31
        /*0046*/ 	.short	(.L_742 - .L_741)


	//   ....[0]....
.L_741:
        /*0048*/ 	.word	0x000001f0


	//   ....[1]....
        /*004c*/ 	.word	0x00000220


	//   ....[2]....
        /*0050*/ 	.word	0x000071c0


	//   ....[3]....
        /*0054*/ 	.word	0x00007830


	//   ....[4]....
        /*0058*/ 	.word	0x00007d60


	//----- nvinfo : EIATTR_COOP_GROUP_MASK_REGIDS
	.align		4
.L_742:
        /*005c*/ 	.byte	0x04, 0x29
        /*005e*/ 	.short	(.L_744 - .L_743)


	//   ....[0]....
.L_743:
        /*0060*/ 	.word	0xffffffff


	//   ....[1]....
        /*0064*/ 	.word	0xffffffff


	//   ....[2]....
        /*0068*/ 	.word	0xffffffff


	//   ....[3]....
        /*006c*/ 	.word	0xffffffff


	//   ....[4]....
        /*0070*/ 	.word	0xffffffff


	//   ....[5]....
        /*0074*/ 	.word	0xffffffff


	//   ....[6]....
        /*0078*/ 	.word	0xffffffff


	//   ....[7]....
        /*007c*/ 	.word	0xffffffff


	//   ....[8]....
        /*0080*/ 	.word	0xffffffff


	//   ....[9]....
        /*0084*/ 	.word	0xffffffff


	//   ....[10]....
        /*0088*/ 	.word	0xffffffff


	//   ....[11]....
        /*008c*/ 	.word	0xffffffff


	//   ....[12]....
        /*0090*/ 	.word	0xffffffff


	//   ....[13]....
        /*0094*/ 	.word	0xffffffff


	//   ....[14]....
        /*0098*/ 	.word	0x0500000f


	//   ....[15]....
        /*009c*/ 	.word	0x0500000f


	//   ....[16]....
        /*00a0*/ 	.word	0x0500000f


	//   ....[17]....
        /*00a4*/ 	.word	0x0500000f


	//----- nvinfo : EIATTR_COOP_GROUP_INSTR_OFFSETS
	.align		4
.L_744:
        /*00a8*/ 	.byte	0x04, 0x28
        /*00aa*/ 	.short	(.L_746 - .L_745)


	//   ....[0]....
.L_745:
        /*00ac*/ 	.word	0x00000070


	//   ....[1]....
        /*00b0*/ 	.word	0x00000200


	//   ....[2]....
        /*00b4*/ 	.word	0x00000250


	//   ....[3]....
        /*00b8*/ 	.word	0x00000440


	//   ....[4]....
        /*00bc*/ 	.word	0x00000690


	//   ....[5]....
        /*00c0*/ 	.word	0x000013a0


	//   ....[6]....
        /*00c4*/ 	.word	0x00004ac0


	//   ....[7]....
        /*00c8*/ 	.word	0x000065f0


	//   ....[8]....
        /*00cc*/ 	.word	0x00006dc0


	//   ....[9]....
        /*00d0*/ 	.word	0x000070f0


	//   ....[10]....
        /*00d4*/ 	.word	0x000074b0


	//   ....[11]....
        /*00d8*/ 	.word	0x00007760


	//   ....[12]....
        /*00dc*/ 	.word	0x00007a20


	//   ....[13]....
        /*00e0*/ 	.word	0x00007c90


	//   ....[14]....
        /*00e4*/ 	.word	0x0000a1a0


	//   ....[15]....
        /*00e8*/ 	.word	0x0000a2f0


	//   ....[16]....
        /*00ec*/ 	.word	0x0000a360


	//   ....[17]....
        /*00f0*/ 	.word	0x0000a3d0


	//----- nvinfo : EIATTR_REG_RECONFIG
	.align		4
.L_746:
        /*00f4*/ 	.byte	0x01, 0x54
	.zero		2


	//----- nvinfo : EIATTR_SYSCALL_OFFSETS
	.align		4
        /*00f8*/ 	.byte	0x04, 0x46
        /*00fa*/ 	.short	(.L_748 - .L_747)


	//   ....[0]....
.L_747:
        /*00fc*/ 	.word	0x00000fe0


	//   ....[1]....
        /*0100*/ 	.word	0x000010d0


	//   ....[2]....
        /*0104*/ 	.word	0x00001230


	//   ....[3]....
        /*0108*/ 	.word	0x00001320


	//   ....[4]....
        /*010c*/ 	.word	0x00004430


	//   ....[5]....
        /*0110*/ 	.word	0x00004570


	//   ....[6]....
        /*0114*/ 	.word	0x00004690


	//   ....[7]....
        /*0118*/ 	.word	0x000047b0


	//----- nvinfo : EIATTR_MBARRIER_INSTR_OFFSETS
	.align		4
.L_748:
        /*011c*/ 	.byte	0x04, 0x39
        /*011e*/ 	.short	(.L_750 - .L_749)


	//   ....[0]....
.L_749:
        /*0120*/ 	.word	0x000002f0
        /*0124*/ 	.word	0x000000ff
        /*0128*/ 	.word	0x00030800
        /*012c*/ 	.short	0x0100
        /*012e*/ 	.byte	0x06
	.zero		1


	//   ....[1]....
        /*0130*/ 	.word	0x000003f0
        /*0134*/ 	.word	0x000000ff
        /*0138*/ 	.word	0x00030810
        /*013c*/ 	.short	0x0100
        /*013e*/ 	.byte	0x08
	.zero		1


	//   ....[2]....
        /*0140*/ 	.word	0x00000400
        /*0144*/ 	.word	0x000000ff
        /*0148*/ 	.word	0x00030820
        /*014c*/ 	.short	0x0100
        /*014e*/ 	.byte	0x08
	.zero		1


	//   ....[3]....
        /*0150*/ 	.word	0x00000410
        /*0154*/ 	.word	0x000000ff
        /*0158*/ 	.word	0x00030818
        /*015c*/ 	.short	0x0100
        /*015e*/ 	.byte	0x08
	.zero		1


	//   ....[4]....
        /*0160*/ 	.word	0x00000420
        /*0164*/ 	.word	0x000000ff
        /*0168*/ 	.word	0x00030828
        /*016c*/ 	.short	0x0100
        /*016e*/ 	.byte	0x08
	.zero		1


	//   ....[5]....
        /*0170*/ 	.word	0x00000550
        /*0174*/ 	.word	0x000000ff
        /*0178*/ 	.word	0x00030830
        /*017c*/ 	.short	0x0100
        /*017e*/ 	.byte	0x08
	.zero		1


	//   ....[6]....
        /*0180*/ 	.word	0x00000560
        /*0184*/ 	.word	0x000000ff
        /*0188*/ 	.word	0x00030840
        /*018c*/ 	.short	0x0100
        /*018e*/ 	.byte	0x08
	.zero		1


	//   ....[7]....
        /*0190*/ 	.word	0x00000570
        /*0194*/ 	.word	0x000000ff
        /*0198*/ 	.word	0x00030838
        /*019c*/ 	.short	0x0100
        /*019e*/ 	.byte	0x08
	.zero		1


	//   ....[8]....
        /*01a0*/ 	.word	0x00000580
        /*01a4*/ 	.word	0x000000ff
        /*01a8*/ 	.word	0x00030848
        /*01ac*/ 	.short	0x0100
        /*01ae*/ 	.byte	0x08
	.zero		1


	//   ....[9]....
        /*01b0*/ 	.word	0x000013e0
        /*01b4*/ 	.word	0x000000e4
        /*01b8*/ 	.word	0x00030800
        /*01bc*/ 	.short	0x010a
        /*01be*/ 	.byte	0x3f
	.zero		1


	//   ....[10]....
        /*01c0*/ 	.word	0x00001480
        /*01c4*/ 	.word	0x000000e4
        /*01c8*/ 	.word	0x00030800
        /*01cc*/ 	.short	0x010a
        /*01ce*/ 	.byte	0x3f
	.zero		1


	//   ....[11]....
        /*01d0*/ 	.word	0x00001b70
        /*01d4*/ 	.word	0x00000000
        /*01d8*/ 	.word	0x00030810
        /*01dc*/ 	.short	0x010a
        /*01de*/ 	.byte	0x3f
	.zero		1


	//   ....[12]....
        /*01e0*/ 	.word	0x00001bb0
        /*01e4*/ 	.word	0x00000000
        /*01e8*/ 	.word	0x00030810
        /*01ec*/ 	.short	0x010a
        /*01ee*/ 	.byte	0x3f
	.zero		1


	//   ....[13]....
        /*01f0*/ 	.word	0x000020e0
        /*01f4*/ 	.word	0x00000000
        /*01f8*/ 	.word	0x00030830
        /*01fc*/ 	.short	0x010a
        /*01fe*/ 	.byte	0x3f
	.zero		1


	//   ....[14]....
        /*0200*/ 	.word	0x00002160
        /*0204*/ 	.word	0x00000000
        /*0208*/ 	.word	0x00030830
        /*020c*/ 	.short	0x010a
        /*020e*/ 	.byte	0x3f
	.zero		1


	//   ....[15]....
        /*0210*/ 	.word	0x00003b40
        /*0214*/ 	.word	0x00000006
        /*0218*/ 	.word	0x00000000
        /*021c*/ 	.short	0x0101
        /*021e*/ 	.byte	0x3f
	.zero		1


	//   ....[16]....
        /*0220*/ 	.word	0x00003e70
        /*0224*/ 	.word	0x00000000
        /*0228*/ 	.word	0x00000000
        /*022c*/ 	.short	0x0101
        /*022e*/ 	.byte	0x3f
	.zero		1


	//   ....[17]....
        /*0230*/ 	.word	0x00008450
        /*0234*/ 	.word	0x00000010
        /*0238*/ 	.word	0x00030820
        /*023c*/ 	.short	0x010a
        /*023e*/ 	.byte	0x3f
	.zero		1


	//   ....[18]....
        /*0240*/ 	.word	0x00008b80
        /*0244*/ 	.word	0x00000010
        /*0248*/ 	.word	0x00030840
        /*024c*/ 	.short	0x010a
        /*024e*/ 	.byte	0x3f
	.zero		1


	//   ....[19]....
        /*0250*/ 	.word	0x00008e20
        /*0254*/ 	.word	0x00000010
        /*0258*/ 	.word	0x00030828
        /*025c*/ 	.short	0x010a
        /*025e*/ 	.byte	0x3f
	.zero		1


	//   ....[20]....
        /*0260*/ 	.word	0x000090c0
        /*0264*/ 	.word	0x00000010
        /*0268*/ 	.word	0x00030848
        /*026c*/ 	.short	0x010a
        /*026e*/ 	.byte	0x3f
	.zero		1


	//   ....[21]....
        /*0270*/ 	.word	0x00009310
        /*0274*/ 	.word	0x00000010
        /*0278*/ 	.word	0x00030820
        /*027c*/ 	.short	0x010a
        /*027e*/ 	.byte	0x3f
	.zero		1


	//   ....[22]....
        /*0280*/ 	.word	0x00009640
        /*0284*/ 	.word	0x00000010
        /*0288*/ 	.word	0x00030840
        /*028c*/ 	.short	0x010a
        /*028e*/ 	.byte	0x3f
	.zero		1


	//   ....[23]....
        /*0290*/ 	.word	0x000098b0
        /*0294*/ 	.word	0x00000010
        /*0298*/ 	.word	0x00030828
        /*029c*/ 	.short	0x010a
        /*029e*/ 	.byte	0x3f
	.zero		1


	//   ....[24]....
        /*02a0*/ 	.word	0x00009bd0
        /*02a4*/ 	.word	0x00000003
        /*02a8*/ 	.word	0x00030840
        /*02ac*/ 	.short	0x010a
        /*02ae*/ 	.byte	0x3f
	.zero		1


	//   ....[25]....
        /*02b0*/ 	.word	0x0000a010
        /*02b4*/ 	.word	0x00000006
        /*02b8*/ 	.word	0x00000000
        /*02bc*/ 	.short	0x010a
        /*02be*/ 	.byte	0x3f
	.zero		1


	//   ....[26]....
        /*02c0*/ 	.word	0x0000a070
        /*02c4*/ 	.word	0x00000003
        /*02c8*/ 	.word	0x00000000
        /*02cc*/ 	.short	0x010a
        /*02ce*/ 	.byte	0x3f
	.zero		1


	//   ....[27]....
        /*02d0*/ 	.word	0x0000a0d0
        /*02d4*/ 	.word	0x00000000
        /*02d8*/ 	.word	0x00000000
        /*02dc*/ 	.short	0x010a
        /*02de*/ 	.byte	0x3f
	.zero		1


	//   ....[28]....
        /*02e0*/ 	.word	0x0000a100
        /*02e4*/ 	.word	0x00000003
        /*02e8*/ 	.word	0x00000000
        /*02ec*/ 	.short	0x010a
        /*02ee*/ 	.byte	0x3f
	.zero		1


	//   ....[29]....
        /*02f0*/ 	.word	0x0000a1d0
        /*02f4*/ 	.word	0x000000e4
        /*02f8*/ 	.word	0x00030800
        /*02fc*/ 	.short	0x010a
        /*02fe*/ 	.byte	0x3f
	.zero		1


	//   ....[30]....
        /*0300*/ 	.word	0x0000a220
        /*0304*/ 	.word	0x00000000
        /*0308*/ 	.word	0x00030810
        /*030c*/ 	.short	0x010a
        /*030e*/ 	.byte	0x3f
	.zero		1


	//   ....[31]....
        /*0310*/ 	.word	0x0000a270
        /*0314*/ 	.word	0x00000000
        /*0318*/ 	.word	0x00030830
        /*031c*/ 	.short	0x010a
        /*031e*/ 	.byte	0x3f
	.zero		1


	//   ....[32]....
        /*0320*/ 	.word	0x0000a410
        /*0324*/ 	.word	0x00000010
        /*0328*/ 	.word	0x00030820
        /*032c*/ 	.short	0x010a
        /*032e*/ 	.byte	0x3f
	.zero		1


	//   ....[33]....
        /*0330*/ 	.word	0x0000a460
        /*0334*/ 	.word	0x00000010
        /*0338*/ 	.word	0x00030840
        /*033c*/ 	.short	0x010a
        /*033e*/ 	.byte	0x3f
	.zero		1


	//   ....[34]....
        /*0340*/ 	.word	0x0000a4b0
        /*0344*/ 	.word	0x00000010
        /*0348*/ 	.word	0x00030828
        /*034c*/ 	.short	0x010a
        /*034e*/ 	.byte	0x3f
	.zero		1


	//   ....[35]....
        /*0350*/ 	.word	0x0000a500
        /*0354*/ 	.word	0x00000010
        /*0358*/ 	.word	0x00030848
        /*035c*/ 	.short	0x010a
        /*035e*/ 	.byte	0x3f
	.zero		1


	//   ....[36]....
        /*0360*/ 	.word	0x0000a560
        /*0364*/ 	.word	0x00000010
        /*0368*/ 	.word	0x00030820
        /*036c*/ 	.short	0x010a
        /*036e*/ 	.byte	0x3f
	.zero		1


	//   ....[37]....
        /*0370*/ 	.word	0x0000a5b0
        /*0374*/ 	.word	0x00000010
        /*0378*/ 	.word	0x00030840
        /*037c*/ 	.short	0x010a
        /*037e*/ 	.byte	0x3f
	.zero		1


	//   ....[38]....
        /*0380*/ 	.word	0x0000a600
        /*0384*/ 	.word	0x00000010
        /*0388*/ 	.word	0x00030828
        /*038c*/ 	.short	0x010a
        /*038e*/ 	.byte	0x3f
	.zero		1


	//   ....[39]....
        /*0390*/ 	.word	0x0000a650
        /*0394*/ 	.word	0x00000003
        /*0398*/ 	.word	0x00030840
        /*039c*/ 	.short	0x010a
        /*039e*/ 	.byte	0x3f
	.zero		1


	//   ....[40]....
        /*03a0*/ 	.word	0x0000a720
        /*03a4*/ 	.word	0x00000006
        /*03a8*/ 	.word	0x00000000
        /*03ac*/ 	.short	0x010a
        /*03ae*/ 	.byte	0x3f
	.zero		1


	//   ....[41]....
        /*03b0*/ 	.word	0x0000a770
        /*03b4*/ 	.word	0x00000003
        /*03b8*/ 	.word	0x00000000
        /*03bc*/ 	.short	0x010a
        /*03be*/ 	.byte	0x3f
	.zero		1


	//   ....[42]....
        /*03c0*/ 	.word	0x0000a7c0
        /*03c4*/ 	.word	0x00000000
        /*03c8*/ 	.word	0x00000000
        /*03cc*/ 	.short	0x010a
        /*03ce*/ 	.byte	0x3f
	.zero		1


	//----- nvinfo : EIATTR_NUM_MBARRIERS
	.align		4
.L_750:
        /*03d0*/ 	.byte	0x03, 0x38
        /*03d2*/ 	.short	0x0009


	//----- nvinfo : EIATTR_EXIT_INSTR_OFFSETS
	.align		4
        /*03d4*/ 	.byte	0x04, 0x1c
        /*03d6*/ 	.short	(.L_752 - .L_751)


	//   ....[0]....
.L_751:
        /*03d8*/ 	.word	0x0000a150


	//----- nvinfo : EIATTR_MAX_THREADS
	.align		4
.L_752:
        /*03dc*/ 	.byte	0x04, 0x05
        /*03de*/ 	.short	(.L_754 - .L_753)
.L_753:
        /*03e0*/ 	.word	0x00000180
        /*03e4*/ 	.word	0x00000001
        /*03e8*/ 	.word	0x00000001


	//----- nvinfo : EIATTR_CRS_STACK_SIZE
	.align		4
.L_754:
        /*03ec*/ 	.byte	0x04, 0x1e
        /*03ee*/ 	.short	(.L_756 - .L_755)
.L_755:
        /*03f0*/ 	.word	0x00000000


	//----- nvinfo : EIATTR_CBANK_PARAM_SIZE
	.align		4
.L_756:
        /*03f4*/ 	.byte	0x03, 0x19
        /*03f6*/ 	.short	0x0970


	//----- nvinfo : EIATTR_PARAM_CBANK
	.align		4
        /*03f8*/ 	.byte	0x04, 0x0a
        /*03fa*/ 	.short	(.L_758 - .L_757)
	.align		4
.L_757:
        /*03fc*/ 	.word	index@(.nv.constant0._ZN7cutlass13device_kernelIN5flash11enable_sm90INS1_16FlashAttnBwdSm90INS1_25CollectiveMainloopBwdSm90ILi2ELi2ELi2EN4cute5tupleIJNS5_1CILi1EEES8_S8_EEENS6_IJNS7_ILi64EEENS7_ILi128EEESB_EEENS_6half_tEfNS_4arch4Sm90ELb1ELb0ELb0ELb0ELb1ELb1ELb0ELb0ELi2ELi1ELi2ELi1ELb0EEENS1_21CollectiveEpilogueBwdISC_SD_SF_Li256ELb0ELb0ELi1EEENS1_25SingleTileBwdLPTSchedulerILb0ELi128ELb1EEEEEEEEEvNT_6ParamsE)
        /*0400*/ 	.short	0x0210
        /*0402*/ 	.short	0x0970


	//----- nvinfo : EIATTR_SW_WAR
	.align		4
.L_758:
        /*0404*/ 	.byte	0x04, 0x36
        /*0406*/ 	.short	(.L_760 - .L_759)
.L_759:
        /*0408*/ 	.word	0x00000008
.L_760:


//--------------------- .nv.info._ZN7cutlass13device_kernelIN5flash11enable_sm90INS1_16FlashAttnBwdSm90INS1_25CollectiveMainloopBwdSm90ILi2ELi2ELi2EN4cute5tupleIJNS5_1CILi1EEES8_S8_EEENS6_IJNS7_ILi64EEENS7_ILi128EEESB_EEENS_6half_tEfNS_4arch4Sm90ELb1ELb0ELb0ELb0ELb0ELb1ELb0ELb0ELi2ELi1ELi2ELi1ELb0EEENS1_24CollectiveEpilogueBwdGQAISC_fSF_Li256ELb0ELb0EEENS1_25SingleTileBwdLPTSchedulerILb0ELi128ELb0EEEEEEEEEvNT_6ParamsE --------------------------
	.section	.nv.info._ZN7cutlass13device_kernelIN5flash11enable_sm90INS1_16FlashAttnBwdSm90INS1_25CollectiveMainloopBwdSm90ILi2ELi2ELi2EN4cute5tupleIJNS5_1CILi1EEES8_S8_EEENS6_IJNS7_ILi64EEENS7_ILi128EEESB_EEENS_6half_tEfNS_4arch4Sm90ELb1ELb0ELb0ELb0ELb0ELb1ELb0ELb0ELi2ELi1ELi2ELi1ELb0EEENS1_24CollectiveEpilogueBwdGQAISC_fSF_Li256ELb0ELb0EEENS1_25SingleTileBwdLPTSchedulerILb0ELi128ELb0EEEEEEEEEvNT_6ParamsE,"",@"SHT_CUDA_INFO"
	.sectionflags	@""
	.align	4


	//----- nvinfo : EIATTR_CUDA_API_VERSION
	.align		4
        /*0000*/ 	.byte	0x04, 0x37
        /*0002*/ 	.short	(.L_762 - .L_761)
.L_761:
        /*0004*/ 	.word	0x00000082


	//----- nvinfo : EIATTR_KPARAM_INFO
	.align		4
.L_762:
        /*0008*/ 	.byte	0x04, 0x17
        /*000a*/ 	.short	(.L_764 - .L_763)
.L_763:
        /*000c*/ 	.word	0x00000000
        /*0010*/ 	.short	0x0000
        /*0012*/ 	.short	0x0070
        /*0014*/ 	.byte	0x00, 0xf0, 0x01, 0x1c


	//----- nvinfo : EIATTR_SPARSE_MMA_MASK
	.align		4
.L_764:
        /*0018*/ 	.byte	0x03, 0x50
        /*001a*/ 	.short	0x0000


	//----- nvinfo : EIATTR_MAXREG_COUNT
	.align		4
        /*001c*/ 	.byte	0x03, 0x1b
        /*001e*/ 	.short	0x00a8


	//----- nvinfo : EIATTR_NUM_BARRIERS
	.align		4
        /*0020*/ 	.byte	0x02, 0x4c
        /*0022*/ 	.byte	0x10
	.zero		1


	//----- nvinfo : EIATTR_EXTERNS
	.align		4
        /*0024*/ 	.byte	0x04, 0x0f
        /*0026*/ 	.short	(.L_766 - .L_765)


	//   ....[0]....
	.align		4
.L_765:
        /*0028*/ 	.word	index@(__assertfail)


	//----- nvinfo : EIATTR_ANNOTATIONS
	.align		4
.L_766:
        /*002c*/ 	.byte	0x04, 0x55
        /*002e*/ 	.short	(.L_768 - .L_767)


	//   ....[0]....
.L_767:
        /*0030*/ 	.word	0x00000001
        /*0034*/ 	.byte	0x60, 0x65, 0x00, 0x00, 0x01, 0x00, 0x00, 0x00, 0x50, 0x70, 0x00, 0x00


	//----- nvinfo : EIATTR_MERCURY_ISA_VERSION
	.align		4
.L_768:
        /*0040*/ 	.byte	0x03, 0x5f
        /*0042*/ 	.short	0x0101


	//----- nvinfo : EIATTR_INT_WARP_WIDE_INSTR_OFFSETS
	.align		4
        /*0044*/ 	.byte	0x04, 0x31
        /*0046*/ 	.short	(.L_770 - .L_769)


	//   ....[0]....
.L_769:
        /*0048*/ 	.word	0x00000190


	//   ....[1]....
        /*004c*/ 	.word	0x000001c0


	//----- nvinfo : EIATTR_COOP_GROUP_MASK_REGIDS
	.align		4
.L_770:
        /*0050*/ 	.byte	0x04, 0x29
        /*0052*/ 	.short	(.L_772 - .L_771)


	//   ....[0]....
.L_771:
        /*0054*/ 	.word	0xffffffff


	//   ....[1]....
        /*0058*/ 	.word	0xffffffff


	//   ....[2]....
        /*005c*/ 	.word	0xffffffff


	//   ....[3]....
        /*0060*/ 	.word	0xffffffff


	//   ....[4]....
        /*0064*/ 	.word	0xffffffff


	//   ....[5]....
        /*0068*/ 	.word	0xffffffff


	//   ....[6]....
        /*006c*/ 	.word	0xffffffff


	//   ....[7]....
        /*0070*/ 	.word	0x0500000f


	//----- nvinfo : EIATTR_COOP_GROUP_INSTR_OFFSETS
	.align		4
.L_772:
        /*0074*/ 	.byte	0x04, 0x28
        /*0076*/ 	.short	(.L_774 - .L_773)


	//   ....[0]....
.L_773:
        /*0078*/ 	.word	0x00000070


	//   ....[1]....
        /*007c*/ 	.word	0x000001a0


	//   ....[2]....
        /*0080*/ 	.word	0x000001f0


	//   ....[3]....
        /*0084*/ 	.word	0x000003e0


	//   ....[4]....
        /*0088*/ 	.word	0x00000620


	//   ....[5]....
        /*008c*/ 	.word	0x00001300


	//   ....[6]....
        /*0090*/ 	.word	0x00004a70


	//   ....[7]....
        /*0094*/ 	.word	0x00007c10


	//----- nvinfo : EIATTR_REG_RECONFIG
	.align		4
.L_774:
        /*0098*/ 	.byte	0x01, 0x54
	.zero		2


	//----- nvinfo : EIATTR_SYSCALL_OFFSETS
	.align		4
        /*009c*/ 	.byte	0x04, 0x46
        /*009e*/ 	.short	(.L_776 - .L_775)


	//   ....[0]....
.L_775:
        /*00a0*/ 	.word	0x00000f40


	//   ....[1]....
        /*00a4*/ 	.word	0x00001030


	//   ....[2]....
        /*00a8*/ 	.word	0x00001190


	//   ....[3]....
        /*00ac*/ 	.word	0x00001280


	//----- nvinfo : EIATTR_MBARRIER_INSTR_OFFSETS
	.align		4
.L_776:
        /*00b0*/ 	.byte	0x04, 0x39
        /*00b2*/ 	.short	(.L_778 - .L_777)


	//   ....[0]....
.L_777:
        /*00b4*/ 	.word	0x00000290
        /*00b8*/ 	.word	0x000000ff
        /*00bc*/ 	.word	0x00030800
        /*00c0*/ 	.short	0x0100
        /*00c2*/ 	.byte	0x06
	.zero		1


	//   ....[1]....
        /*00c4*/ 	.word	0x00000390
        /*00c8*/ 	.word	0x000000ff
        /*00cc*/ 	.word	0x00030810
        /*00d0*/ 	.short	0x0100
        /*00d2*/ 	.byte	0x08
	.zero		1


	//   ....[2]....
        /*00d4*/ 	.word	0x000003a0
        /*00d8*/ 	.word	0x000000ff
        /*00dc*/ 	.word	0x00030820
        /*00e0*/ 	.short	0x0100
        /*00e2*/ 	.byte	0x08
	.zero		1


	//   ....[3]....
        /*00e4*/ 	.word	0x000003b0
        /*00e8*/ 	.word	0x000000ff
        /*00ec*/ 	.word	0x00030818
        /*00f0*/ 	.short	0x0100
        /*00f2*/ 	.byte	0x08
	.zero		1


	//   ....[4]....
        /*00f4*/ 	.word	0x000003c0
        /*00f8*/ 	.word	0x000000ff
        /*00fc*/ 	.word	0x00030828
        /*0100*/ 	.short	0x0100
        /*0102*/ 	.byte	0x08
	.zero		1


	//   ....[5]....
        /*0104*/ 	.word	0x000004f0
        /*0108*/ 	.word	0x000000ff
        /*010c*/ 	.word	0x00030830
        /*0110*/ 	.short	0x0100
        /*0112*/ 	.byte	0x08
	.zero		1


	//   ....[6]....
        /*0114*/ 	.word	0x00000500
        /*0118*/ 	.word	0x000000ff
        /*011c*/ 	.word	0x00030840
        /*0120*/ 	.short	0x0100
        /*0122*/ 	.byte	0x08
	.zero		1


	//   ....[7]....
        /*0124*/ 	.word	0x00000510
        /*0128*/ 	.word	0x000000ff
        /*012c*/ 	.word	0x00030838
        /*0130*/ 	.short	0x0100
        /*0132*/ 	.byte	0x08
	.zero		1


	//   ....[8]....
        /*0134*/ 	.word	0x00000520
        /*0138*/ 	.word	0x000000ff
        /*013c*/ 	.word	0x00030848
        /*0140*/ 	.short	0x0100
        /*0142*/ 	.byte	0x08
	.zero		1


	//   ....[9]....
        /*0144*/ 	.word	0x00001340
        /*0148*/ 	.word	0x000000e4
        /*014c*/ 	.word	0x00030800
        /*0150*/ 	.short	0x010a
        /*0152*/ 	.byte	0x3f
	.zero		1


	//   ....[10]....
        /*0154*/ 	.word	0x000013e0
        /*0158*/ 	.word	0x000000e4
        /*015c*/ 	.word	0x00030800
        /*0160*/ 	.short	0x010a
        /*0162*/ 	.byte	0x3f
	.zero		1


	//   ....[11]....
        /*0164*/ 	.word	0x00001ac0
        /*0168*/ 	.word	0x00000000
        /*016c*/ 	.word	0x00030810
        /*0170*/ 	.short	0x010a
        /*0172*/ 	.byte	0x3f
	.zero		1


	//   ....[12]....
        /*0174*/ 	.word	0x00001b00
        /*0178*/ 	.word	0x00000000
        /*017c*/ 	.word	0x00030810
        /*0180*/ 	.short	0x010a
        /*0182*/ 	.byte	0x3f
	.zero		1


	//   ....[13]....
        /*0184*/ 	.word	0x00002030
        /*0188*/ 	.word	0x00000000
        /*018c*/ 	.word	0x00030830
        /*0190*/ 	.short	0x010a
        /*0192*/ 	.byte	0x3f
	.zero		1


	//   ....[14]....
        /*0194*/ 	.word	0x000020b0
        /*0198*/ 	.word	0x00000000
        /*019c*/ 	.word	0x00030830
        /*01a0*/ 	.short	0x010a
        /*01a2*/ 	.byte	0x3f
	.zero		1


	//   ....[15]....
        /*01a4*/ 	.word	0x00003a90
        /*01a8*/ 	.word	0x00000006
        /*01ac*/ 	.word	0x00000000
        /*01b0*/ 	.short	0x0101
        /*01b2*/ 	.byte	0x3f
	.zero		1


	//   ....[16]....
        /*01b4*/ 	.word	0x00003dc0
        /*01b8*/ 	.word	0x00000000
        /*01bc*/ 	.word	0x00000000
        /*01c0*/ 	.short	0x0101
        /*01c2*/ 	.byte	0x3f
	.zero		1


	//   ....[17]....
        /*01c4*/ 	.word	0x00005ec0
        /*01c8*/ 	.word	0x00000010
        /*01cc*/ 	.word	0x00030820
        /*01d0*/ 	.short	0x010a
        /*01d2*/ 	.byte	0x3f
	.zero		1


	//   ....[18]....
        /*01d4*/ 	.word	0x000065f0
        /*01d8*/ 	.word	0x00000010
        /*01dc*/ 	.word	0x00030840
        /*01e0*/ 	.short	0x010a
        /*01e2*/ 	.byte	0x3f
	.zero		1


	//   ....[19]....
        /*01e4*/ 	.word	0x00006890
        /*01e8*/ 	.word	0x00000010
        /*01ec*/ 	.word	0x00030828
        /*01f0*/ 	.short	0x010a
        /*01f2*/ 	.byte	0x3f
	.zero		1


	//   ....[20]....
        /*01f4*/ 	.word	0x00006b30
        /*01f8*/ 	.word	0x00000010
        /*01fc*/ 	.word	0x00030848
        /*0200*/ 	.short	0x010a
        /*0202*/ 	.byte	0x3f
	.zero		1


	//   ....[21]....
        /*0204*/ 	.word	0x00006d80
        /*0208*/ 	.word	0x00000010
        /*020c*/ 	.word	0x00030820
        /*0210*/ 	.short	0x010a
        /*0212*/ 	.byte	0x3f
	.zero		1


	//   ....[22]....
        /*0214*/ 	.word	0x000070b0
        /*0218*/ 	.word	0x00000010
        /*021c*/ 	.word	0x00030840
        /*0220*/ 	.short	0x010a
        /*0222*/ 	.byte	0x3f
	.zero		1


	//   ....[23]....
        /*0224*/ 	.word	0x00007320
        /*0228*/ 	.word	0x00000010
        /*022c*/ 	.word	0x00030828
        /*0230*/ 	.short	0x010a
        /*0232*/ 	.byte	0x3f
	.zero		1


	//   ....[24]....
        /*0234*/ 	.word	0x00007640
        /*0238*/ 	.word	0x00000003
        /*023c*/ 	.word	0x00030840
        /*0240*/ 	.short	0x010a
        /*0242*/ 	.byte	0x3f
	.zero		1


	//   ....[25]....
        /*0244*/ 	.word	0x00007a80
        /*0248*/ 	.word	0x00000006
        /*024c*/ 	.word	0x00000000
        /*0250*/ 	.short	0x010a
        /*0252*/ 	.byte	0x3f
	.zero		1


	//   ....[26]....
        /*0254*/ 	.word	0x00007ae0
        /*0258*/ 	.word	0x00000003
        /*025c*/ 	.word	0x00000000
        /*0260*/ 	.short	0x010a
        /*0262*/ 	.byte	0x3f
	.zero		1


	//   ....[27]....
        /*0264*/ 	.word	0x00007b40
        /*0268*/ 	.word	0x00000000
        /*026c*/ 	.word	0x00000000
        /*0270*/ 	.short	0x010a
        /*0272*/ 	.byte	0x3f
	.zero		1


	//   ....[28]....
        /*0274*/ 	.word	0x00007b70
        /*0278*/ 	.word	0x00000003
        /*027c*/ 	.word	0x00000000
        /*0280*/ 	.short	0x010a
        /*0282*/ 	.byte	0x3f
	.zero		1


	//   ....[29]....
        /*0284*/ 	.word	0x00007c40
        /*0288*/ 	.word	0x000000e4
        /*028c*/ 	.word	0x00030800
        /*0290*/ 	.short	0x010a
        /*0292*/ 	.byte	0x3f
	.zero		1


	//   ....[30]....
        /*0294*/ 	.word	0x00007c90
        /*0298*/ 	.word	0x00000000
        /*029c*/ 	.word	0x00030810
        /*02a0*/ 	.short	0x010a
        /*02a2*/ 	.byte	0x3f
	.zero		1


	//   ....[31]....
        /*02a4*/ 	.word	0x00007ce0
        /*02a8*/ 	.word	0x00000000
        /*02ac*/ 	.word	0x00030830
        /*02b0*/ 	.short	0x010a
        /*02b2*/ 	.byte	0x3f
	.zero		1


	//   ....[32]....
        /*02b4*/ 	.word	0x00007d30
        /*02b8*/ 	.word	0x00000010
        /*02bc*/ 	.word	0x00030820
        /*02c0*/ 	.short	0x010a
        /*02c2*/ 	.byte	0x3f
	.zero		1


	//   ....[33]....
        /*02c4*/ 	.word	0x00007d80
        /*02c8*/ 	.word	0x00000010
        /*02cc*/ 	.word	0x00030840
        /*02d0*/ 	.short	0x010a
        /*02d2*/ 	.byte	0x3f
	.zero		1


	//   ....[34]....
        /*02d4*/ 	.word	0x00007dd0
        /*02d8*/ 	.word	0x00000010
        /*02dc*/ 	.word	0x00030828
        /*02e0*/ 	.short	0x010a
        /*02e2*/ 	.byte	0x3f
	.zero		1


	//   ....[35]....
        /*02e4*/ 	.word	0x00007e20
        /*02e8*/ 	.word	0x00000010
        /*02ec*/ 	.word	0x00030848
        /*02f0*/ 	.short	0x010a
        /*02f2*/ 	.byte	0x3f
	.zero		1


	//   ....[36]....
        /*02f4*/ 	.word	0x00007e80
        /*02f8*/ 	.word	0x00000010
        /*02fc*/ 	.word	0x00030820
        /*0300*/ 	.short	0x010a
        /*0302*/ 	.byte	0x3f
	.zero		1


	//   ....[37]....
        /*0304*/ 	.word	0x00007ed0
        /*0308*/ 	.word	0x00000010
        /*030c*/ 	.word	0x00030840
        /*0310*/ 	.short	0x010a
        /*0312*/ 	.byte	0x3f
	.zero		1


	//   ....[38]....
        /*0314*/ 	.word	0x00007f20
        /*0318*/ 	.word	0x00000010
        /*031c*/ 	.word	0x00030828
        /*0320*/ 	.short	0x010a
        /*0322*/ 	.byte	0x3f
	.zero		1


	//   ....[39]....
        /*0324*/ 	.word	0x00007f70
        /*0328*/ 	.word	0x00000003
        /*032c*/ 	.word	0x00030840
        /*0330*/ 	.short	0x010a
        /*0332*/ 	.byte	0x3f
	.zero		1


	//   ....[40]....
        /*0334*/ 	.word	0x00008040
        /*0338*/ 	.word	0x00000006
        /*033c*/ 	.word	0x00000000
        /*0340*/ 	.short	0x010a
        /*0342*/ 	.byte	0x3f
	.zero		1


	//   ....[41]....
        /*0344*/ 	.word	0x00008090
        /*0348*/ 	.word	0x00000003
        /*034c*/ 	.word	0x00000000
        /*0350*/ 	.short	0x010a
        /*0352*/ 	.byte	0x3f
	.zero		1


	//   ....[42]....
        /*0354*/ 	.word	0x000080e0
        /*0358*/ 	.word	0x00000000
        /*035c*/ 	.word	0x00000000
        /*0360*/ 	.short	0x010a
        /*0362*/ 	.byte	0x3f
	.zero		1


	//----- nvinfo : EIATTR_NUM_MBARRIERS
	.align		4
.L_778:
        /*0364*/ 	.byte	0x03, 0x38
        /*0366*/ 	.short	0x0009


	//----- nvinfo : EIATTR_EXIT_INSTR_OFFSETS
	.align		4
        /*0368*/ 	.byte	0x04, 0x1c
        /*036a*/ 	.short	(.L_780 - .L_779)


	//   ....[0]....
.L_779:
        /*036c*/ 	.word	0x00007bc0


	//----- nvinfo : EIATTR_MAX_THREADS
	.align		4
.L_780:
        /*0370*/ 	.byte	0x04, 0x05
        /*0372*/ 	.short	(.L_782 - .L_781)
.L_781:
        /*0374*/ 	.word	0x00000180
        /*0378*/ 	.word	0x00000001
        /*037c*/ 	.word	0x00000001


	//----- nvinfo : EIATTR_CRS_STACK_SIZE
	.align		4
.L_782:
        /*0380*/ 	.byte	0x04, 0x1e
        /*0382*/ 	.short	(.L_784 - .L_783)
.L_783:
        /*0384*/ 	.word	0x00000000


	//----- nvinfo : EIATTR_CBANK_PARAM_SIZE
	.align		4
.L_784:
        /*0388*/ 	.byte	0x03, 0x19
        /*038a*/ 	.short	0x0770


	//----- nvinfo : EIATTR_PARAM_CBANK
	.align		4
        /*038c*/ 	.byte	0x04, 0x0a
        /*038e*/ 	.short	(.L_786 - .L_785)
	.align		4
.L_785:
        /*0390*/ 	.word	index@(.nv.constant0._ZN7cutlass13device_kernelIN5flash11enable_sm90INS1_16FlashAttnBwdSm90INS1_25CollectiveMainloopBwdSm90ILi2ELi2ELi2EN4cute5tupleIJNS5_1CILi1EEES8_S8_EEENS6_IJNS7_ILi64EEENS7_ILi128EEESB_EEENS_6half_tEfNS_4arch4Sm90ELb1ELb0ELb0ELb0ELb0ELb1ELb0ELb0ELi2ELi1ELi2ELi1ELb0EEENS1_24CollectiveEpilogueBwdGQAISC_fSF_Li256ELb0ELb0EEENS1_25SingleTileBwdLPTSchedulerILb0ELi128ELb0EEEEEEEEEvNT_6ParamsE)
        /*0394*/ 	.short	0x0210
        /*0396*/ 	.short	0x0770


	//----- nvinfo : EIATTR_SW_WAR
	.align		4
.L_786:
        /*0398*/ 	.byte	0x04, 0x36
        /*039a*/ 	.short	(.L_788 - .L_787)
.L_787:
        /*039c*/ 	.word	0x00000008
.L_788:


//--------------------- .nv.info._ZN7cutlass13device_kernelIN5flash11enable_sm90INS1_16FlashAttnBwdSm90INS1_25CollectiveMainloopBwdSm90ILi2ELi2ELi2EN4cute5tupleIJNS5_1CILi1EEES8_S8_EEENS6_IJNS7_ILi64EEENS7_ILi128EEESB_EEENS_6half_tEfNS_4arch4Sm90ELb1ELb0ELb0ELb0ELb1ELb1ELb0ELb0ELi2ELi1ELi2ELi1ELb0EEENS1_24CollectiveEpilogueBwdGQAISC_fSF_Li256ELb0ELb1EEENS1_25SingleTileBwdLPTSchedulerILb0ELi128ELb1EEEEEEEEEvNT_6ParamsE --------------------------
	.section	.nv.info._ZN7cutlass13device_kernelIN5flash11enable_sm90INS1_16FlashAttnBwdSm90INS1_25CollectiveMainloopBwdSm90ILi2ELi2ELi2EN4cute5tupleIJNS5_1CILi1EEES8_S8_EEENS6_IJNS7_ILi64EEENS7_ILi128EEESB_EEENS_6half_tEfNS_4arch4Sm90ELb1ELb0ELb0ELb0ELb1ELb1ELb0ELb0ELi2ELi1ELi2ELi1ELb0EEENS1_24CollectiveEpilogueBwdGQAISC_fSF_Li256ELb0ELb1EEENS1_25SingleTileBwdLPTSchedulerILb0ELi128ELb1EEEEEEEEEvNT_6ParamsE,"",@"SHT_CUDA_INFO"
	.sectionflags	@""
	.align	4


	//----- nvinfo : EIATTR_CUDA_API_VERSION
	.align		4
        /*0000*/ 	.byte	0x04, 0x37
        /*0002*/ 	.short	(.L_790 - .L_789)
.L_789:
        /*0004*/ 	.word	0x00000082


	//----- nvinfo : EIATTR_KPARAM_INFO
	.align		4
.L_790:
        /*0008*/ 	.byte	0x04, 0x17
        /*000a*/ 	.short	(.L_792 - .L_791)
.L_791:
        /*000c*/ 	.word	0x00000000
        /*0010*/ 	.short	0x0000
        /*0012*/ 	.short	0x0070
        /*0014*/ 	.byte	0x00, 0xf0, 0x01, 0x1c


	//----- nvinfo : EIATTR_SPARSE_MMA_MASK
	.align		4
.L_792:
        /*0018*/ 	.byte	0x03, 0x50
        /*001a*/ 	.short	0x0000


	//----- nvinfo : EIATTR_MAXREG_COUNT
	.align		4
        /*001c*/ 	.byte	0x03, 0x1b
        /*001e*/ 	.short	0x00a8


	//----- nvinfo : EIATTR_NUM_BARRIERS
	.align		4
        /*0020*/ 	.byte	0x02, 0x4c
        /*0022*/ 	.byte	0x10
	.zero		1


	//----- nvinfo : EIATTR_EXTERNS
	.align		4
        /*0024*/ 	.byte	0x04, 0x0f
        /*0026*/ 	.short	(.L_794 - .L_793)


	//   ....[0]....
	.align		4
.L_793:
        /*0028*/ 	.word	index@(__assertfail)


	//----- nvinfo : EIATTR_ANNOTATIONS
	.align		4
.L_794:
        /*002c*/ 	.byte	0x04, 0x55
        /*002e*/ 	.short	(.L_796 - .L_795)


	//   ....[0]....
.L_795:
        /*0030*/ 	.word	0x00000001
        /*0034*/ 	.byte	0xc0, 0x74, 0x00, 0x00, 0x01, 0x00, 0x00, 0x00, 0xb0, 0x7f, 0x00, 0x00


	//----- nvinfo : EIATTR_MERCURY_ISA_VERSION
	.align		4
.L_796:
        /*0040*/ 	.byte	0x03, 0x5f
        /*0042*/ 	.short	0x0101


	//----- nvinfo : EIATTR_INT_WARP_WIDE_INSTR_OFFSETS
	.align		4
        /*0044*/ 	.byte	0x04, 0x31
        /*0046*/ 	.short	(.L_798 - .L_797)


	//   ....[0]....
.L_797:
        /*0048*/ 	.word	0x00000190


	//   ....[1]....
        /*004c*/ 	.word	0x000001c0


	//   ....[2]....
        /*0050*/ 	.word	0x00005b90


	//   ....[3]....
        /*0054*/ 	.word	0x00006200


	//   ....[4]....
        /*0058*/ 	.word	0x00006730


	//----- nvinfo : EIATTR_COOP_GROUP_MASK_REGIDS
	.align		4
.L_798:
        /*005c*/ 	.byte	0x04, 0x29
        /*005e*/ 	.short	(.L_800 - .L_799)


	//   ....[0]....
.L_799:
        /*0060*/ 	.word	0xffffffff


	//   ....[1]....
        /*0064*/ 	.word	0xffffffff


	//   ....[2]....
        /*0068*/ 	.word	0xffffffff


	//   ....[3]....
        /*006c*/ 	.word	0xffffffff


	//   ....[4]....
        /*0070*/ 	.word	0xffffffff


	//   ....[5]....
        /*0074*/ 	.word	0xffffffff


	//   ....[6]....
        /*0078*/ 	.word	0xffffffff


	//   ....[7]....
        /*007c*/ 	.word	0xffffffff


	//   ....[8]....
        /*0080*/ 	.word	0xffffffff


	//   ....[9]....
        /*0084*/ 	.word	0xffffffff


	//   ....[10]....
        /*0088*/ 	.word	0xffffffff


	//   ....[11]....
        /*008c*/ 	.word	0xffffffff


	//   ....[12]....
        /*0090*/ 	.word	0xffffffff


	//   ....[13]....
        /*0094*/ 	.word	0xffffffff


	//   ....[14]....
        /*0098*/ 	.word	0xffffffff


	//   ....[15]....
        /*009c*/ 	.word	0xffffffff


	//   ....[16]....
        /*00a0*/ 	.word	0xffffffff


	//   ....[17]....
        /*00a4*/ 	.word	0x0500000f


	//   ....[18]....
        /*00a8*/ 	.word	0x0500000f


	//   ....[19]....
        /*00ac*/ 	.word	0x0500000f


	//   ....[20]....
        /*00b0*/ 	.word	0x0500000f


	//   ....[21]....
        /*00b4*/ 	.word	0x0500000f


	//   ....[22]....
        /*00b8*/ 	.word	0x0500000f


	//----- nvinfo : EIATTR_COOP_GROUP_INSTR_OFFSETS
	.align		4
.L_800:
        /*00bc*/ 	.byte	0x04, 0x28
        /*00be*/ 	.short	(.L_802 - .L_801)


	//   ....[0]....
.L_801:
        /*00c0*/ 	.word	0x00000070


	//   ....[1]....
        /*00c4*/ 	.word	0x000001a0


	//   ....[2]....
        /*00c8*/ 	.word	0x000001f0


	//   ....[3]....
        /*00cc*/ 	.word	0x000003e0


	//   ....[4]....
        /*00d0*/ 	.word	0x00000630


	//   ....[5]....
        /*00d4*/ 	.word	0x00001340


	//   ....[6]....
        /*00d8*/ 	.word	0x000048b0


	//   ....[7]....
        /*00dc*/ 	.word	0x00004a30


	//   ....[8]....
        /*00e0*/ 	.word	0x00004d20


	//   ....[9]....
        /*00e4*/ 	.word	0x00004eb0


	//   ....[10]....
        /*00e8*/ 	.word	0x00004fc0


	//   ....[11]....
        /*00ec*/ 	.word	0x00005790


	//   ....[12]....
        /*00f0*/ 	.word	0x00005ac0


	//   ....[13]....
        /*00f4*/ 	.word	0x00005e80


	//   ....[14]....
        /*00f8*/ 	.word	0x00006130


	//   ....[15]....
        /*00fc*/ 	.word	0x000063f0


	//   ....[16]....
        /*0100*/ 	.word	0x00006660


	//   ....[17]....
        /*0104*/ 	.word	0x00008b70


	//   ....[18]....
        /*0108*/ 	.word	0x00008cc0


	//   ....[19]....
        /*010c*/ 	.word	0x00008d30


	//   ....[20]....
        /*0110*/ 	.word	0x00008da0


	//   ....[21]....
        /*0114*/ 	.word	0x00008e10


	//   ....[22]....
        /*0118*/ 	.word	0x00008e80


	//----- nvinfo : EIATTR_REG_RECONFIG
	.align		4
.L_802:
        /*011c*/ 	.byte	0x01, 0x54
	.zero		2


	//----- nvinfo : EIATTR_SYSCALL_OFFSETS
	.align		4
        /*0120*/ 	.byte	0x04, 0x46
        /*0122*/ 	.short	(.L_804 - .L_803)


	//   ....[0]....
.L_803:
        /*0124*/ 	.word	0x00000f80


	//   ....[1]....
        /*0128*/ 	.word	0x00001070


	//   ....[2]....
        /*012c*/ 	.word	0x000011d0


	//   ....[3]....
        /*0130*/ 	.word	0x000012c0


	//----- nvinfo : EIATTR_MBARRIER_INSTR_OFFSETS
	.align		4
.L_804:
        /*0134*/ 	.byte	0x04, 0x39
        /*0136*/ 	.short	(.L_806 - .L_805)


	//   ....[0]....
.L_805:
        /*0138*/ 	.word	0x00000290
        /*013c*/ 	.word	0x000000ff
        /*0140*/ 	.word	0x00030800
        /*0144*/ 	.short	0x0100
        /*0146*/ 	.byte	0x06
	.zero		1


	//   ....[1]....
        /*0148*/ 	.word	0x00000390
        /*014c*/ 	.word	0x000000ff
        /*0150*/ 	.word	0x00030810
        /*0154*/ 	.short	0x0100
        /*0156*/ 	.byte	0x08
	.zero		1


	//   ....[2]....
        /*0158*/ 	.word	0x000003a0
        /*015c*/ 	.word	0x000000ff
        /*0160*/ 	.word	0x00030820
        /*0164*/ 	.short	0x0100
        /*0166*/ 	.byte	0x08
	.zero		1


	//   ....[3]....
        /*0168*/ 	.word	0x000003b0
        /*016c*/ 	.word	0x000000ff
        /*0170*/ 	.word	0x00030818
        /*0174*/ 	.short	0x0100
        /*0176*/ 	.byte	0x08
	.zero		1


	//   ....[4]....
        /*0178*/ 	.word	0x000003c0
        /*017c*/ 	.word	0x000000ff
        /*0180*/ 	.word	0x00030828
        /*0184*/ 	.short	0x0100
        /*0186*/ 	.byte	0x08
	.zero		1


	//   ....[5]....
        /*0188*/ 	.word	0x000004f0
        /*018c*/ 	.word	0x000000ff
        /*0190*/ 	.word	0x00030830
        /*0194*/ 	.short	0x0100
        /*0196*/ 	.byte	0x08
	.zero		1


	//   ....[6]....
        /*0198*/ 	.word	0x00000500
        /*019c*/ 	.word	0x000000ff
        /*01a0*/ 	.word	0x00030840
        /*01a4*/ 	.short	0x0100
        /*01a6*/ 	.byte	0x08
	.zero		1


	//   ....[7]....
        /*01a8*/ 	.word	0x00000510
        /*01ac*/ 	.word	0x000000ff
        /*01b0*/ 	.word	0x00030838
        /*01b4*/ 	.short	0x0100
        /*01b6*/ 	.byte	0x08
	.zero		1


	//   ....[8]....
        /*01b8*/ 	.word	0x00000520
        /*01bc*/ 	.word	0x000000ff
        /*01c0*/ 	.word	0x00030848
        /*01c4*/ 	.short	0x0100
        /*01c6*/ 	.byte	0x08
	.zero		1


	//   ....[9]....
        /*01c8*/ 	.word	0x00001380
        /*01cc*/ 	.word	0x000000e4
        /*01d0*/ 	.word	0x00030800
        /*01d4*/ 	.short	0x010a
        /*01d6*/ 	.byte	0x3f
	.zero		1


	//   ....[10]....
        /*01d8*/ 	.word	0x00001420
        /*01dc*/ 	.word	0x000000e4
        /*01e0*/ 	.word	0x00030800
        /*01e4*/ 	.short	0x010a
        /*01e6*/ 	.byte	0x3f
	.zero		1


	//   ....[11]....
        /*01e8*/ 	.word	0x00001b00
        /*01ec*/ 	.word	0x00000000
        /*01f0*/ 	.word	0x00030810
        /*01f4*/ 	.short	0x010a
        /*01f6*/ 	.byte	0x3f
	.zero		1


	//   ....[12]....
        /*01f8*/ 	.word	0x00001b40
        /*01fc*/ 	.word	0x00000000
        /*0200*/ 	.word	0x00030810
        /*0204*/ 	.short	0x010a
        /*0206*/ 	.byte	0x3f
	.zero		1


	//   ....[13]....
        /*0208*/ 	.word	0x00002070
        /*020c*/ 	.word	0x00000000
        /*0210*/ 	.word	0x00030830
        /*0214*/ 	.short	0x010a
        /*0216*/ 	.byte	0x3f
	.zero		1


	//   ....[14]....
        /*0218*/ 	.word	0x000020f0
        /*021c*/ 	.word	0x00000000
        /*0220*/ 	.word	0x00030830
        /*0224*/ 	.short	0x010a
        /*0226*/ 	.byte	0x3f
	.zero		1


	//   ....[15]....
        /*0228*/ 	.word	0x00003ad0
        /*022c*/ 	.word	0x00000006
        /*0230*/ 	.word	0x00000000
        /*0234*/ 	.short	0x0101
        /*0236*/ 	.byte	0x3f
	.zero		1


	//   ....[16]....
        /*0238*/ 	.word	0x00003e00
        /*023c*/ 	.word	0x00000000
        /*0240*/ 	.word	0x00000000
        /*0244*/ 	.short	0x0101
        /*0246*/ 	.byte	0x3f
	.zero		1


	//   ....[17]....
        /*0248*/ 	.word	0x00006e20
        /*024c*/ 	.word	0x00000010
        /*0250*/ 	.word	0x00030820
        /*0254*/ 	.short	0x010a
        /*0256*/ 	.byte	0x3f
	.zero		1


	//   ....[18]....
        /*0258*/ 	.word	0x00007550
        /*025c*/ 	.word	0x00000010
        /*0260*/ 	.word	0x00030840
        /*0264*/ 	.short	0x010a
        /*0266*/ 	.byte	0x3f
	.zero		1


	//   ....[19]....
        /*0268*/ 	.word	0x000077f0
        /*026c*/ 	.word	0x00000010
        /*0270*/ 	.word	0x00030828
        /*0274*/ 	.short	0x010a
        /*0276*/ 	.byte	0x3f
	.zero		1


	//   ....[20]....
        /*0278*/ 	.word	0x00007a90
        /*027c*/ 	.word	0x00000010
        /*0280*/ 	.word	0x00030848
        /*0284*/ 	.short	0x010a
        /*0286*/ 	.byte	0x3f
	.zero		1


	//   ....[21]....
        /*0288*/ 	.word	0x00007ce0
        /*028c*/ 	.word	0x00000010
        /*0290*/ 	.word	0x00030820
        /*0294*/ 	.short	0x010a
        /*0296*/ 	.byte	0x3f
	.zero		1


	//   ....[22]....
        /*0298*/ 	.word	0x00008010
        /*029c*/ 	.word	0x00000010
        /*02a0*/ 	.word	0x00030840
        /*02a4*/ 	.short	0x010a
        /*02a6*/ 	.byte	0x3f
	.zero		1


	//   ....[23]....
        /*02a8*/ 	.word	0x00008280
        /*02ac*/ 	.word	0x00000010
        /*02b0*/ 	.word	0x00030828
        /*02b4*/ 	.short	0x010a
        /*02b6*/ 	.byte	0x3f
	.zero		1


	//   ....[24]....
        /*02b8*/ 	.word	0x000085a0
        /*02bc*/ 	.word	0x00000003
        /*02c0*/ 	.word	0x00030840
        /*02c4*/ 	.short	0x010a
        /*02c6*/ 	.byte	0x3f
	.zero		1


	//   ....[25]....
        /*02c8*/ 	.word	0x000089e0
        /*02cc*/ 	.word	0x00000006
        /*02d0*/ 	.word	0x00000000
        /*02d4*/ 	.short	0x010a
        /*02d6*/ 	.byte	0x3f
	.zero		1


	//   ....[26]....
        /*02d8*/ 	.word	0x00008a40
        /*02dc*/ 	.word	0x00000003
        /*02e0*/ 	.word	0x00000000
        /*02e4*/ 	.short	0x010a
        /*02e6*/ 	.byte	0x3f
	.zero		1


	//   ....[27]....
        /*02e8*/ 	.word	0x00008aa0
        /*02ec*/ 	.word	0x00000000
        /*02f0*/ 	.word	0x00000000
        /*02f4*/ 	.short	0x010a
        /*02f6*/ 	.byte	0x3f
	.zero		1


	//   ....[28]....
        /*02f8*/ 	.word	0x00008ad0
        /*02fc*/ 	.word	0x00000003
        /*0300*/ 	.word	0x00000000
        /*0304*/ 	.short	0x010a
        /*0306*/ 	.byte	0x3f
	.zero		1


	//   ....[29]....
        /*0308*/ 	.word	0x00008ba0
        /*030c*/ 	.word	0x000000e4
        /*0310*/ 	.word	0x00030800
        /*0314*/ 	.short	0x010a
        /*0316*/ 	.byte	0x3f
	.zero		1


	//   ....[30]....
        /*0318*/ 	.word	0x00008bf0
        /*031c*/ 	.word	0x00000000
        /*0320*/ 	.word	0x00030810
        /*0324*/ 	.short	0x010a
        /*0326*/ 	.byte	0x3f
	.zero		1


	//   ....[31]....
        /*0328*/ 	.word	0x00008c40
        /*032c*/ 	.word	0x00000000
        /*0330*/ 	.word	0x00030830
        /*0334*/ 	.short	0x010a
        /*0336*/ 	.byte	0x3f
	.zero		1


	//   ....[32]....
        /*0338*/ 	.word	0x00008ec0
        /*033c*/ 	.word	0x00000010
        /*0340*/ 	.word	0x00030820
        /*0344*/ 	.short	0x010a
        /*0346*/ 	.byte	0x3f
	.zero		1


	//   ....[33]....
        /*0348*/ 	.word	0x00008f10
        /*034c*/ 	.word	0x00000010
        /*0350*/ 	.word	0x00030840
        /*0354*/ 	.short	0x010a
        /*0356*/ 	.byte	0x3f
	.zero		1


	//   ....[34]....
        /*0358*/ 	.word	0x00008f60
        /*035c*/ 	.word	0x00000010
        /*0360*/ 	.word	0x00030828
        /*0364*/ 	.short	0x010a
        /*0366*/ 	.byte	0x3f
	.zero		1


	//   ....[35]....
        /*0368*/ 	.word	0x00008fb0
        /*036c*/ 	.word	0x00000010
        /*0370*/ 	.word	0x00030848
        /*0374*/ 	.short	0x010a
        /*0376*/ 	.byte	0x3f
	.zero		1


	//   ....[36]....
        /*0378*/ 	.word	0x00009010
        /*037c*/ 	.word	0x00000010
        /*0380*/ 	.word	0x00030820
        /*0384*/ 	.short	0x010a
        /*0386*/ 	.byte	0x3f
	.zero		1


	//   ....[37]....
        /*0388*/ 	.word	0x00009060
        /*038c*/ 	.word	0x00000010
        /*0390*/ 	.word	0x00030840
        /*0394*/ 	.short	0x010a
        /*0396*/ 	.byte	0x3f
	.zero		1


	//   ....[38]....
        /*0398*/ 	.word	0x000090b0
        /*039c*/ 	.word	0x00000010
        /*03a0*/ 	.word	0x00030828
        /*03a4*/ 	.short	0x010a
        /*03a6*/ 	.byte	0x3f
	.zero		1


	//   ....[39]....
        /*03a8*/ 	.word	0x00009100
        /*03ac*/ 	.word	0x00000003
        /*03b0*/ 	.word	0x00030840
        /*03b4*/ 	.short	0x010a
        /*03b6*/ 	.byte	0x3f
	.zero		1


	//   ....[40]....
        /*03b8*/ 	.word	0x000091d0
        /*03bc*/ 	.word	0x00000006
        /*03c0*/ 	.word	0x00000000
        /*03c4*/ 	.short	0x010a
        /*03c6*/ 	.byte	0x3f
	.zero		1


	//   ....[41]....
        /*03c8*/ 	.word	0x00009220
        /*03cc*/ 	.word	0x00000003
        /*03d0*/ 	.word	0x00000000
        /*03d4*/ 	.short	0x010a
        /*03d6*/ 	.byte	0x3f
	.zero		1


	//   ....[42]....
        /*03d8*/ 	.word	0x00009270
        /*03dc*/ 	.word	0x00000000
        /*03e0*/ 	.word	0x00000000
        /*03e4*/ 	.short	0x010a
        /*03e6*/ 	.byte	0x3f
	.zero		1


	//----- nvinfo : EIATTR_NUM_MBARRIERS
	.align		4
.L_806:
        /*03e8*/ 	.byte	0x03, 0x38
        /*03ea*/ 	.short	0x0009


	//----- nvinfo : EIATTR_EXIT_INSTR_OFFSETS
	.align		4
        /*03ec*/ 	.byte	0x04, 0x1c
        /*03ee*/ 	.short	(.L_808 - .L_807)


	//   ....[0]....
.L_807:
        /*03f0*/ 	.word	0x00008b20


	//----- nvinfo : EIATTR_MAX_THREADS
	.align		4
.L_808:
        /*03f4*/ 	.byte	0x04, 0x05
        /*03f6*/ 	.short	(.L_810 - .L_809)
.L_809:
        /*03f8*/ 	.word	0x00000180
        /*03fc*/ 	.word	0x00000001
        /*0400*/ 	.word	0x00000001


	//----- nvinfo : EIATTR_CRS_STACK_SIZE
	.align		4
.L_810:
        /*0404*/ 	.byte	0x04, 0x1e
        /*0406*/ 	.short	(.L_812 - .L_811)
.L_811:
        /*0408*/ 	.word	0x00000000


	//----- nvinfo : EIATTR_CBANK_PARAM_SIZE
	.align		4
.L_812:
        /*040c*/ 	.byte	0x03, 0x19
        /*040e*/ 	.short	0x0770


	//----- nvinfo : EIATTR_PARAM_CBANK
	.align		4
        /*0410*/ 	.byte	0x04, 0x0a
        /*0412*/ 	.short	(.L_814 - .L_813)
	.align		4
.L_813:
        /*0414*/ 	.word	index@(.nv.constant0._ZN7cutlass13device_kernelIN5flash11enable_sm90INS1_16FlashAttnBwdSm90INS1_25CollectiveMainloopBwdSm90ILi2ELi2ELi2EN4cute5tupleIJNS5_1CILi1EEES8_S8_EEENS6_IJNS7_ILi64EEENS7_ILi128EEESB_EEENS_6half_tEfNS_4arch4Sm90ELb1ELb0ELb0ELb0ELb1ELb1ELb0ELb0ELi2ELi1ELi2ELi1ELb0EEENS1_24CollectiveEpilogueBwdGQAISC_fSF_Li256ELb0ELb1EEENS1_25SingleTileBwdLPTSchedulerILb0ELi128ELb1EEEEEEEEEvNT_6ParamsE)
        /*0418*/ 	.short	0x0210
        /*041a*/ 	.short	0x0770


	//----- nvinfo : EIATTR_SW_WAR
	.align		4
.L_814:
        /*041c*/ 	.byte	0x04, 0x36
        /*041e*/ 	.short	(.L_816 - .L_815)
.L_815:
        /*0420*/ 	.word	0x00000008
.L_816:


//--------------------- .nv.info._ZN7cutlass13device_kernelIN5flash22FlashAttnBwdPreprocessIN4cute5tupleIJNS3_1CILi64EEENS5_ILi128EEEEEENS_6half_tEfNS_4arch4Sm90ELb1ELb0EEEEEvNT_6ParamsE --------------------------
	.section	.nv.info._ZN7cutlass13device_kernelIN5flash22FlashAttnBwdPreprocessIN4cute5tupleIJNS3_1CILi64EEENS5_ILi128EEEEEENS_6half_tEfNS_4arch4Sm90ELb1ELb0EEEEEvNT_6ParamsE,"",@"SHT_CUDA_INFO"
	.sectionflags	@""
	.align	4


	//----- nvinfo : EIATTR_CUDA_API_VERSION
	.align		4
        /*0000*/ 	.byte	0x04, 0x37
        /*0002*/ 	.short	(.L_818 - .L_817)
.L_817:
        /*0004*/ 	.word	0x00000082


	//----- nvinfo : EIATTR_KPARAM_INFO
	.align		4
.L_818:
        /*0008*/ 	.byte	0x04, 0x17
        /*000a*/ 	.short	(.L_820 - .L_819)
.L_819:
        /*000c*/ 	.word	0x00000000
        /*0010*/ 	.short	0x0000
        /*0012*/ 	.short	0x0000
        /*0014*/ 	.byte	0x00, 0xf0, 0xc1, 0x03


	//----- nvinfo : EIATTR_SPARSE_MMA_MASK
	.align		4
.L_820:
        /*0018*/ 	.byte	0x03, 0x50
        /*001a*/ 	.short	0x0000


	//----- nvinfo : EIATTR_MAXREG_COUNT
	.align		4
        /*001c*/ 	.byte	0x03, 0x1b
        /*001e*/ 	.short	0x0080


	//----- nvinfo : EIATTR_MERCURY_ISA_VERSION
	.align		4
        /*0020*/ 	.byte	0x03, 0x5f
        /*0022*/ 	.short	0x0101


	//----- nvinfo : EIATTR_COOP_GROUP_MASK_REGIDS
	.align		4
        /*0024*/ 	.byte	0x04, 0x29
        /*0026*/ 	.short	(.L_822 - .L_821)


	//   ....[0]....
.L_821:
        /*0028*/ 	.word	0xffffffff


	//   ....[1]....
        /*002c*/ 	.word	0xffffffff


	//   ....[2]....
        /*0030*/ 	.word	0xffffffff


	//   ....[3]....
        /*0034*/ 	.word	0xffffffff


	//   ....[4]....
        /*0038*/ 	.word	0xffffffff


	//   ....[5]....
        /*003c*/ 	.word	0xffffffff


	//   ....[6]....
        /*0040*/ 	.word	0xffffffff


	//   ....[7]....
        /*0044*/ 	.word	0xffffffff


	//   ....[8]....
        /*0048*/ 	.word	0xffffffff


	//   ....[9]....
        /*004c*/ 	.word	0xffffffff


	//   ....[10]....
        /*0050*/ 	.word	0xffffffff


	//   ....[11]....
        /*0054*/ 	.word	0xffffffff


	//   ....[12]....
        /*0058*/ 	.word	0xffffffff


	//   ....[13]....
        /*005c*/ 	.word	0xffffffff


	//   ....[14]....
        /*0060*/ 	.word	0xffffffff


	//   ....[15]....
        /*0064*/ 	.word	0xffffffff


	//----- nvinfo : EIATTR_COOP_GROUP_INSTR_OFFSETS
	.align		4
.L_822:
        /*0068*/ 	.byte	0x04, 0x28
        /*006a*/ 	.short	(.L_824 - .L_823)


	//   ....[0]....
.L_823:
        /*006c*/ 	.word	0x00001120


	//   ....[1]....
        /*0070*/ 	.word	0x00001130


	//   ....[2]....
        /*0074*/ 	.word	0x00001140


	//   ....[3]....
        /*0078*/ 	.word	0x00001150


	//   ....[4]....
        /*007c*/ 	.word	0x000011a0


	//   ....[5]....
        /*0080*/ 	.word	0x000011b0


	//   ....[6]....
        /*0084*/ 	.word	0x000011c0


	//   ....[7]....
        /*0088*/ 	.word	0x000011d0


	//   ....[8]....
        /*008c*/ 	.word	0x00001220


	//   ....[9]....
        /*0090*/ 	.word	0x00001230


	//   ....[10]....
        /*0094*/ 	.word	0x00001240


	//   ....[11]....
        /*0098*/ 	.word	0x00001250


	//   ....[12]....
        /*009c*/ 	.word	0x000012a0


	//   ....[13]....
        /*00a0*/ 	.word	0x000012c0


	//   ....[14]....
        /*00a4*/ 	.word	0x000012d0


	//   ....[15]....
        /*00a8*/ 	.word	0x000012f0


	//----- nvinfo : EIATTR_EXIT_INSTR_OFFSETS
	.align		4
.L_824:
        /*00ac*/ 	.byte	0x04, 0x1c
        /*00ae*/ 	.short	(.L_826 - .L_825)


	//   ....[0]....
.L_825:
        /*00b0*/ 	.word	0x000018b0


	//   ....[1]....
        /*00b4*/ 	.word	0x00001930


	//----- nvinfo : EIATTR_MAX_THREADS
	.align		4
.L_826:
        /*00b8*/ 	.byte	0x04, 0x05
        /*00ba*/ 	.short	(.L_828 - .L_827)
.L_827:
        /*00bc*/ 	.word	0x00000100
        /*00c0*/ 	.word	0x00000001
        /*00c4*/ 	.word	0x00000001


	//----- nvinfo : EIATTR_CRS_STACK_SIZE
	.align		4
.L_828:
        /*00c8*/ 	.byte	0x04, 0x1e
        /*00ca*/ 	.short	(.L_830 - .L_829)
.L_829:
        /*00cc*/ 	.word	0x00000000


	//----- nvinfo : EIATTR_CBANK_PARAM_SIZE
	.align		4
.L_830:
        /*00d0*/ 	.byte	0x03, 0x19
        /*00d2*/ 	.short	0x00f0


	//----- nvinfo : EIATTR_PARAM_CBANK
	.align		4
        /*00d4*/ 	.byte	0x04, 0x0a
        /*00d6*/ 	.short	(.L_832 - .L_831)
	.align		4
.L_831:
        /*00d8*/ 	.word	index@(.nv.constant0._ZN7cutlass13device_kernelIN5flash22FlashAttnBwdPreprocessIN4cute5tupleIJNS3_1CILi64EEENS5_ILi128EEEEEENS_6half_tEfNS_4arch4Sm90ELb1ELb0EEEEEvNT_6ParamsE)
        /*00dc*/ 	.short	0x0210
        /*00de*/ 	.short	0x00f0


	//----- nvinfo : EIATTR_SW_WAR
	.align		4
.L_832:
        /*00e0*/ 	.byte	0x04, 0x36
        /*00e2*/ 	.short	(.L_834 - .L_833)
.L_833:
        /*00e4*/ 	.word	0x00000008
.L_834:


//--------------------- .nv.info._ZN7cutlass13device_kernelIN5flash11enable_sm90INS1_16FlashAttnBwdSm90INS1_25CollectiveMainloopBwdSm90ILi2ELi2ELi2EN4cute5tupleIJNS5_1CILi1EEES8_S8_EEENS6_IJNS7_ILi64EEENS7_ILi128EEESB_EEENS_6half_tEfNS_4arch4Sm90ELb1ELb0ELb0ELb1ELb0ELb1ELb0ELb0ELi2ELi1ELi2ELi1ELb0EEENS1_21CollectiveEpilogueBwdISC_SD_SF_Li256ELb1ELb0ELi1EEENS1_25SingleTileBwdLPTSchedulerILb1ELi128ELb0EEEEEEEEEvNT_6ParamsE --------------------------
	.section	.nv.info._ZN7cutlass13device_kernelIN5flash11enable_sm90INS1_16FlashAttnBwdSm90INS1_25CollectiveMainloopBwdSm90ILi2ELi2ELi2EN4cute5tupleIJNS5_1CILi1EEES8_S8_EEENS6_IJNS7_ILi64EEENS7_ILi128EEESB_EEENS_6half_tEfNS_4arch4Sm90ELb1ELb0ELb0ELb1ELb0ELb1ELb0ELb0ELi2ELi1ELi2ELi1ELb0EEENS1_21CollectiveEpilogueBwdISC_SD_SF_Li256ELb1ELb0ELi1EEENS1_25SingleTileBwdLPTSchedulerILb1ELi128ELb0EEEEEEEEEvNT_6ParamsE,"",@"SHT_CUDA_INFO"
	.sectionflags	@""
	.align	4


	//----- nvinfo : EIATTR_CUDA_API_VERSION
	.align		4
        /*0000*/ 	.byte	0x04, 0x37
        /*0002*/ 	.short	(.L_836 - .L_835)
.L_835:
        /*0004*/ 	.word	0x00000082


	//----- nvinfo : EIATTR_KPARAM_INFO
	.align		4
.L_836:
        /*0008*/ 	.byte	0x04, 0x17
        /*000a*/ 	.short	(.L_838 - .L_837)
.L_837:
        /*000c*/ 	.word	0x00000000
        /*0010*/ 	.short	0x0000
        /*0012*/ 	.short	0x0070
        /*0014*/ 	.byte	0x00, 0xf0, 0x01, 0x1a


	//----- nvinfo : EIATTR_SPARSE_MMA_MASK
	.align		4
.L_838:
        /*0018*/ 	.byte	0x03, 0x50
        /*001a*/ 	.short	0x0000


	//----- nvinfo : EIATTR_MAXREG_COUNT
	.align		4
        /*001c*/ 	.byte	0x03, 0x1b
        /*001e*/ 	.short	0x00a8


	//----- nvinfo : EIATTR_NUM_BARRIERS
	.align		4
        /*0020*/ 	.byte	0x02, 0x4c
        /*0022*/ 	.byte	0x10
	.zero		1


	//----- nvinfo : EIATTR_EXTERNS
	.align		4
        /*0024*/ 	.byte	0x04, 0x0f
        /*0026*/ 	.short	(.L_840 - .L_839)


	//   ....[0]....
	.align		4
.L_839:
        /*0028*/ 	.word	index@(__assertfail)


	//----- nvinfo : EIATTR_ANNOTATIONS
	.align		4
.L_840:
        /*002c*/ 	.byte	0x04, 0x55
        /*002e*/ 	.short	(.L_842 - .L_841)


	//   ....[0]....
.L_841:
        /*0030*/ 	.word	0x00000001
        /*0034*/ 	.byte	0xb0, 0xa2, 0x00, 0x00, 0x01, 0x00, 0x00, 0x00, 0xb0, 0xa5, 0x00, 0x00, 0x01, 0x00, 0x00, 0x00
        /*0044*/ 	.byte	0x10, 0xb1, 0x00, 0x00, 0x01, 0x00, 0x00, 0x00, 0x30, 0xb1, 0x00, 0x00, 0x01, 0x00, 0x00, 0x00
        /*0054*/ 	.byte	0xa0, 0xb4, 0x00, 0x00


	//----- nvinfo : EIATTR_MERCURY_ISA_VERSION
	.align		4
.L_842:
        /*0058*/ 	.byte	0x03, 0x5f
        /*005a*/ 	.short	0x0101


	//----- nvinfo : EIATTR_INT_WARP_WIDE_INSTR_OFFSETS
	.align		4
        /*005c*/ 	.byte	0x04, 0x31
        /*005e*/ 	.short	(.L_844 - .L_843)


	//   ....[0]....
.L_843:
        /*0060*/ 	.word	0x00000190


	//   ....[1]....
        /*0064*/ 	.word	0x000001c0


	//----- nvinfo : EIATTR_COOP_GROUP_MASK_REGIDS
	.align		4
.L_844:
        /*0068*/ 	.byte	0x04, 0x29
        /*006a*/ 	.short	(.L_846 - .L_845)


	//   ....[0]....
.L_845:
        /*006c*/ 	.word	0xffffffff


	//   ....[1]....
        /*0070*/ 	.word	0xffffffff


	//   ....[2]....
        /*0074*/ 	.word	0xffffffff


	//   ....[3]....
        /*0078*/ 	.word	0xffffffff


	//   ....[4]....
        /*007c*/ 	.word	0xffffffff


	//   ....[5]....
        /*0080*/ 	.word	0xffffffff


	//   ....[6]....
        /*0084*/ 	.word	0xffffffff


	//   ....[7]....
        /*0088*/ 	.word	0x0500000f


	//----- nvinfo : EIATTR_COOP_GROUP_INSTR_OFFSETS
	.align		4
.L_846:
        /*008c*/ 	.byte	0x04, 0x28
        /*008e*/ 	.short	(.L_848 - .L_847)


	//   ....[0]....
.L_847:
        /*0090*/ 	.word	0x00000070


	//   ....[1]....
        /*0094*/ 	.word	0x000001a0


	//   ....[2]....
        /*0098*/ 	.word	0x000001f0


	//   ....[3]....
        /*009c*/ 	.word	0x000003e0


	//   ....[4]....
        /*00a0*/ 	.word	0x00000630


	//   ....[5]....
        /*00a4*/ 	.word	0x00001840


	//   ....[6]....
        /*00a8*/ 	.word	0x00007de0


	//   ....[7]....
        /*00ac*/ 	.word	0x0000bcf0


	//----- nvinfo : EIATTR_REG_RECONFIG
	.align		4
.L_848:
        /*00b0*/ 	.byte	0x01, 0x54
	.zero		2


	//----- nvinfo : EIATTR_SYSCALL_OFFSETS
	.align		4
        /*00b4*/ 	.byte	0x04, 0x46
        /*00b6*/ 	.short	(.L_850 - .L_849)


	//   ....[0]....
.L_849:
        /*00b8*/ 	.word	0x00001480


	//   ....[1]....
        /*00bc*/ 	.word	0x00001570


	//   ....[2]....
        /*00c0*/ 	.word	0x000016d0


	//   ....[3]....
        /*00c4*/ 	.word	0x000017c0


	//----- nvinfo : EIATTR_MBARRIER_INSTR_OFFSETS
	.align		4
.L_850:
        /*00c8*/ 	.byte	0x04, 0x39
        /*00ca*/ 	.short	(.L_852 - .L_851)


	//   ....[0]....
.L_851:
        /*00cc*/ 	.word	0x00000290
        /*00d0*/ 	.word	0x000000ff
        /*00d4*/ 	.word	0x00030800
        /*00d8*/ 	.short	0x0100
        /*00da*/ 	.byte	0x06
	.zero		1


	//   ....[1]....
        /*00dc*/ 	.word	0x00000390
        /*00e0*/ 	.word	0x000000ff
        /*00e4*/ 	.word	0x00030810
        /*00e8*/ 	.short	0x0100
        /*00ea*/ 	.byte	0x08
	.zero		1


	//   ....[2]....
        /*00ec*/ 	.word	0x000003a0
        /*00f0*/ 	.word	0x000000ff
        /*00f4*/ 	.word	0x00030820
        /*00f8*/ 	.short	0x0100
        /*00fa*/ 	.byte	0x08
	.zero		1


	//   ....[3]....
        /*00fc*/ 	.word	0x000003b0
        /*0100*/ 	.word	0x000000ff
        /*0104*/ 	.word	0x00030818
        /*0108*/ 	.short	0x0100
        /*010a*/ 	.byte	0x08
	.zero		1


	//   ....[4]....
        /*010c*/ 	.word	0x000003c0
        /*0110*/ 	.word	0x000000ff
        /*0114*/ 	.word	0x00030828
        /*0118*/ 	.short	0x0100
        /*011a*/ 	.byte	0x08
	.zero		1


	//   ....[5]....
        /*011c*/ 	.word	0x000004f0
        /*0120*/ 	.word	0x000000ff
        /*0124*/ 	.word	0x00030830
        /*0128*/ 	.short	0x0100
        /*012a*/ 	.byte	0x08
	.zero		1


	//   ....[6]....
        /*012c*/ 	.word	0x00000500
        /*0130*/ 	.word	0x000000ff
        /*0134*/ 	.word	0x00030840
        /*0138*/ 	.short	0x0100
        /*013a*/ 	.byte	0x08
	.zero		1


	//   ....[7]....
        /*013c*/ 	.word	0x00000510
        /*0140*/ 	.word	0x000000ff
        /*0144*/ 	.word	0x00030838
        /*0148*/ 	.short	0x0100
        /*014a*/ 	.byte	0x08
	.zero		1


	//   ....[8]....
        /*014c*/ 	.word	0x00000520
        /*0150*/ 	.word	0x000000ff
        /*0154*/ 	.word	0x00030848
        /*0158*/ 	.short	0x0100
        /*015a*/ 	.byte	0x08
	.zero		1


	//   ....[9]....
        /*015c*/ 	.word	0x00001880
        /*0160*/ 	.word	0x000000e4
        /*0164*/ 	.word	0x00030800
        /*0168*/ 	.short	0x010a
        /*016a*/ 	.byte	0x3f
	.zero		1


	//   ....[10]....
        /*016c*/ 	.word	0x00001920
        /*0170*/ 	.word	0x000000e4
        /*0174*/ 	.word	0x00030800
        /*0178*/ 	.short	0x010a
        /*017a*/ 	.byte	0x3f
	.zero		1


	//   ....[11]....
        /*017c*/ 	.word	0x00001ff0
        /*0180*/ 	.word	0x00000000
        /*0184*/ 	.word	0x00030810
        /*0188*/ 	.short	0x010a
        /*018a*/ 	.byte	0x3f
	.zero		1


	//   ....[12]....
        /*018c*/ 	.word	0x00002030
        /*0190*/ 	.word	0x00000000
        /*0194*/ 	.word	0x00030810
        /*0198*/ 	.short	0x010a
        /*019a*/ 	.byte	0x3f
	.zero		1


	//   ....[13]....
        /*019c*/ 	.word	0x00002560
        /*01a0*/ 	.word	0x00000000
        /*01a4*/ 	.word	0x00030830
        /*01a8*/ 	.short	0x010a
        /*01aa*/ 	.byte	0x3f
	.zero		1


	//   ....[14]....
        /*01ac*/ 	.word	0x000025e0
        /*01b0*/ 	.word	0x00000000
        /*01b4*/ 	.word	0x00030830
        /*01b8*/ 	.short	0x010a
        /*01ba*/ 	.byte	0x3f
	.zero		1


	//   ....[15]....
        /*01bc*/ 	.word	0x00003fb0
        /*01c0*/ 	.word	0x00000006
        /*01c4*/ 	.word	0x00000000
        /*01c8*/ 	.short	0x0101
        /*01ca*/ 	.byte	0x3f
	.zero		1


	//   ....[16]....
        /*01cc*/ 	.word	0x000042e0
        /*01d0*/ 	.word	0x00000000
        /*01d4*/ 	.word	0x00000000
        /*01d8*/ 	.short	0x0101
        /*01da*/ 	.byte	0x3f
	.zero		1


	//   ....[17]....
        /*01dc*/ 	.word	0x00009f30
        /*01e0*/ 	.word	0x0000000f
        /*01e4*/ 	.word	0x00030820
        /*01e8*/ 	.short	0x010a
        /*01ea*/ 	.byte	0x3f
	.zero		1


	//   ....[18]....
        /*01ec*/ 	.word	0x0000a610
        /*01f0*/ 	.word	0x0000000f
        /*01f4*/ 	.word	0x00030840
        /*01f8*/ 	.short	0x010a
        /*01fa*/ 	.byte	0x3f
	.zero		1


	//   ....[19]....
        /*01fc*/ 	.word	0x0000a8e0
        /*0200*/ 	.word	0x0000000f
        /*0204*/ 	.word	0x00030828
        /*0208*/ 	.short	0x010a
        /*020a*/ 	.byte	0x3f
	.zero		1


	//   ....[20]....
        /*020c*/ 	.word	0x0000abb0
        /*0210*/ 	.word	0x0000000f
        /*0214*/ 	.word	0x00030848
        /*0218*/ 	.short	0x010a
        /*021a*/ 	.byte	0x3f
	.zero		1


	//   ....[21]....
        /*021c*/ 	.word	0x0000ae20
        /*0220*/ 	.word	0x0000000f
        /*0224*/ 	.word	0x00030820
        /*0228*/ 	.short	0x010a
        /*022a*/ 	.byte	0x3f
	.zero		1


	//   ....[22]....
        /*022c*/ 	.word	0x0000b160
        /*0230*/ 	.word	0x0000000f
        /*0234*/ 	.word	0x00030840
        /*0238*/ 	.short	0x010a
        /*023a*/ 	.byte	0x3f
	.zero		1


	//   ....[23]....
        /*023c*/ 	.word	0x0000b400
        /*0240*/ 	.word	0x0000000f
        /*0244*/ 	.word	0x00030828
        /*0248*/ 	.short	0x010a
        /*024a*/ 	.byte	0x3f
	.zero		1


	//   ....[24]....
        /*024c*/ 	.word	0x0000b710
        /*0250*/ 	.word	0x00000003
        /*0254*/ 	.word	0x00030840
        /*0258*/ 	.short	0x010a
        /*025a*/ 	.byte	0x3f
	.zero		1


	//   ....[25]....
        /*025c*/ 	.word	0x0000bb70
        /*0260*/ 	.word	0x00000007
        /*0264*/ 	.word	0x00000000
        /*0268*/ 	.short	0x010a
        /*026a*/ 	.byte	0x3f
	.zero		1


	//   ....[26]....
        /*026c*/ 	.word	0x0000bbc0
        /*0270*/ 	.word	0x00000003
        /*0274*/ 	.word	0x00000000
        /*0278*/ 	.short	0x010a
        /*027a*/ 	.byte	0x3f
	.zero		1


	//   ....[27]....
        /*027c*/ 	.word	0x0000bc20
        /*0280*/ 	.word	0x00000005
        /*0284*/ 	.word	0x00000000
        /*0288*/ 	.short	0x010a
        /*028a*/ 	.byte	0x3f
	.zero		1


	//   ....[28]....
        /*028c*/ 	.word	0x0000bc50
        /*0290*/ 	.word	0x00000003
        /*0294*/ 	.word	0x00000000
        /*0298*/ 	.short	0x010a
        /*029a*/ 	.byte	0x3f
	.zero		1


	//   ....[29]....
        /*029c*/ 	.word	0x0000bd20
        /*02a0*/ 	.word	0x000000e4
        /*02a4*/ 	.word	0x00030800
        /*02a8*/ 	.short	0x010a
        /*02aa*/ 	.byte	0x3f
	.zero		1


	//   ....[30]....
        /*02ac*/ 	.word	0x0000bd70
        /*02b0*/ 	.word	0x00000000
        /*02b4*/ 	.word	0x00030810
        /*02b8*/ 	.short	0x010a
        /*02ba*/ 	.byte	0x3f
	.zero		1


	//   ....[31]....
        /*02bc*/ 	.word	0x0000bdc0
        /*02c0*/ 	.word	0x00000000
        /*02c4*/ 	.word	0x00030830
        /*02c8*/ 	.short	0x010a
        /*02ca*/ 	.byte	0x3f
	.zero		1


	//   ....[32]....
        /*02cc*/ 	.word	0x0000be10
        /*02d0*/ 	.word	0x0000000f
        /*02d4*/ 	.word	0x00030820
        /*02d8*/ 	.short	0x010a
        /*02da*/ 	.byte	0x3f
	.zero		1


	//   ....[33]....
        /*02dc*/ 	.word	0x0000be60
        /*02e0*/ 	.word	0x0000000f
        /*02e4*/ 	.word	0x00030840
        /*02e8*/ 	.short	0x010a
        /*02ea*/ 	.byte	0x3f
	.zero		1


	//   ....[34]....
        /*02ec*/ 	.word	0x0000beb0
        /*02f0*/ 	.word	0x0000000f
        /*02f4*/ 	.word	0x00030828
        /*02f8*/ 	.short	0x010a
        /*02fa*/ 	.byte	0x3f
	.zero		1


	//   ....[35]....
        /*02fc*/ 	.word	0x0000bf00
        /*0300*/ 	.word	0x0000000f
        /*0304*/ 	.word	0x00030848
        /*0308*/ 	.short	0x010a
        /*030a*/ 	.byte	0x3f
	.zero		1


	//   ....[36]....
        /*030c*/ 	.word	0x0000bf60
        /*0310*/ 	.word	0x0000000f
        /*0314*/ 	.word	0x00030820
        /*0318*/ 	.short	0x010a
        /*031a*/ 	.byte	0x3f
	.zero		1


	//   ....[37]....
        /*031c*/ 	.word	0x0000bfb0
        /*0320*/ 	.word	0x0000000f
        /*0324*/ 	.word	0x00030840
        /*0328*/ 	.short	0x010a
        /*032a*/ 	.byte	0x3f
	.zero		1


	//   ....[38]....
        /*032c*/ 	.word	0x0000c000
        /*0330*/ 	.word	0x0000000f
        /*0334*/ 	.word	0x00030828
        /*0338*/ 	.short	0x010a
        /*033a*/ 	.byte	0x3f
	.zero		1


	//   ....[39]....
        /*033c*/ 	.word	0x0000c050
        /*0340*/ 	.word	0x00000003
        /*0344*/ 	.word	0x00030840
        /*0348*/ 	.short	0x010a
        /*034a*/ 	.byte	0x3f
	.zero		1


	//   ....[40]....
        /*034c*/ 	.word	0x0000c120
        /*0350*/ 	.word	0x00000007
        /*0354*/ 	.word	0x00000000
        /*0358*/ 	.short	0x010a
        /*035a*/ 	.byte	0x3f
	.zero		1


	//   ....[41]....
        /*035c*/ 	.word	0x0000c170
        /*0360*/ 	.word	0x00000003
        /*0364*/ 	.word	0x00000000
        /*0368*/ 	.short	0x010a
        /*036a*/ 	.byte	0x3f
	.zero		1


	//   ....[42]....
        /*036c*/ 	.word	0x0000c1c0
        /*0370*/ 	.word	0x00000005
        /*0374*/ 	.word	0x00000000
        /*0378*/ 	.short	0x010a
        /*037a*/ 	.byte	0x3f
	.zero		1


	//----- nvinfo : EIATTR_NUM_MBARRIERS
	.align		4
.L_852:
        /*037c*/ 	.byte	0x03, 0x38
        /*037e*/ 	.short	0x0009


	//----- nvinfo : EIATTR_EXIT_INSTR_OFFSETS
	.align		4
        /*0380*/ 	.byte	0x04, 0x1c
        /*0382*/ 	.short	(.L_854 - .L_853)


	//   ....[0]....
.L_853:
        /*0384*/ 	.word	0x0000bca0


	//----- nvinfo : EIATTR_MAX_THREADS
	.align		4
.L_854:
        /*0388*/ 	.byte	0x04, 0x05
        /*038a*/ 	.short	(.L_856 - .L_855)
.L_855:
        /*038c*/ 	.word	0x00000180
        /*0390*/ 	.word	0x00000001
        /*0394*/ 	.word	0x00000001


	//----- nvinfo : EIATTR_CRS_STACK_SIZE
	.align		4
.L_856:
        /*0398*/ 	.byte	0x04, 0x1e
        /*039a*/ 	.short	(.L_858 - .L_857)
.L_857:
        /*039c*/ 	.word	0x00000000


	//----- nvinfo : EIATTR_CBANK_PARAM_SIZE
	.align		4
.L_858:
        /*03a0*/ 	.byte	0x03, 0x19
        /*03a2*/ 	.short	0x06f0


	//----- nvinfo : EIATTR_PARAM_CBANK
	.align		4
        /*03a4*/ 	.byte	0x04, 0x0a
        /*03a6*/ 	.short	(.L_860 - .L_859)
	.align		4
.L_859:
        /*03a8*/ 	.word	index@(.nv.constant0._ZN7cutlass13device_kernelIN5flash11enable_sm90INS1_16FlashAttnBwdSm90INS1_25CollectiveMainloopBwdSm90ILi2ELi2ELi2EN4cute5tupleIJNS5_1CILi1EEES8_S8_EEENS6_IJNS7_ILi64EEENS7_ILi128EEESB_EEENS_6half_tEfNS_4arch4Sm90ELb1ELb0ELb0ELb1ELb0ELb1ELb0ELb0ELi2ELi1ELi2ELi1ELb0EEENS1_21CollectiveEpilogueBwdISC_SD_SF_Li256ELb1ELb0ELi1EEENS1_25SingleTileBwdLPTSchedulerILb1ELi128ELb0EEEEEEEEEvNT_6ParamsE)
        /*03ac*/ 	.short	0x0210
        /*03ae*/ 	.short	0x06f0


	//----- nvinfo : EIATTR_SW_WAR
	.align		4
.L_860:
        /*03b0*/ 	.byte	0x04, 0x36
        /*03b2*/ 	.short	(.L_862 - .L_861)
.L_861:
        /*03b4*/ 	.word	0x00000008
.L_862:


//--------------------- .nv.info._ZN7cutlass13device_kernelIN5flash11enable_sm90INS1_16FlashAttnBwdSm90INS1_25CollectiveMainloopBwdSm90ILi2ELi2ELi2EN4cute5tupleIJNS5_1CILi1EEES8_S8_EEENS6_IJNS7_ILi64EEENS7_ILi128EEESB_EEENS_6half_tEfNS_4arch4Sm90ELb1ELb0ELb0ELb1ELb1ELb1ELb0ELb0ELi2ELi1ELi2ELi1ELb0EEENS1_21CollectiveEpilogueBwdISC_SD_SF_Li256ELb1ELb0ELi1EEENS1_25SingleTileBwdLPTSchedulerILb1ELi128ELb1EEEEEEEEEvNT_6ParamsE --------------------------
	.section	.nv.info._ZN7cutlass13device_kernelIN5flash11enable_sm90INS1_16FlashAttnBwdSm90INS1_25CollectiveMainloopBwdSm90ILi2ELi2ELi2EN4cute5tupleIJNS5_1CILi1EEES8_S8_EEENS6_IJNS7_ILi64EEENS7_ILi128EEESB_EEENS_6half_tEfNS_4arch4Sm90ELb1ELb0ELb0ELb1ELb1ELb1ELb0ELb0ELi2ELi1ELi2ELi1ELb0EEENS1_21CollectiveEpilogueBwdISC_SD_SF_Li256ELb1ELb0ELi1EEENS1_25SingleTileBwdLPTSchedulerILb1ELi128ELb1EEEEEEEEEvNT_6ParamsE,"",@"SHT_CUDA_INFO"
	.sectionflags	@""
	.align	4


	//----- nvinfo : EIATTR_CUDA_API_VERSION
	.align		4
        /*0000*/ 	.byte	0x04, 0x37
        /*0002*/ 	.short	(.L_864 - .L_863)
.L_863:
        /*0004*/ 	.word	0x00000082


	//----- nvinfo : EIATTR_KPARAM_INFO
	.align		4
.L_864:
        /*0008*/ 	.byte	0x04, 0x17
        /*000a*/ 	.short	(.L_866 - .L_865)
.L_865:
        /*000c*/ 	.word	0x00000000
        /*0010*/ 	.short	0x0000
        /*0012*/ 	.short	0x0070
        /*0014*/ 	.byte	0x00, 0xf0, 0x01, 0x1a


	//----- nvinfo : EIATTR_SPARSE_MMA_MASK
	.align		4
.L_866:
        /*0018*/ 	.byte	0x03, 0x50
        /*001a*/ 	.short	0x0000


	//----- nvinfo : EIATTR_MAXREG_COUNT
	.align		4
        /*001c*/ 	.byte	0x03, 0x1b
        /*001e*/ 	.short	0x00a8


	//----- nvinfo : EIATTR_NUM_BARRIERS
	.align		4
        /*0020*/ 	.byte	0x02, 0x4c
        /*0022*/ 	.byte	0x10
	.zero		1


	//----- nvinfo : EIATTR_EXTERNS
	.align		4
        /*0024*/ 	.byte	0x04, 0x0f
        /*0026*/ 	.short	(.L_868 - .L_867)


	//   ....[0]....
	.align		4
.L_867:
        /*0028*/ 	.word	index@(__assertfail)


	//----- nvinfo : EIATTR_ANNOTATIONS
	.align		4
.L_868:
        /*002c*/ 	.byte	0x04, 0x55
        /*002e*/ 	.short	(.L_870 - .L_869)


	//   ....[0]....
.L_869:
        /*0030*/ 	.word	0x00000001
        /*0034*/ 	.byte	0xd0, 0xab, 0x00, 0x00, 0x01, 0x00, 0x00, 0x00, 0xd0, 0xae, 0x00, 0x00, 0x01, 0x00, 0x00, 0x00
        /*0044*/ 	.byte	0x30, 0xba, 0x00, 0x00, 0x01, 0x00, 0x00, 0x00, 0x50, 0xba, 0x00, 0x00, 0x01, 0x00, 0x00, 0x00
        /*0054*/ 	.byte	0xc0, 0xbd, 0x00, 0x00


	//----- nvinfo : EIATTR_MERCURY_ISA_VERSION
	.align		4
.L_870:
        /*0058*/ 	.byte	0x03, 0x5f
        /*005a*/ 	.short	0x0101


	//----- nvinfo : EIATTR_INT_WARP_WIDE_INSTR_OFFSETS
	.align		4
        /*005c*/ 	.byte	0x04, 0x31
        /*005e*/ 	.short	(.L_872 - .L_871)


	//   ....[0]....
.L_871:
        /*0060*/ 	.word	0x00000190


	//   ....[1]....
        /*0064*/ 	.word	0x000001c0


	//   ....[2]....
        /*0068*/ 	.word	0x00008fb0


	//   ....[3]....
        /*006c*/ 	.word	0x00009660


	//   ....[4]....
        /*0070*/ 	.word	0x00009b90


	//----- nvinfo : EIATTR_COOP_GROUP_MASK_REGIDS
	.align		4
.L_872:
        /*0074*/ 	.byte	0x04, 0x29
        /*0076*/ 	.short	(.L_874 - .L_873)


	//   ....[0]....
.L_873:
        /*0078*/ 	.word	0xffffffff


	//   ....[1]....
        /*007c*/ 	.word	0xffffffff


	//   ....[2]....
        /*0080*/ 	.word	0xffffffff


	//   ....[3]....
        /*0084*/ 	.word	0xffffffff


	//   ....[4]....
        /*0088*/ 	.word	0xffffffff


	//   ....[5]....
        /*008c*/ 	.word	0xffffffff


	//   ....[6]....
        /*0090*/ 	.word	0xffffffff


	//   ....[7]....
        /*0094*/ 	.word	0xffffffff


	//   ....[8]....
        /*0098*/ 	.word	0xffffffff


	//   ....[9]....
        /*009c*/ 	.word	0xffffffff


	//   ....[10]....
        /*00a0*/ 	.word	0xffffffff


	//   ....[11]....
        /*00a4*/ 	.word	0xffffffff


	//   ....[12]....
        /*00a8*/ 	.word	0xffffffff


	//   ....[13]....
        /*00ac*/ 	.word	0x0500000f


	//   ....[14]....
        /*00b0*/ 	.word	0x0500000f


	//   ....[15]....
        /*00b4*/ 	.word	0x0500000f


	//   ....[16]....
        /*00b8*/ 	.word	0x0500000f


	//----- nvinfo : EIATTR_COOP_GROUP_INSTR_OFFSETS
	.align		4
.L_874:
        /*00bc*/ 	.byte	0x04, 0x28
        /*00be*/ 	.short	(.L_876 - .L_875)


	//   ....[0]....
.L_875:
        /*00c0*/ 	.word	0x00000070


	//   ....[1]....
        /*00c4*/ 	.word	0x000001a0


	//   ....[2]....
        /*00c8*/ 	.word	0x000001f0


	//   ....[3]....
        /*00cc*/ 	.word	0x000003e0


	//   ....[4]....
        /*00d0*/ 	.word	0x00000630


	//   ....[5]....
        /*00d4*/ 	.word	0x00001860


	//   ....[6]....
        /*00d8*/ 	.word	0x00007e00


	//   ....[7]....
        /*00dc*/ 	.word	0x00008bb0


	//   ....[8]....
        /*00e0*/ 	.word	0x00008ee0


	//   ....[9]....
        /*00e4*/ 	.word	0x000092e0


	//   ....[10]....
        /*00e8*/ 	.word	0x00009590


	//   ....[11]....
        /*00ec*/ 	.word	0x00009850


	//   ....[12]....
        /*00f0*/ 	.word	0x00009ac0


	//   ....[13]....
        /*00f4*/ 	.word	0x0000c610


	//   ....[14]....
        /*00f8*/ 	.word	0x0000c760


	//   ....[15]....
        /*00fc*/ 	.word	0x0000c7d0


	//   ....[16]....
        /*0100*/ 	.word	0x0000c840


	//----- nvinfo : EIATTR_REG_RECONFIG
	.align		4
.L_876:
        /*0104*/ 	.byte	0x01, 0x54
	.zero		2


	//----- nvinfo : EIATTR_SYSCALL_OFFSETS
	.align		4
        /*0108*/ 	.byte	0x04, 0x46
        /*010a*/ 	.short	(.L_878 - .L_877)


	//   ....[0]....
.L_877:
        /*010c*/ 	.word	0x000014a0


	//   ....[1]....
        /*0110*/ 	.word	0x00001590


	//   ....[2]....
        /*0114*/ 	.word	0x000016f0


	//   ....[3]....
        /*0118*/ 	.word	0x000017e0


	//----- nvinfo : EIATTR_MBARRIER_INSTR_OFFSETS
	.align		4
.L_878:
        /*011c*/ 	.byte	0x04, 0x39
        /*011e*/ 	.short	(.L_880 - .L_879)


	//   ....[0]....
.L_879:
        /*0120*/ 	.word	0x00000290
        /*0124*/ 	.word	0x000000ff
        /*0128*/ 	.word	0x00030800
        /*012c*/ 	.short	0x0100
        /*012e*/ 	.byte	0x06
	.zero		1


	//   ....[1]....
        /*0130*/ 	.word	0x00000390
        /*0134*/ 	.word	0x000000ff
        /*0138*/ 	.word	0x00030810
        /*013c*/ 	.short	0x0100
        /*013e*/ 	.byte	0x08
	.zero		1


	//   ....[2]....
        /*0140*/ 	.word	0x000003a0
        /*0144*/ 	.word	0x000000ff
        /*0148*/ 	.word	0x00030820
        /*014c*/ 	.short	0x0100
        /*014e*/ 	.byte	0x08
	.zero		1


	//   ....[3]....
        /*0150*/ 	.word	0x000003b0
        /*0154*/ 	.word	0x000000ff
        /*0158*/ 	.word	0x00030818
        /*015c*/ 	.short	0x0100
        /*015e*/ 	.byte	0x08
	.zero		1


	//   ....[4]....
        /*0160*/ 	.word	0x000003c0
        /*0164*/ 	.word	0x000000ff
        /*0168*/ 	.word	0x00030828
        /*016c*/ 	.short	0x0100
        /*016e*/ 	.byte	0x08
	.zero		1


	//   ....[5]....
        /*0170*/ 	.word	0x000004f0
        /*0174*/ 	.word	0x000000ff
        /*0178*/ 	.word	0x00030830
        /*017c*/ 	.short	0x0100
        /*017e*/ 	.byte	0x08
	.zero		1


	//   ....[6]....
        /*0180*/ 	.word	0x00000500
        /*0184*/ 	.word	0x000000ff
        /*0188*/ 	.word	0x00030840
        /*018c*/ 	.short	0x0100
        /*018e*/ 	.byte	0x08
	.zero		1


	//   ....[7]....
        /*0190*/ 	.word	0x00000510
        /*0194*/ 	.word	0x000000ff
        /*0198*/ 	.word	0x00030838
        /*019c*/ 	.short	0x0100
        /*019e*/ 	.byte	0x08
	.zero		1


	//   ....[8]....
        /*01a0*/ 	.word	0x00000520
        /*01a4*/ 	.word	0x000000ff
        /*01a8*/ 	.word	0x00030848
        /*01ac*/ 	.short	0x0100
        /*01ae*/ 	.byte	0x08
	.zero		1


	//   ....[9]....
        /*01b0*/ 	.word	0x000018a0
        /*01b4*/ 	.word	0x000000e4
        /*01b8*/ 	.word	0x00030800
        /*01bc*/ 	.short	0x010a
        /*01be*/ 	.byte	0x3f
	.zero		1


	//   ....[10]....
        /*01c0*/ 	.word	0x00001940
        /*01c4*/ 	.word	0x000000e4
        /*01c8*/ 	.word	0x00030800
        /*01cc*/ 	.short	0x010a
        /*01ce*/ 	.byte	0x3f
	.zero		1


	//   ....[11]....
        /*01d0*/ 	.word	0x00002010
        /*01d4*/ 	.word	0x00000000
        /*01d8*/ 	.word	0x00030810
        /*01dc*/ 	.short	0x010a
        /*01de*/ 	.byte	0x3f
	.zero		1


	//   ....[12]....
        /*01e0*/ 	.word	0x00002050
        /*01e4*/ 	.word	0x00000000
        /*01e8*/ 	.word	0x00030810
        /*01ec*/ 	.short	0x010a
        /*01ee*/ 	.byte	0x3f
	.zero		1


	//   ....[13]....
        /*01f0*/ 	.word	0x00002580
        /*01f4*/ 	.word	0x00000000
        /*01f8*/ 	.word	0x00030830
        /*01fc*/ 	.short	0x010a
        /*01fe*/ 	.byte	0x3f
	.zero		1


	//   ....[14]....
        /*0200*/ 	.word	0x00002600
        /*0204*/ 	.word	0x00000000
        /*0208*/ 	.word	0x00030830
        /*020c*/ 	.short	0x010a
        /*020e*/ 	.byte	0x3f
	.zero		1


	//   ....[15]....
        /*0210*/ 	.word	0x00003fd0
        /*0214*/ 	.word	0x00000006
        /*0218*/ 	.word	0x00000000
        /*021c*/ 	.short	0x0101
        /*021e*/ 	.byte	0x3f
	.zero		1


	//   ....[16]....
        /*0220*/ 	.word	0x00004300
        /*0224*/ 	.word	0x00000000
        /*0228*/ 	.word	0x00000000
        /*022c*/ 	.short	0x0101
        /*022e*/ 	.byte	0x3f
	.zero		1


	//   ....[17]....
        /*0230*/ 	.word	0x0000a850
        /*0234*/ 	.word	0x0000000f
        /*0238*/ 	.word	0x00030820
        /*023c*/ 	.short	0x010a
        /*023e*/ 	.byte	0x3f
	.zero		1


	//   ....[18]....
        /*0240*/ 	.word	0x0000af30
        /*0244*/ 	.word	0x0000000f
        /*0248*/ 	.word	0x00030840
        /*024c*/ 	.short	0x010a
        /*024e*/ 	.byte	0x3f
	.zero		1


	//   ....[19]....
        /*0250*/ 	.word	0x0000b200
        /*0254*/ 	.word	0x0000000f
        /*0258*/ 	.word	0x00030828
        /*025c*/ 	.short	0x010a
        /*025e*/ 	.byte	0x3f
	.zero		1


	//   ....[20]....
        /*0260*/ 	.word	0x0000b4d0
        /*0264*/ 	.word	0x0000000f
        /*0268*/ 	.word	0x00030848
        /*026c*/ 	.short	0x010a
        /*026e*/ 	.byte	0x3f
	.zero		1


	//   ....[21]....
        /*0270*/ 	.word	0x0000b740
        /*0274*/ 	.word	0x0000000f
        /*0278*/ 	.word	0x00030820
        /*027c*/ 	.short	0x010a
        /*027e*/ 	.byte	0x3f
	.zero		1


	//   ....[22]....
        /*0280*/ 	.word	0x0000ba80
        /*0284*/ 	.word	0x0000000f
        /*0288*/ 	.word	0x00030840
        /*028c*/ 	.short	0x010a
        /*028e*/ 	.byte	0x3f
	.zero		1


	//   ....[23]....
        /*0290*/ 	.word	0x0000bd20
        /*0294*/ 	.word	0x0000000f
        /*0298*/ 	.word	0x00030828
        /*029c*/ 	.short	0x010a
        /*029e*/ 	.byte	0x3f
	.zero		1


	//   ....[24]....
        /*02a0*/ 	.word	0x0000c030
        /*02a4*/ 	.word	0x00000003
        /*02a8*/ 	.word	0x00030840
        /*02ac*/ 	.short	0x010a
        /*02ae*/ 	.byte	0x3f
	.zero		1


	//   ....[25]....
        /*02b0*/ 	.word	0x0000c490
        /*02b4*/ 	.word	0x00000007
        /*02b8*/ 	.word	0x00000000
        /*02bc*/ 	.short	0x010a
        /*02be*/ 	.byte	0x3f
	.zero		1


	//   ....[26]....
        /*02c0*/ 	.word	0x0000c4e0
        /*02c4*/ 	.word	0x00000003
        /*02c8*/ 	.word	0x00000000
        /*02cc*/ 	.short	0x010a
        /*02ce*/ 	.byte	0x3f
	.zero		1


	//   ....[27]....
        /*02d0*/ 	.word	0x0000c540
        /*02d4*/ 	.word	0x00000005
        /*02d8*/ 	.word	0x00000000
        /*02dc*/ 	.short	0x010a
        /*02de*/ 	.byte	0x3f
	.zero		1


	//   ....[28]....
        /*02e0*/ 	.word	0x0000c570
        /*02e4*/ 	.word	0x00000003
        /*02e8*/ 	.word	0x00000000
        /*02ec*/ 	.short	0x010a
        /*02ee*/ 	.byte	0x3f
	.zero		1


	//   ....[29]....
        /*02f0*/ 	.word	0x0000c640
        /*02f4*/ 	.word	0x000000e4
        /*02f8*/ 	.word	0x00030800
        /*02fc*/ 	.short	0x010a
        /*02fe*/ 	.byte	0x3f
	.zero		1


	//   ....[30]....
        /*0300*/ 	.word	0x0000c690
        /*0304*/ 	.word	0x00000000
        /*0308*/ 	.word	0x00030810
        /*030c*/ 	.short	0x010a
        /*030e*/ 	.byte	0x3f
	.zero		1


	//   ....[31]....
        /*0310*/ 	.word	0x0000c6e0
        /*0314*/ 	.word	0x00000000
        /*0318*/ 	.word	0x00030830
        /*031c*/ 	.short	0x010a
        /*031e*/ 	.byte	0x3f
	.zero		1


	//   ....[32]....
        /*0320*/ 	.word	0x0000c880
        /*0324*/ 	.word	0x0000000f
        /*0328*/ 	.word	0x00030820
        /*032c*/ 	.short	0x010a
        /*032e*/ 	.byte	0x3f
	.zero		1


	//   ....[33]....
        /*0330*/ 	.word	0x0000c8d0
        /*0334*/ 	.word	0x0000000f
        /*0338*/ 	.word	0x00030840
        /*033c*/ 	.short	0x010a
        /*033e*/ 	.byte	0x3f
	.zero		1


	//   ....[34]....
        /*0340*/ 	.word	0x0000c920
        /*0344*/ 	.word	0x0000000f
        /*0348*/ 	.word	0x00030828
        /*034c*/ 	.short	0x010a
        /*034e*/ 	.byte	0x3f
	.zero		1


	//   ....[35]....
        /*0350*/ 	.word	0x0000c970
        /*0354*/ 	.word	0x0000000f
        /*0358*/ 	.word	0x00030848
        /*035c*/ 	.short	0x010a
        /*035e*/ 	.byte	0x3f
	.zero		1


	//   ....[36]....
        /*0360*/ 	.word	0x0000c9d0
        /*0364*/ 	.word	0x0000000f
        /*0368*/ 	.word	0x00030820
        /*036c*/ 	.short	0x010a
        /*036e*/ 	.byte	0x3f
	.zero		1


	//   ....[37]....
        /*0370*/ 	.word	0x0000ca20
        /*0374*/ 	.word	0x0000000f
        /*0378*/ 	.word	0x00030840
        /*037c*/ 	.short	0x010a
        /*037e*/ 	.byte	0x3f
	.zero		1


	//   ....[38]....
        /*0380*/ 	.word	0x0000ca70
        /*0384*/ 	.word	0x0000000f
        /*0388*/ 	.word	0x00030828
        /*038c*/ 	.short	0x010a
        /*038e*/ 	.byte	0x3f
	.zero		1


	//   ....[39]....
        /*0390*/ 	.word	0x0000cac0
        /*0394*/ 	.word	0x00000003
        /*0398*/ 	.word	0x00030840
        /*039c*/ 	.short	0x010a
        /*039e*/ 	.byte	0x3f
	.zero		1


	//   ....[40]....
        /*03a0*/ 	.word	0x0000cb90
        /*03a4*/ 	.word	0x00000007
        /*03a8*/ 	.word	0x00000000
        /*03ac*/ 	.short	0x010a
        /*03ae*/ 	.byte	0x3f
	.zero		1


	//   ....[41]....
        /*03b0*/ 	.word	0x0000cbe0
        /*03b4*/ 	.word	0x00000003
        /*03b8*/ 	.word	0x00000000
        /*03bc*/ 	.short	0x010a
        /*03be*/ 	.byte	0x3f
	.zero		1


	//   ....[42]....
        /*03c0*/ 	.word	0x0000cc30
        /*03c4*/ 	.word	0x00000005
        /*03c8*/ 	.word	0x00000000
        /*03cc*/ 	.short	0x010a
        /*03ce*/ 	.byte	0x3f
	.zero		1


	//----- nvinfo : EIATTR_NUM_MBARRIERS
	.align		4
.L_880:
        /*03d0*/ 	.byte	0x03, 0x38
        /*03d2*/ 	.short	0x0009


	//----- nvinfo : EIATTR_EXIT_INSTR_OFFSETS
	.align		4
        /*03d4*/ 	.byte	0x04, 0x1c
        /*03d6*/ 	.short	(.L_882 - .L_881)


	//   ....[0]....
.L_881:
        /*03d8*/ 	.word	0x0000c5c0


	//----- nvinfo : EIATTR_MAX_THREADS
	.align		4
.L_882:
        /*03dc*/ 	.byte	0x04, 0x05
        /*03de*/ 	.short	(.L_884 - .L_883)
.L_883:
        /*03e0*/ 	.word	0x00000180
        /*03e4*/ 	.word	0x00000001
        /*03e8*/ 	.word	0x00000001


	//----- nvinfo : EIATTR_CRS_STACK_SIZE
	.align		4
.L_884:
        /*03ec*/ 	.byte	0x04, 0x1e
        /*03ee*/ 	.short	(.L_886 - .L_885)
.L_885:
        /*03f0*/ 	.word	0x00000000


	//----- nvinfo : EIATTR_CBANK_PARAM_SIZE
	.align		4
.L_886:
        /*03f4*/ 	.byte	0x03, 0x19
        /*03f6*/ 	.short	0x06f0


	//----- nvinfo : EIATTR_PARAM_CBANK
	.align		4
        /*03f8*/ 	.byte	0x04, 0x0a
        /*03fa*/ 	.short	(.L_888 - .L_887)
	.align		4
.L_887:
        /*03fc*/ 	.word	index@(.nv.constant0._ZN7cutlass13device_kernelIN5flash11enable_sm90INS1_16FlashAttnBwdSm90INS1_25CollectiveMainloopBwdSm90ILi2ELi2ELi2EN4cute5tupleIJNS5_1CILi1EEES8_S8_EEENS6_IJNS7_ILi64EEENS7_ILi128EEESB_EEENS_6half_tEfNS_4arch4Sm90ELb1ELb0ELb0ELb1ELb1ELb1ELb0ELb0ELi2ELi1ELi2ELi1ELb0EEENS1_21CollectiveEpilogueBwdISC_SD_SF_Li256ELb1ELb0ELi1EEENS1_25SingleTileBwdLPTSchedulerILb1ELi128ELb1EEEEEEEEEvNT_6ParamsE)
        /*0400*/ 	.short	0x0210
        /*0402*/ 	.short	0x06f0


	//----- nvinfo : EIATTR_SW_WAR
	.align		4
.L_888:
        /*0404*/ 	.byte	0x04, 0x36
        /*0406*/ 	.short	(.L_890 - .L_889)
.L_889:
        /*0408*/ 	.word	0x00000008
.L_890:


//--------------------- .nv.info._ZN7cutlass13device_kernelIN5flash11enable_sm90INS1_16FlashAttnBwdSm90INS1_25CollectiveMainloopBwdSm90ILi2ELi2ELi2EN4cute5tupleIJNS5_1CILi1EEES8_S8_EEENS6_IJNS7_ILi64EEENS7_ILi128EEESB_EEENS_6half_tEfNS_4arch4Sm90ELb1ELb0ELb0ELb1ELb0ELb1ELb0ELb0ELi2ELi1ELi2ELi1ELb0EEENS1_24CollectiveEpilogueBwdGQAISC_fSF_Li256ELb1ELb0EEENS1_25SingleTileBwdLPTSchedulerILb1ELi128ELb0EEEEEEEEEvNT_6ParamsE --------------------------
	.section	.nv.info._ZN7cutlass13device_kernelIN5flash11enable_sm90INS1_16FlashAttnBwdSm90INS1_25CollectiveMainloopBwdSm90ILi2ELi2ELi2EN4cute5tupleIJNS5_1CILi1EEES8_S8_EEENS6_IJNS7_ILi64EEENS7_ILi128EEESB_EEENS_6half_tEfNS_4arch4Sm90ELb1ELb0ELb0ELb1ELb0ELb1ELb0ELb0ELi2ELi1ELi2ELi1ELb0EEENS1_24CollectiveEpilogueBwdGQAISC_fSF_Li256ELb1ELb0EEENS1_25SingleTileBwdLPTSchedulerILb1ELi128ELb0EEEEEEEEEvNT_6ParamsE,"",@"SHT_CUDA_INFO"
	.sectionflags	@""
	.align	4


	//----- nvinfo : EIATTR_CUDA_API_VERSION
	.align		4
        /*0000*/ 	.byte	0x04, 0x37
        /*0002*/ 	.short	(.L_892 - .L_891)
.L_891:
        /*0004*/ 	.word	0x00000082


	//----- nvinfo : EIATTR_KPARAM_INFO
	.align		4
.L_892:
        /*0008*/ 	.byte	0x04, 0x17
        /*000a*/ 	.short	(.L_894 - .L_893)
.L_893:
        /*000c*/ 	.word	0x00000000
        /*0010*/ 	.short	0x0000
        /*0012*/ 	.short	0x0070
        /*0014*/ 	.byte	0x00, 0xf0, 0x01, 0x1c


	//----- nvinfo : EIATTR_SPARSE_MMA_MASK
	.align		4
.L_894:
        /*0018*/ 	.byte	0x03, 0x50
        /*001a*/ 	.short	0x0000


	//----- nvinfo : EIATTR_MAXREG_COUNT
	.align		4
        /*001c*/ 	.byte	0x03, 0x1b
        /*001e*/ 	.short	0x00a8


	//----- nvinfo : EIATTR_NUM_BARRIERS
	.align		4
        /*0020*/ 	.byte	0x02, 0x4c
        /*0022*/ 	.byte	0x10
	.zero		1


	//----- nvinfo : EIATTR_EXTERNS
	.align		4
        /*0024*/ 	.byte	0x04, 0x0f
        /*0026*/ 	.short	(.L_896 - .L_895)


	//   ....[0]....
	.align		4
.L_895:
        /*0028*/ 	.word	index@(__assertfail)


	//----- nvinfo : EIATTR_ANNOTATIONS
	.align		4
.L_896:
        /*002c*/ 	.byte	0x04, 0x55
        /*002e*/ 	.short	(.L_898 - .L_897)


	//   ....[0]....
.L_897:
        /*0030*/ 	.word	0x00000001
        /*0034*/ 	.byte	0x90, 0x75, 0x00, 0x00, 0x01, 0x00, 0x00, 0x00, 0x90, 0x78, 0x00, 0x00, 0x01, 0x00, 0x00, 0x00
        /*0044*/ 	.byte	0xf0, 0x83, 0x00, 0x00, 0x01, 0x00, 0x00, 0x00, 0x10, 0x84, 0x00, 0x00, 0x01, 0x00, 0x00, 0x00
        /*0054*/ 	.byte	0x80, 0x87, 0x00, 0x00


	//----- nvinfo : EIATTR_MERCURY_ISA_VERSION
	.align		4
.L_898:
        /*0058*/ 	.byte	0x03, 0x5f
        /*005a*/ 	.short	0x0101


	//----- nvinfo : EIATTR_INT_WARP_WIDE_INSTR_OFFSETS
	.align		4
        /*005c*/ 	.byte	0x04, 0x31
        /*005e*/ 	.short	(.L_900 - .L_899)


	//   ....[0]....
.L_899:
        /*0060*/ 	.word	0x00000190


	//   ....[1]....
        /*0064*/ 	.word	0x000001c0


	//----- nvinfo : EIATTR_COOP_GROUP_MASK_REGIDS
	.align		4
.L_900:
        /*0068*/ 	.byte	0x04, 0x29
        /*006a*/ 	.short	(.L_902 - .L_901)


	//   ....[0]....
.L_901:
        /*006c*/ 	.word	0xffffffff


	//   ....[1]....
        /*0070*/ 	.word	0xffffffff


	//   ....[2]....
        /*0074*/ 	.word	0xffffffff


	//   ....[3]....
        /*0078*/ 	.word	0xffffffff


	//   ....[4]....
        /*007c*/ 	.word	0xffffffff


	//   ....[5]....
        /*0080*/ 	.word	0xffffffff


	//   ....[6]....
        /*0084*/ 	.word	0xffffffff


	//   ....[7]....
        /*0088*/ 	.word	0x0500000f


	//----- nvinfo : EIATTR_COOP_GROUP_INSTR_OFFSETS
	.align		4
.L_902:
        /*008c*/ 	.byte	0x04, 0x28
        /*008e*/ 	.short	(.L_904 - .L_903)


	//   ....[0]....
.L_903:
        /*0090*/ 	.word	0x00000070


	//   ....[1]....
        /*0094*/ 	.word	0x000001a0


	//   ....[2]....
        /*0098*/ 	.word	0x000001f0


	//   ....[3]....
        /*009c*/ 	.word	0x000003e0


	//   ....[4]....
        /*00a0*/ 	.word	0x00000630


	//   ....[5]....
        /*00a4*/ 	.word	0x00001810


	//   ....[6]....
        /*00a8*/ 	.word	0x000050c0


	//   ....[7]....
        /*00ac*/ 	.word	0x00008fd0


	//----- nvinfo : EIATTR_REG_RECONFIG
	.align		4
.L_904:
        /*00b0*/ 	.byte	0x01, 0x54
	.zero		2


	//----- nvinfo : EIATTR_SYSCALL_OFFSETS
	.align		4
        /*00b4*/ 	.byte	0x04, 0x46
        /*00b6*/ 	.short	(.L_906 - .L_905)


	//   ....[0]....
.L_905:
        /*00b8*/ 	.word	0x00001450


	//   ....[1]....
        /*00bc*/ 	.word	0x00001540


	//   ....[2]....
        /*00c0*/ 	.word	0x000016a0


	//   ....[3]....
        /*00c4*/ 	.word	0x00001790


	//----- nvinfo : EIATTR_MBARRIER_INSTR_OFFSETS
	.align		4
.L_906:
        /*00c8*/ 	.byte	0x04, 0x39
        /*00ca*/ 	.short	(.L_908 - .L_907)


	//   ....[0]....
.L_907:
        /*00cc*/ 	.word	0x00000290
        /*00d0*/ 	.word	0x000000ff
        /*00d4*/ 	.word	0x00030800
        /*00d8*/ 	.short	0x0100
        /*00da*/ 	.byte	0x06
	.zero		1


	//   ....[1]....
        /*00dc*/ 	.word	0x00000390
        /*00e0*/ 	.word	0x000000ff
        /*00e4*/ 	.word	0x00030810
        /*00e8*/ 	.short	0x0100
        /*00ea*/ 	.byte	0x08
	.zero		1


	//   ....[2]....
        /*00ec*/ 	.word	0x000003a0
        /*00f0*/ 	.word	0x000000ff
        /*00f4*/ 	.word	0x00030820
        /*00f8*/ 	.short	0x0100
        /*00fa*/ 	.byte	0x08
	.zero		1


	//   ....[3]....
        /*00fc*/ 	.word	0x000003b0
        /*0100*/ 	.word	0x000000ff
        /*0104*/ 	.word	0x00030818
        /*0108*/ 	.short	0x0100
        /*010a*/ 	.byte	0x08
	.zero		1


	//   ....[4]....
        /*010c*/ 	.word	0x000003c0
        /*0110*/ 	.word	0x000000ff
        /*0114*/ 	.word	0x00030828
        /*0118*/ 	.short	0x0100
        /*011a*/ 	.byte	0x08
	.zero		1


	//   ....[5]....
        /*011c*/ 	.word	0x000004f0
        /*0120*/ 	.word	0x000000ff
        /*0124*/ 	.word	0x00030830
        /*0128*/ 	.short	0x0100
        /*012a*/ 	.byte	0x08
	.zero		1


	//   ....[6]....
        /*012c*/ 	.word	0x00000500
        /*0130*/ 	.word	0x000000ff
        /*0134*/ 	.word	0x00030840
        /*0138*/ 	.short	0x0100
        /*013a*/ 	.byte	0x08
	.zero		1


	//   ....[7]....
        /*013c*/ 	.word	0x00000510
        /*0140*/ 	.word	0x000000ff
        /*0144*/ 	.word	0x00030838
        /*0148*/ 	.short	0x0100
        /*014a*/ 	.byte	0x08
	.zero		1


	//   ....[8]....
        /*014c*/ 	.word	0x00000520
        /*0150*/ 	.word	0x000000ff
        /*0154*/ 	.word	0x00030848
        /*0158*/ 	.short	0x0100
        /*015a*/ 	.byte	0x08
	.zero		1


	//   ....[9]....
        /*015c*/ 	.word	0x00001850
        /*0160*/ 	.word	0x000000e4
        /*0164*/ 	.word	0x00030800
        /*0168*/ 	.short	0x010a
        /*016a*/ 	.byte	0x3f
	.zero		1


	//   ....[10]....
        /*016c*/ 	.word	0x000018f0
        /*0170*/ 	.word	0x000000e4
        /*0174*/ 	.word	0x00030800
        /*0178*/ 	.short	0x010a
        /*017a*/ 	.byte	0x3f
	.zero		1


	//   ....[11]....
        /*017c*/ 	.word	0x00001fc0
        /*0180*/ 	.word	0x00000000
        /*0184*/ 	.word	0x00030810
        /*0188*/ 	.short	0x010a
        /*018a*/ 	.byte	0x3f
	.zero		1


	//   ....[12]....
        /*018c*/ 	.word	0x00002000
        /*0190*/ 	.word	0x00000000
        /*0194*/ 	.word	0x00030810
        /*0198*/ 	.short	0x010a
        /*019a*/ 	.byte	0x3f
	.zero		1


	//   ....[13]....
        /*019c*/ 	.word	0x00002530
        /*01a0*/ 	.word	0x00000000
        /*01a4*/ 	.word	0x00030830
        /*01a8*/ 	.short	0x010a
        /*01aa*/ 	.byte	0x3f
	.zero		1


	//   ....[14]....
        /*01ac*/ 	.word	0x000025b0
        /*01b0*/ 	.word	0x00000000
        /*01b4*/ 	.word	0x00030830
        /*01b8*/ 	.short	0x010a
        /*01ba*/ 	.byte	0x3f
	.zero		1


	//   ....[15]....
        /*01bc*/ 	.word	0x00003f90
        /*01c0*/ 	.word	0x00000006
        /*01c4*/ 	.word	0x00000000
        /*01c8*/ 	.short	0x0101
        /*01ca*/ 	.byte	0x3f
	.zero		1


	//   ....[16]....
        /*01cc*/ 	.word	0x000042c0
        /*01d0*/ 	.word	0x00000000
        /*01d4*/ 	.word	0x00000000
        /*01d8*/ 	.short	0x0101
        /*01da*/ 	.byte	0x3f
	.zero		1


	//   ....[17]....
        /*01dc*/ 	.word	0x00007210
        /*01e0*/ 	.word	0x0000000f
        /*01e4*/ 	.word	0x00030820
        /*01e8*/ 	.short	0x010a
        /*01ea*/ 	.byte	0x3f
	.zero		1


	//   ....[18]....
        /*01ec*/ 	.word	0x000078f0
        /*01f0*/ 	.word	0x0000000f
        /*01f4*/ 	.word	0x00030840
        /*01f8*/ 	.short	0x010a
        /*01fa*/ 	.byte	0x3f
	.zero		1


	//   ....[19]....
        /*01fc*/ 	.word	0x00007bc0
        /*0200*/ 	.word	0x0000000f
        /*0204*/ 	.word	0x00030828
        /*0208*/ 	.short	0x010a
        /*020a*/ 	.byte	0x3f
	.zero		1


	//   ....[20]....
        /*020c*/ 	.word	0x00007e90
        /*0210*/ 	.word	0x0000000f
        /*0214*/ 	.word	0x00030848
        /*0218*/ 	.short	0x010a
        /*021a*/ 	.byte	0x3f
	.zero		1


	//   ....[21]....
        /*021c*/ 	.word	0x00008100
        /*0220*/ 	.word	0x0000000f
        /*0224*/ 	.word	0x00030820
        /*0228*/ 	.short	0x010a
        /*022a*/ 	.byte	0x3f
	.zero		1


	//   ....[22]....
        /*022c*/ 	.word	0x00008440
        /*0230*/ 	.word	0x0000000f
        /*0234*/ 	.word	0x00030840
        /*0238*/ 	.short	0x010a
        /*023a*/ 	.byte	0x3f
	.zero		1


	//   ....[23]....
        /*023c*/ 	.word	0x000086e0
        /*0240*/ 	.word	0x0000000f
        /*0244*/ 	.word	0x00030828
        /*0248*/ 	.short	0x010a
        /*024a*/ 	.byte	0x3f
	.zero		1


	//   ....[24]....
        /*024c*/ 	.word	0x000089f0
        /*0250*/ 	.word	0x00000003
        /*0254*/ 	.word	0x00030840
        /*0258*/ 	.short	0x010a
        /*025a*/ 	.byte	0x3f
	.zero		1


	//   ....[25]....
        /*025c*/ 	.word	0x00008e50
        /*0260*/ 	.word	0x00000007
        /*0264*/ 	.word	0x00000000
        /*0268*/ 	.short	0x010a
        /*026a*/ 	.byte	0x3f
	.zero		1


	//   ....[26]....
        /*026c*/ 	.word	0x00008ea0
        /*0270*/ 	.word	0x00000003
        /*0274*/ 	.word	0x00000000
        /*0278*/ 	.short	0x010a
        /*027a*/ 	.byte	0x3f
	.zero		1


	//   ....[27]....
        /*027c*/ 	.word	0x00008f00
        /*0280*/ 	.word	0x00000005
        /*0284*/ 	.word	0x00000000
        /*0288*/ 	.short	0x010a
        /*028a*/ 	.byte	0x3f
	.zero		1


	//   ....[28]....
        /*028c*/ 	.word	0x00008f30
        /*0290*/ 	.word	0x00000003
        /*0294*/ 	.word	0x00000000
        /*0298*/ 	.short	0x010a
        /*029a*/ 	.byte	0x3f
	.zero		1


	//   ....[29]....
        /*029c*/ 	.word	0x00009000
        /*02a0*/ 	.word	0x000000e4
        /*02a4*/ 	.word	0x00030800
        /*02a8*/ 	.short	0x010a
        /*02aa*/ 	.byte	0x3f
	.zero		1


	//   ....[30]....
        /*02ac*/ 	.word	0x00009050
        /*02b0*/ 	.word	0x00000000
        /*02b4*/ 	.word	0x00030810
        /*02b8*/ 	.short	0x010a
        /*02ba*/ 	.byte	0x3f
	.zero		1


	//   ....[31]....
        /*02bc*/ 	.word	0x000090a0
        /*02c0*/ 	.word	0x00000000
        /*02c4*/ 	.word	0x00030830
        /*02c8*/ 	.short	0x010a
        /*02ca*/ 	.byte	0x3f
	.zero		1


	//   ....[32]....
        /*02cc*/ 	.word	0x000090f0
        /*02d0*/ 	.word	0x0000000f
        /*02d4*/ 	.word	0x00030820
        /*02d8*/ 	.short	0x010a
        /*02da*/ 	.byte	0x3f
	.zero		1


	//   ....[33]....
        /*02dc*/ 	.word	0x00009140
        /*02e0*/ 	.word	0x0000000f
        /*02e4*/ 	.word	0x00030840
        /*02e8*/ 	.short	0x010a
        /*02ea*/ 	.byte	0x3f
	.zero		1


	//   ....[34]....
        /*02ec*/ 	.word	0x00009190
        /*02f0*/ 	.word	0x0000000f
        /*02f4*/ 	.word	0x00030828
        /*02f8*/ 	.short	0x010a
        /*02fa*/ 	.byte	0x3f
	.zero		1


	//   ....[35]....
        /*02fc*/ 	.word	0x000091e0
        /*0300*/ 	.word	0x0000000f
        /*0304*/ 	.word	0x00030848
        /*0308*/ 	.short	0x010a
        /*030a*/ 	.byte	0x3f
	.zero		1


	//   ....[36]....
        /*030c*/ 	.word	0x00009240
        /*0310*/ 	.word	0x0000000f
        /*0314*/ 	.word	0x00030820
        /*0318*/ 	.short	0x010a
        /*031a*/ 	.byte	0x3f
	.zero		1


	//   ....[37]....
        /*031c*/ 	.word	0x00009290
        /*0320*/ 	.word	0x0000000f
        /*0324*/ 	.word	0x00030840
        /*0328*/ 	.short	0x010a
        /*032a*/ 	.byte	0x3f
	.zero		1


	//   ....[38]....
        /*032c*/ 	.word	0x000092e0
        /*0330*/ 	.word	0x0000000f
        /*0334*/ 	.word	0x00030828
        /*0338*/ 	.short	0x010a
        /*033a*/ 	.byte	0x3f
	.zero		1


	//   ....[39]....
        /*033c*/ 	.word	0x00009330
        /*0340*/ 	.word	0x00000003
        /*0344*/ 	.word	0x00030840
        /*0348*/ 	.short	0x010a
        /*034a*/ 	.byte	0x3f
	.zero		1


	//   ....[40]....
        /*034c*/ 	.word	0x00009400
        /*0350*/ 	.word	0x00000007
        /*0354*/ 	.word	0x00000000
        /*0358*/ 	.short	0x010a
        /*035a*/ 	.byte	0x3f
	.zero		1


	//   ....[41]....
        /*035c*/ 	.word	0x00009450
        /*0360*/ 	.word	0x00000003
        /*0364*/ 	.word	0x00000000
        /*0368*/ 	.short	0x010a
        /*036a*/ 	.byte	0x3f
	.zero		1


	//   ....[42]....
        /*036c*/ 	.word	0x000094a0
        /*0370*/ 	.word	0x00000005
        /*0374*/ 	.word	0x00000000
        /*0378*/ 	.short	0x010a
        /*037a*/ 	.byte	0x3f
	.zero		1


	//----- nvinfo : EIATTR_NUM_MBARRIERS
	.align		4
.L_908:
        /*037c*/ 	.byte	0x03, 0x38
        /*037e*/ 	.short	0x0009


	//----- nvinfo : EIATTR_EXIT_INSTR_OFFSETS
	.align		4
        /*0380*/ 	.byte	0x04, 0x1c
        /*0382*/ 	.short	(.L_910 - .L_909)


	//   ....[0]....
.L_909:
        /*0384*/ 	.word	0x00008f80


	//----- nvinfo : EIATTR_MAX_THREADS
	.align		4
.L_910:
        /*0388*/ 	.byte	0x04, 0x05
        /*038a*/ 	.short	(.L_912 - .L_911)
.L_911:
        /*038c*/ 	.word	0x00000180
        /*0390*/ 	.word	0x00000001
        /*0394*/ 	.word	0x00000001


	//----- nvinfo : EIATTR_CRS_STACK_SIZE
	.align		4
.L_912:
        /*0398*/ 	.byte	0x04, 0x1e
        /*039a*/ 	.short	(.L_914 - .L_913)
.L_913:
        /*039c*/ 	.word	0x00000000


	//----- nvinfo : EIATTR_CBANK_PARAM_SIZE
	.align		4
.L_914:
        /*03a0*/ 	.byte	0x03, 0x19
        /*03a2*/ 	.short	0x0770


	//----- nvinfo : EIATTR_PARAM_CBANK
	.align		4
        /*03a4*/ 	.byte	0x04, 0x0a
        /*03a6*/ 	.short	(.L_916 - .L_915)
	.align		4
.L_915:
        /*03a8*/ 	.word	index@(.nv.constant0._ZN7cutlass13device_kernelIN5flash11enable_sm90INS1_16FlashAttnBwdSm90INS1_25CollectiveMainloopBwdSm90ILi2ELi2ELi2EN4cute5tupleIJNS5_1CILi1EEES8_S8_EEENS6_IJNS7_ILi64EEENS7_ILi128EEESB_EEENS_6half_tEfNS_4arch4Sm90ELb1ELb0ELb0ELb1ELb0ELb1ELb0ELb0ELi2ELi1ELi2ELi1ELb0EEENS1_24CollectiveEpilogueBwdGQAISC_fSF_Li256ELb1ELb0EEENS1_25SingleTileBwdLPTSchedulerILb1ELi128ELb0EEEEEEEEEvNT_6ParamsE)
        /*03ac*/ 	.short	0x0210
        /*03ae*/ 	.short	0x0770


	//----- nvinfo : EIATTR_SW_WAR
	.align		4
.L_916:
        /*03b0*/ 	.byte	0x04, 0x36
        /*03b2*/ 	.short	(.L_918 - .L_917)
.L_917:
        /*03b4*/ 	.word	0x00000008
.L_918:


//--------------------- .nv.info._ZN7cutlass13device_kernelIN5flash32FlashAttnBwdPostprocessConvertdQIN4cute5tupleIJNS3_1CILi128EEES6_EEENS_6half_tEfNS_4arch4Sm90ELi256ENS3_8TiledMMAINS3_8MMA_AtomIJNS3_4SM904GMMA26MMA_64x128x16_F32F16F16_RSILNSE_5MajorE0ELSG_1ELNSE_7ScaleInE1ELSH_1EEEEEENS3_6LayoutINS4_IJNS5_ILi2EEENS5_ILi1EEESM_EEENS4_IJSM_NS5_ILi0EEESO_EEEEENS4_IJNS3_10UnderscoreESR_SR_EEEEELb0EEEEEvNT_6ParamsE --------------------------
	.section	.nv.info._ZN7cutlass13device_kernelIN5flash32FlashAttnBwdPostprocessConvertdQIN4cute5tupleIJNS3_1CILi128EEES6_EEENS_6half_tEfNS_4arch4Sm90ELi256ENS3_8TiledMMAINS3_8MMA_AtomIJNS3_4SM904GMMA26MMA_64x128x16_F32F16F16_RSILNSE_5MajorE0ELSG_1ELNSE_7ScaleInE1ELSH_1EEEEEENS3_6LayoutINS4_IJNS5_ILi2EEENS5_ILi1EEESM_EEENS4_IJSM_NS5_ILi0EEESO_EEEEENS4_IJNS3_10UnderscoreESR_SR_EEEEELb0EEEEEvNT_6ParamsE,"",@"SHT_CUDA_INFO"
	.sectionflags	@""
	.align	4


	//----- nvinfo : EIATTR_CUDA_API_VERSION
	.align		4
        /*0000*/ 	.byte	0x04, 0x37
        /*0002*/ 	.short	(.L_920 - .L_919)
.L_919:
        /*0004*/ 	.word	0x00000082


	//----- nvinfo : EIATTR_KPARAM_INFO
	.align		4
.L_920:
        /*0008*/ 	.byte	0x04, 0x17
        /*000a*/ 	.short	(.L_922 - .L_921)
.L_921:
        /*000c*/ 	.word	0x00000000
        /*0010*/ 	.short	0x0000
        /*0012*/ 	.short	0x0000
        /*0014*/ 	.byte	0x00, 0xf0, 0xc1, 0x01


	//----- nvinfo : EIATTR_SPARSE_MMA_MASK
	.align		4
.L_922:
        /*0018*/ 	.byte	0x03, 0x50
        /*001a*/ 	.short	0x0000


	//----- nvinfo : EIATTR_MAXREG_COUNT
	.align		4
        /*001c*/ 	.byte	0x03, 0x1b
        /*001e*/ 	.short	0x0080


	//----- nvinfo : EIATTR_NUM_BARRIERS
	.align		4
        /*0020*/ 	.byte	0x02, 0x4c
        /*0022*/ 	.byte	0x01
	.zero		1


	//----- nvinfo : EIATTR_MERCURY_ISA_VERSION
	.align		4
        /*0024*/ 	.byte	0x03, 0x5f
        /*0026*/ 	.short	0x0101


	//----- nvinfo : EIATTR_MBARRIER_INSTR_OFFSETS
	.align		4
        /*0028*/ 	.byte	0x04, 0x39
        /*002a*/ 	.short	(.L_924 - .L_923)


	//   ....[0]....
.L_923:
        /*002c*/ 	.word	0x000004a0
        /*0030*/ 	.word	0x000000ff
        /*0034*/ 	.word	0x00018000
        /*0038*/ 	.short	0x0100
        /*003a*/ 	.byte	0x06
	.zero		1


	//   ....[1]....
        /*003c*/ 	.word	0x000005b0
        /*0040*/ 	.word	0x00000039
        /*0044*/ 	.word	0x00018000
        /*0048*/ 	.short	0x010a
        /*004a*/ 	.byte	0x3f
	.zero		1


	//----- nvinfo : EIATTR_NUM_MBARRIERS
	.align		4
.L_924:
        /*004c*/ 	.byte	0x03, 0x38
        /*004e*/ 	.short	0x0001


	//----- nvinfo : EIATTR_EXIT_INSTR_OFFSETS
	.align		4
        /*0050*/ 	.byte	0x04, 0x1c
        /*0052*/ 	.short	(.L_926 - .L_925)


	//   ....[0]....
.L_925:
        /*0054*/ 	.word	0x000001b0


	//   ....[1]....
        /*0058*/ 	.word	0x00001a00


	//   ....[2]....
        /*005c*/ 	.word	0x00001ad0


	//----- nvinfo : EIATTR_MAX_THREADS
	.align		4
.L_926:
        /*0060*/ 	.byte	0x04, 0x05
        /*0062*/ 	.short	(.L_928 - .L_927)
.L_927:
        /*0064*/ 	.word	0x00000100
        /*0068*/ 	.word	0x00000001
        /*006c*/ 	.word	0x00000001


	//----- nvinfo : EIATTR_CRS_STACK_SIZE
	.align		4
.L_928:
        /*0070*/ 	.byte	0x04, 0x1e
        /*0072*/ 	.short	(.L_930 - .L_929)
.L_929:
        /*0074*/ 	.word	0x00000000


	//----- nvinfo : EIATTR_CBANK_PARAM_SIZE
	.align		4
.L_930:
        /*0078*/ 	.byte	0x03, 0x19
        /*007a*/ 	.short	0x0070


	//----- nvinfo : EIATTR_PARAM_CBANK
	.align		4
        /*007c*/ 	.byte	0x04, 0x0a
        /*007e*/ 	.short	(.L_932 - .L_931)
	.align		4
.L_931:
        /*0080*/ 	.word	index@(.nv.constant0._ZN7cutlass13device_kernelIN5flash32FlashAttnBwdPostprocessConvertdQIN4cute5tupleIJNS3_1CILi128EEES6_EEENS_6half_tEfNS_4arch4Sm90ELi256ENS3_8TiledMMAINS3_8MMA_AtomIJNS3_4SM904GMMA26MMA_64x128x16_F32F16F16_RSILNSE_5MajorE0ELSG_1ELNSE_7ScaleInE1ELSH_1EEEEEENS3_6LayoutINS4_IJNS5_ILi2EEENS5_ILi1EEESM_EEENS4_IJSM_NS5_ILi0EEESO_EEEEENS4_IJNS3_10UnderscoreESR_SR_EEEEELb0EEEEEvNT_6ParamsE)
        /*0084*/ 	.short	0x0210
        /*0086*/ 	.short	0x0070


	//----- nvinfo : EIATTR_SW_WAR
	.align		4
.L_932:
        /*0088*/ 	.byte	0x04, 0x36
        /*008a*/ 	.short	(.L_934 - .L_933)
.L_933:
        /*008c*/ 	.word	0x00000008
.L_934:


//--------------------- .nv.info._ZN7cutlass13device_kernelIN5flash32FlashAttnBwdPostprocessConvertdQIN4cute5tupleIJNS3_1CILi64EEENS5_ILi128EEEEEENS_6half_tEfNS_4arch4Sm90ELi256ENS3_8TiledMMAINS3_8MMA_AtomIJNS3_4SM904GMMA25MMA_64x64x16_F32F16F16_SSILNSF_5MajorE0ELSH_1ELNSF_7ScaleInE1ELSI_1EEEEEENS3_6LayoutINS4_IJNS5_ILi1EEENS5_ILi2EEESM_EEENS4_IJNS5_ILi0EEESM_SP_EEEEENS4_IJNS3_10UnderscoreESS_SS_EEEEELb0EEEEEvNT_6ParamsE --------------------------
	.section	.nv.info._ZN7cutlass13device_kernelIN5flash32FlashAttnBwdPostprocessConvertdQIN4cute5tupleIJNS3_1CILi64EEENS5_ILi128EEEEEENS_6half_tEfNS_4arch4Sm90ELi256ENS3_8TiledMMAINS3_8MMA_AtomIJNS3_4SM904GMMA25MMA_64x64x16_F32F16F16_SSILNSF_5MajorE0ELSH_1ELNSF_7ScaleInE1ELSI_1EEEEEENS3_6LayoutINS4_IJNS5_ILi1EEENS5_ILi2EEESM_EEENS4_IJNS5_ILi0EEESM_SP_EEEEENS4_IJNS3_10UnderscoreESS_SS_EEEEELb0EEEEEvNT_6ParamsE,"",@"SHT_CUDA_INFO"
	.sectionflags	@""
	.align	4


	//----- nvinfo : EIATTR_CUDA_API_VERSION
	.align		4
        /*0000*/ 	.byte	0x04, 0x37
        /*0002*/ 	.short	(.L_936 - .L_935)
.L_935:
        /*0004*/ 	.word	0x00000082


	//----- nvinfo : EIATTR_KPARAM_INFO
	.align		4
.L_936:
        /*0008*/ 	.byte	0x04, 0x17
        /*000a*/ 	.short	(.L_938 - .L_937)
.L_937:
        /*000c*/ 	.word	0x00000000
        /*0010*/ 	.short	0x0000
        /*0012*/ 	.short	0x0000
        /*0014*/ 	.byte	0x00, 0xf0, 0xc1, 0x01


	//----- nvinfo : EIATTR_SPARSE_MMA_MASK
	.align		4
.L_938:
        /*0018*/ 	.byte	0x03, 0x50
        /*001a*/ 	.short	0x0000


	//----- nvinfo : EIATTR_MAXREG_COUNT
	.align		4
        /*001c*/ 	.byte	0x03, 0x1b
        /*001e*/ 	.short	0x0080


	//----- nvinfo : EIATTR_NUM_BARRIERS
	.align		4
        /*0020*/ 	.byte	0x02, 0x4c
        /*0022*/ 	.byte	0x01
	.zero		1


	//----- nvinfo : EIATTR_MERCURY_ISA_VERSION
	.align		4
        /*0024*/ 	.byte	0x03, 0x5f
        /*0026*/ 	.short	0x0101


	//----- nvinfo : EIATTR_MBARRIER_INSTR_OFFSETS
	.align		4
        /*0028*/ 	.byte	0x04, 0x39
        /*002a*/ 	.short	(.L_940 - .L_939)


	//   ....[0]....
.L_939:
        /*002c*/ 	.word	0x000004a0
        /*0030*/ 	.word	0x000000ff
        /*0034*/ 	.word	0x0000c000
        /*0038*/ 	.short	0x0100
        /*003a*/ 	.byte	0x06
	.zero		1


	//   ....[1]....
        /*003c*/ 	.word	0x000005b0
        /*0040*/ 	.word	0x00000029
        /*0044*/ 	.word	0x0000c000
        /*0048*/ 	.short	0x010a
        /*004a*/ 	.byte	0x3f
	.zero		1


	//----- nvinfo : EIATTR_NUM_MBARRIERS
	.align		4
.L_940:
        /*004c*/ 	.byte	0x03, 0x38
        /*004e*/ 	.short	0x0001


	//----- nvinfo : EIATTR_EXIT_INSTR_OFFSETS
	.align		4
        /*0050*/ 	.byte	0x04, 0x1c
        /*0052*/ 	.short	(.L_942 - .L_941)


	//   ....[0]....
.L_941:
        /*0054*/ 	.word	0x000001b0


	//   ....[1]....
        /*0058*/ 	.word	0x000011b0


	//   ....[2]....
        /*005c*/ 	.word	0x00001280


	//----- nvinfo : EIATTR_MAX_THREADS
	.align		4
.L_942:
        /*0060*/ 	.byte	0x04, 0x05
        /*0062*/ 	.short	(.L_944 - .L_943)
.L_943:
        /*0064*/ 	.word	0x00000100
        /*0068*/ 	.word	0x00000001
        /*006c*/ 	.word	0x00000001


	//----- nvinfo : EIATTR_CRS_STACK_SIZE
	.align		4
.L_944:
        /*0070*/ 	.byte	0x04, 0x1e
        /*0072*/ 	.short	(.L_946 - .L_945)
.L_945:
        /*0074*/ 	.word	0x00000000


	//----- nvinfo : EIATTR_CBANK_PARAM_SIZE
	.align		4
.L_946:
        /*0078*/ 	.byte	0x03, 0x19
        /*007a*/ 	.short	0x0070


	//----- nvinfo : EIATTR_PARAM_CBANK
	.align		4
        /*007c*/ 	.byte	0x04, 0x0a
        /*007e*/ 	.short	(.L_948 - .L_947)
	.align		4
.L_947:
        /*0080*/ 	.word	index@(.nv.constant0._ZN7cutlass13device_kernelIN5flash32FlashAttnBwdPostprocessConvertdQIN4cute5tupleIJNS3_1CILi64EEENS5_ILi128EEEEEENS_6half_tEfNS_4arch4Sm90ELi256ENS3_8TiledMMAINS3_8MMA_AtomIJNS3_4SM904GMMA25MMA_64x64x16_F32F16F16_SSILNSF_5MajorE0ELSH_1ELNSF_7ScaleInE1ELSI_1EEEEEENS3_6LayoutINS4_IJNS5_ILi1EEENS5_ILi2EEESM_EEENS4_IJNS5_ILi0EEESM_SP_EEEEENS4_IJNS3_10UnderscoreESS_SS_EEEEELb0EEEEEvNT_6ParamsE)
        /*0084*/ 	.short	0x0210
        /*0086*/ 	.short	0x0070


	//----- nvinfo : EIATTR_SW_WAR
	.align		4
.L_948:
        /*0088*/ 	.byte	0x04, 0x36
        /*008a*/ 	.short	(.L_950 - .L_949)
.L_949:
        /*008c*/ 	.word	0x00000008
.L_950:


//--------------------- .nv.info._ZN7cutlass13device_kernelIN5flash11enable_sm90INS1_16FlashAttnBwdSm90INS1_25CollectiveMainloopBwdSm90ILi2ELi2ELi2EN4cute5tupleIJNS5_1CILi1EEES8_S8_EEENS6_IJNS7_ILi64EEENS7_ILi128EEESB_EEENS_6half_tEfNS_4arch4Sm90ELb1ELb0ELb0ELb1ELb1ELb1ELb0ELb0ELi2ELi1ELi2ELi1ELb0EEENS1_24CollectiveEpilogueBwdGQAISC_fSF_Li256ELb1ELb1EEENS1_25SingleTileBwdLPTSchedulerILb1ELi128ELb1EEEEEEEEEvNT_6ParamsE --------------------------
	.section	.nv.info._ZN7cutlass13device_kernelIN5flash11enable_sm90INS1_16FlashAttnBwdSm90INS1_25CollectiveMainloopBwdSm90ILi2ELi2ELi2EN4cute5tupleIJNS5_1CILi1EEES8_S8_EEENS6_IJNS7_ILi64EEENS7_ILi128EEESB_EEENS_6half_tEfNS_4arch4Sm90ELb1ELb0ELb0ELb1ELb1ELb1ELb0ELb0ELi2ELi1ELi2ELi1ELb0EEENS1_24CollectiveEpilogueBwdGQAISC_fSF_Li256ELb1ELb1EEENS1_25SingleTileBwdLPTSchedulerILb1ELi128ELb1EEEEEEEEEvNT_6ParamsE,"",@"SHT_CUDA_INFO"
	.sectionflags	@""
	.align	4


	//----- nvinfo : EIATTR_CUDA_API_VERSION
	.align		4
        /*0000*/ 	.byte	0x04, 0x37
        /*0002*/ 	.short	(.L_952 - .L_951)
.L_951:
        /*0004*/ 	.word	0x00000082


	//----- nvinfo : EIATTR_KPARAM_INFO
	.align		4
.L_952:
        /*0008*/ 	.byte	0x04, 0x17
        /*000a*/ 	.short	(.L_954 - .L_953)
.L_953:
        /*000c*/ 	.word	0x00000000
        /*0010*/ 	.short	0x0000
        /*0012*/ 	.short	0x0070
        /*0014*/ 	.byte	0x00, 0xf0, 0x01, 0x1c


	//----- nvinfo : EIATTR_SPARSE_MMA_MASK
	.align		4
.L_954:
        /*0018*/ 	.byte	0x03, 0x50
        /*001a*/ 	.short	0x0000


	//----- nvinfo : EIATTR_MAXREG_COUNT
	.align		4
        /*001c*/ 	.byte	0x03, 0x1b
        /*001e*/ 	.short	0x00a8


	//----- nvinfo : EIATTR_NUM_BARRIERS
	.align		4
        /*0020*/ 	.byte	0x02, 0x4c
        /*0022*/ 	.byte	0x10
	.zero		1


	//----- nvinfo : EIATTR_EXTERNS
	.align		4
        /*0024*/ 	.byte	0x04, 0x0f
        /*0026*/ 	.short	(.L_956 - .L_955)


	//   ....[0]....
	.align		4
.L_955:
        /*0028*/ 	.word	index@(__assertfail)


	//----- nvinfo : EIATTR_ANNOTATIONS
	.align		4
.L_956:
        /*002c*/ 	.byte	0x04, 0x55
        /*002e*/ 	.short	(.L_958 - .L_957)


	//   ....[0]....
.L_957:
        /*0030*/ 	.word	0x00000001
        /*0034*/ 	.byte	0x90, 0x83, 0x00, 0x00, 0x01, 0x00, 0x00, 0x00, 0x90, 0x86, 0x00, 0x00, 0x01, 0x00, 0x00, 0x00
        /*0044*/ 	.byte	0xf0, 0x91, 0x00, 0x00, 0x01, 0x00, 0x00, 0x00, 0x10, 0x92, 0x00, 0x00, 0x01, 0x00, 0x00, 0x00
        /*0054*/ 	.byte	0x80, 0x95, 0x00, 0x00


	//----- nvinfo : EIATTR_MERCURY_ISA_VERSION
	.align		4
.L_958:
        /*0058*/ 	.byte	0x03, 0x5f
        /*005a*/ 	.short	0x0101


	//----- nvinfo : EIATTR_INT_WARP_WIDE_INSTR_OFFSETS
	.align		4
        /*005c*/ 	.byte	0x04, 0x31
        /*005e*/ 	.short	(.L_960 - .L_959)


	//   ....[0]....
.L_959:
        /*0060*/ 	.word	0x00000190


	//   ....[1]....
        /*0064*/ 	.word	0x000001c0


	//   ....[2]....
        /*0068*/ 	.word	0x00006770


	//   ....[3]....
        /*006c*/ 	.word	0x00006e20


	//   ....[4]....
        /*0070*/ 	.word	0x00007350


	//----- nvinfo : EIATTR_COOP_GROUP_MASK_REGIDS
	.align		4
.L_960:
        /*0074*/ 	.byte	0x04, 0x29
        /*0076*/ 	.short	(.L_962 - .L_961)


	//   ....[0]....
.L_961:
        /*0078*/ 	.word	0xffffffff


	//   ....[1]....
        /*007c*/ 	.word	0xffffffff


	//   ....[2]....
        /*0080*/ 	.word	0xffffffff


	//   ....[3]....
        /*0084*/ 	.word	0xffffffff


	//   ....[4]....
        /*0088*/ 	.word	0xffffffff


	//   ....[5]....
        /*008c*/ 	.word	0xffffffff


	//   ....[6]....
        /*0090*/ 	.word	0xffffffff


	//   ....[7]....
        /*0094*/ 	.word	0xffffffff


	//   ....[8]....
        /*0098*/ 	.word	0xffffffff


	//   ....[9]....
        /*009c*/ 	.word	0xffffffff


	//   ....[10]....
        /*00a0*/ 	.word	0xffffffff


	//   ....[11]....
        /*00a4*/ 	.word	0xffffffff


	//   ....[12]....
        /*00a8*/ 	.word	0xffffffff


	//   ....[13]....
        /*00ac*/ 	.word	0xffffffff


	//   ....[14]....
        /*00b0*/ 	.word	0xffffffff


	//   ....[15]....
        /*00b4*/ 	.word	0xffffffff


	//   ....[16]....
        /*00b8*/ 	.word	0xffffffff


	//   ....[17]....
        /*00bc*/ 	.word	0x0500000f


	//   ....[18]....
        /*00c0*/ 	.word	0x0500000f


	//   ....[19]....
        /*00c4*/ 	.word	0x0500000f


	//   ....[20]....
        /*00c8*/ 	.word	0x0500000f


	//   ....[21]....
        /*00cc*/ 	.word	0x0500000f


	//   ....[22]....
        /*00d0*/ 	.word	0x0500000f


	//----- nvinfo : EIATTR_COOP_GROUP_INSTR_OFFSETS
	.align		4
.L_962:
        /*00d4*/ 	.byte	0x04, 0x28
        /*00d6*/ 	.short	(.L_964 - .L_963)


	//   ....[0]....
.L_963:
        /*00d8*/ 	.word	0x00000070


	//   ....[1]....
        /*00dc*/ 	.word	0x000001a0


	//   ....[2]....
        /*00e0*/ 	.word	0x000001f0


	//   ....[3]....
        /*00e4*/ 	.word	0x000003e0


	//   ....[4]....
        /*00e8*/ 	.word	0x00000630


	//   ....[5]....
        /*00ec*/ 	.word	0x00001830


	//   ....[6]....
        /*00f0*/ 	.word	0x00004eb0


	//   ....[7]....
        /*00f4*/ 	.word	0x00005030


	//   ....[8]....
        /*00f8*/ 	.word	0x00005320


	//   ....[9]....
        /*00fc*/ 	.word	0x000054b0


	//   ....[10]....
        /*0100*/ 	.word	0x000055c0


	//   ....[11]....
        /*0104*/ 	.word	0x00006370


	//   ....[12]....
        /*0108*/ 	.word	0x000066a0


	//   ....[13]....
        /*010c*/ 	.word	0x00006aa0


	//   ....[14]....
        /*0110*/ 	.word	0x00006d50


	//   ....[15]....
        /*0114*/ 	.word	0x00007010


	//   ....[16]....
        /*0118*/ 	.word	0x00007280


	//   ....[17]....
        /*011c*/ 	.word	0x00009dd0


	//   ....[18]....
        /*0120*/ 	.word	0x00009f20


	//   ....[19]....
        /*0124*/ 	.word	0x00009f90


	//   ....[20]....
        /*0128*/ 	.word	0x0000a000


	//   ....[21]....
        /*012c*/ 	.word	0x0000a070


	//   ....[22]....
        /*0130*/ 	.word	0x0000a0e0


	//----- nvinfo : EIATTR_REG_RECONFIG
	.align		4
.L_964:
        /*0134*/ 	.byte	0x01, 0x54
	.zero		2


	//----- nvinfo : EIATTR_SYSCALL_OFFSETS
	.align		4
        /*0138*/ 	.byte	0x04, 0x46
        /*013a*/ 	.short	(.L_966 - .L_965)


	//   ....[0]....
.L_965:
        /*013c*/ 	.word	0x00001470


	//   ....[1]....
        /*0140*/ 	.word	0x00001560


	//   ....[2]....
        /*0144*/ 	.word	0x000016c0


	//   ....[3]....
        /*0148*/ 	.word	0x000017b0


	//----- nvinfo : EIATTR_MBARRIER_INSTR_OFFSETS
	.align		4
.L_966:
        /*014c*/ 	.byte	0x04, 0x39
        /*014e*/ 	.short	(.L_968 - .L_967)


	//   ....[0]....
.L_967:
        /*0150*/ 	.word	0x00000290
        /*0154*/ 	.word	0x000000ff
        /*0158*/ 	.word	0x00030800
        /*015c*/ 	.short	0x0100
        /*015e*/ 	.byte	0x06
	.zero		1


	//   ....[1]....
        /*0160*/ 	.word	0x00000390
        /*0164*/ 	.word	0x000000ff
        /*0168*/ 	.word	0x00030810
        /*016c*/ 	.short	0x0100
        /*016e*/ 	.byte	0x08
	.zero		1


	//   ....[2]....
        /*0170*/ 	.word	0x000003a0
        /*0174*/ 	.word	0x000000ff
        /*0178*/ 	.word	0x00030820
        /*017c*/ 	.short	0x0100
        /*017e*/ 	.byte	0x08
	.zero		1


	//   ....[3]....
        /*0180*/ 	.word	0x000003b0
        /*0184*/ 	.word	0x000000ff
        /*0188*/ 	.word	0x00030818
        /*018c*/ 	.short	0x0100
        /*018e*/ 	.byte	0x08
	.zero		1


	//   ....[4]....
        /*0190*/ 	.word	0x000003c0
        /*0194*/ 	.word	0x000000ff
        /*0198*/ 	.word	0x00030828
        /*019c*/ 	.short	0x0100
        /*019e*/ 	.byte	0x08
	.zero		1


	//   ....[5]....
        /*01a0*/ 	.word	0x000004f0
        /*01a4*/ 	.word	0x000000ff
        /*01a8*/ 	.word	0x00030830
        /*01ac*/ 	.short	0x0100
        /*01ae*/ 	.byte	0x08
	.zero		1


	//   ....[6]....
        /*01b0*/ 	.word	0x00000500
        /*01b4*/ 	.word	0x000000ff
        /*01b8*/ 	.word	0x00030840
        /*01bc*/ 	.short	0x0100
        /*01be*/ 	.byte	0x08
	.zero		1


	//   ....[7]....
        /*01c0*/ 	.word	0x00000510
        /*01c4*/ 	.word	0x000000ff
        /*01c8*/ 	.word	0x00030838
        /*01cc*/ 	.short	0x0100
        /*01ce*/ 	.byte	0x08
	.zero		1


	//   ....[8]....
        /*01d0*/ 	.word	0x00000520
        /*01d4*/ 	.word	0x000000ff
        /*01d8*/ 	.word	0x00030848
        /*01dc*/ 	.short	0x0100
        /*01de*/ 	.byte	0x08
	.zero		1


	//   ....[9]....
        /*01e0*/ 	.word	0x00001870
        /*01e4*/ 	.word	0x000000e4
        /*01e8*/ 	.word	0x00030800
        /*01ec*/ 	.short	0x010a
        /*01ee*/ 	.byte	0x3f
	.zero		1


	//   ....[10]....
        /*01f0*/ 	.word	0x00001910
        /*01f4*/ 	.word	0x000000e4
        /*01f8*/ 	.word	0x00030800
        /*01fc*/ 	.short	0x010a
        /*01fe*/ 	.byte	0x3f
	.zero		1


	//   ....[11]....
        /*0200*/ 	.word	0x00001fe0
        /*0204*/ 	.word	0x00000000
        /*0208*/ 	.word	0x00030810
        /*020c*/ 	.short	0x010a
        /*020e*/ 	.byte	0x3f
	.zero		1


	//   ....[12]....
        /*0210*/ 	.word	0x00002020
        /*0214*/ 	.word	0x00000000
        /*0218*/ 	.word	0x00030810
        /*021c*/ 	.short	0x010a
        /*021e*/ 	.byte	0x3f
	.zero		1


	//   ....[13]....
        /*0220*/ 	.word	0x00002550
        /*0224*/ 	.word	0x00000000
        /*0228*/ 	.word	0x00030830
        /*022c*/ 	.short	0x010a
        /*022e*/ 	.byte	0x3f
	.zero		1


	//   ....[14]....
        /*0230*/ 	.word	0x000025d0
        /*0234*/ 	.word	0x00000000
        /*0238*/ 	.word	0x00030830
        /*023c*/ 	.short	0x010a
        /*023e*/ 	.byte	0x3f
	.zero		1


	//   ....[15]....
        /*0240*/ 	.word	0x00003fb0
        /*0244*/ 	.word	0x00000006
        /*0248*/ 	.word	0x00000000
        /*024c*/ 	.short	0x0101
        /*024e*/ 	.byte	0x3f
	.zero		1


	//   ....[16]....
        /*0250*/ 	.word	0x000042e0
        /*0254*/ 	.word	0x00000000
        /*0258*/ 	.word	0x00000000
        /*025c*/ 	.short	0x0101
        /*025e*/ 	.byte	0x3f
	.zero		1


	//   ....[17]....
        /*0260*/ 	.word	0x00008010
        /*0264*/ 	.word	0x0000000f
        /*0268*/ 	.word	0x00030820
        /*026c*/ 	.short	0x010a
        /*026e*/ 	.byte	0x3f
	.zero		1


	//   ....[18]....
        /*0270*/ 	.word	0x000086f0
        /*0274*/ 	.word	0x0000000f
        /*0278*/ 	.word	0x00030840
        /*027c*/ 	.short	0x010a
        /*027e*/ 	.byte	0x3f
	.zero		1


	//   ....[19]....
        /*0280*/ 	.word	0x000089c0
        /*0284*/ 	.word	0x0000000f
        /*0288*/ 	.word	0x00030828
        /*028c*/ 	.short	0x010a
        /*028e*/ 	.byte	0x3f
	.zero		1


	//   ....[20]....
        /*0290*/ 	.word	0x00008c90
        /*0294*/ 	.word	0x0000000f
        /*0298*/ 	.word	0x00030848
        /*029c*/ 	.short	0x010a
        /*029e*/ 	.byte	0x3f
	.zero		1


	//   ....[21]....
        /*02a0*/ 	.word	0x00008f00
        /*02a4*/ 	.word	0x0000000f
        /*02a8*/ 	.word	0x00030820
        /*02ac*/ 	.short	0x010a
        /*02ae*/ 	.byte	0x3f
	.zero		1


	//   ....[22]....
        /*02b0*/ 	.word	0x00009240
        /*02b4*/ 	.word	0x0000000f
        /*02b8*/ 	.word	0x00030840
        /*02bc*/ 	.short	0x010a
        /*02be*/ 	.byte	0x3f
	.zero		1


	//   ....[23]....
        /*02c0*/ 	.word	0x000094e0
        /*02c4*/ 	.word	0x0000000f
        /*02c8*/ 	.word	0x00030828
        /*02cc*/ 	.short	0x010a
        /*02ce*/ 	.byte	0x3f
	.zero		1


	//   ....[24]....
        /*02d0*/ 	.word	0x000097f0
        /*02d4*/ 	.word	0x00000003
        /*02d8*/ 	.word	0x00030840
        /*02dc*/ 	.short	0x010a
        /*02de*/ 	.byte	0x3f
	.zero		1


	//   ....[25]....
        /*02e0*/ 	.word	0x00009c50
        /*02e4*/ 	.word	0x00000007
        /*02e8*/ 	.word	0x00000000
        /*02ec*/ 	.short	0x010a
        /*02ee*/ 	.byte	0x3f
	.zero		1


	//   ....[26]....
        /*02f0*/ 	.word	0x00009ca0
        /*02f4*/ 	.word	0x00000003
        /*02f8*/ 	.word	0x00000000
        /*02fc*/ 	.short	0x010a
        /*02fe*/ 	.byte	0x3f
	.zero		1


	//   ....[27]....
        /*0300*/ 	.word	0x00009d00
        /*0304*/ 	.word	0x00000005
        /*0308*/ 	.word	0x00000000
        /*030c*/ 	.short	0x010a
        /*030e*/ 	.byte	0x3f
	.zero		1


	//   ....[28]....
        /*0310*/ 	.word	0x00009d30
        /*0314*/ 	.word	0x00000003
        /*0318*/ 	.word	0x00000000
        /*031c*/ 	.short	0x010a
        /*031e*/ 	.byte	0x3f
	.zero		1


	//   ....[29]....
        /*0320*/ 	.word	0x00009e00
        /*0324*/ 	.word	0x000000e4
        /*0328*/ 	.word	0x00030800
        /*032c*/ 	.short	0x010a
        /*032e*/ 	.byte	0x3f
	.zero		1


	//   ....[30]....
        /*0330*/ 	.word	0x00009e50
        /*0334*/ 	.word	0x00000000
        /*0338*/ 	.word	0x00030810
        /*033c*/ 	.short	0x010a
        /*033e*/ 	.byte	0x3f
	.zero		1


	//   ....[31]....
        /*0340*/ 	.word	0x00009ea0
        /*0344*/ 	.word	0x00000000
        /*0348*/ 	.word	0x00030830
        /*034c*/ 	.short	0x010a
        /*034e*/ 	.byte	0x3f
	.zero		1


	//   ....[32]....
        /*0350*/ 	.word	0x0000a120
        /*0354*/ 	.word	0x0000000f
        /*0358*/ 	.word	0x00030820
        /*035c*/ 	.short	0x010a
        /*035e*/ 	.byte	0x3f
	.zero		1


	//   ....[33]....
        /*0360*/ 	.word	0x0000a170
        /*0364*/ 	.word	0x0000000f
        /*0368*/ 	.word	0x00030840
        /*036c*/ 	.short	0x010a
        /*036e*/ 	.byte	0x3f
	.zero		1


	//   ....[34]....
        /*0370*/ 	.word	0x0000a1c0
        /*0374*/ 	.word	0x0000000f
        /*0378*/ 	.word	0x00030828
        /*037c*/ 	.short	0x010a
        /*037e*/ 	.byte	0x3f
	.zero		1


	//   ....[35]....
        /*0380*/ 	.word	0x0000a210
        /*0384*/ 	.word	0x0000000f
        /*0388*/ 	.word	0x00030848
        /*038c*/ 	.short	0x010a
        /*038e*/ 	.byte	0x3f
	.zero		1


	//   ....[36]....
        /*0390*/ 	.word	0x0000a270
        /*0394*/ 	.word	0x0000000f
        /*0398*/ 	.word	0x00030820
        /*039c*/ 	.short	0x010a
        /*039e*/ 	.byte	0x3f
	.zero		1


	//   ....[37]....
        /*03a0*/ 	.word	0x0000a2c0
        /*03a4*/ 	.word	0x0000000f
        /*03a8*/ 	.word	0x00030840
        /*03ac*/ 	.short	0x010a
        /*03ae*/ 	.byte	0x3f
	.zero		1


	//   ....[38]....
        /*03b0*/ 	.word	0x0000a310
        /*03b4*/ 	.word	0x0000000f
        /*03b8*/ 	.word	0x00030828
        /*03bc*/ 	.short	0x010a
        /*03be*/ 	.byte	0x3f
	.zero		1


	//   ....[39]....
        /*03c0*/ 	.word	0x0000a360
        /*03c4*/ 	.word	0x00000003
        /*03c8*/ 	.word	0x00030840
        /*03cc*/ 	.short	0x010a
        /*03ce*/ 	.byte	0x3f
	.zero		1


	//   ....[40]....
        /*03d0*/ 	.word	0x0000a430
        /*03d4*/ 	.word	0x00000007
        /*03d8*/ 	.word	0x00000000
        /*03dc*/ 	.short	0x010a
        /*03de*/ 	.byte	0x3f
	.zero		1


	//   ....[41]....
        /*03e0*/ 	.word	0x0000a480
        /*03e4*/ 	.word	0x00000003
        /*03e8*/ 	.word	0x00000000
        /*03ec*/ 	.short	0x010a
        /*03ee*/ 	.byte	0x3f
	.zero		1


	//   ....[42]....
        /*03f0*/ 	.word	0x0000a4d0
        /*03f4*/ 	.word	0x00000005
        /*03f8*/ 	.word	0x00000000
        /*03fc*/ 	.short	0x010a
        /*03fe*/ 	.byte	0x3f
	.zero		1


	//----- nvinfo : EIATTR_NUM_MBARRIERS
	.align		4
.L_968:
        /*0400*/ 	.byte	0x03, 0x38
        /*0402*/ 	.short	0x0009


	//----- nvinfo : EIATTR_EXIT_INSTR_OFFSETS
	.align		4
        /*0404*/ 	.byte	0x04, 0x1c
        /*0406*/ 	.short	(.L_970 - .L_969)


	//   ....[0]....
.L_969:
        /*0408*/ 	.word	0x00009d80


	//----- nvinfo : EIATTR_MAX_THREADS
	.align		4
.L_970:
        /*040c*/ 	.byte	0x04, 0x05
        /*040e*/ 	.short	(.L_972 - .L_971)
.L_971:
        /*0410*/ 	.word	0x00000180
        /*0414*/ 	.word	0x00000001
        /*0418*/ 	.word	0x00000001


	//----- nvinfo : EIATTR_CRS_STACK_SIZE
	.align		4
.L_972:
        /*041c*/ 	.byte	0x04, 0x1e
        /*041e*/ 	.short	(.L_974 - .L_973)
.L_973:
        /*0420*/ 	.word	0x00000000


	//----- nvinfo : EIATTR_CBANK_PARAM_SIZE
	.align		4
.L_974:
        /*0424*/ 	.byte	0x03, 0x19
        /*0426*/ 	.short	0x0770


	//----- nvinfo : EIATTR_PARAM_CBANK
	.align		4
        /*0428*/ 	.byte	0x04, 0x0a
        /*042a*/ 	.short	(.L_976 - .L_975)
	.align		4
.L_975:
        /*042c*/ 	.word	index@(.nv.constant0._ZN7cutlass13device_kernelIN5flash11enable_sm90INS1_16FlashAttnBwdSm90INS1_25CollectiveMainloopBwdSm90ILi2ELi2ELi2EN4cute5tupleIJNS5_1CILi1EEES8_S8_EEENS6_IJNS7_ILi64EEENS7_ILi128EEESB_EEENS_6half_tEfNS_4arch4Sm90ELb1ELb0ELb0ELb1ELb1ELb1ELb0ELb0ELi2ELi1ELi2ELi1ELb0EEENS1_24CollectiveEpilogueBwdGQAISC_fSF_Li256ELb1ELb1EEENS1_25SingleTileBwdLPTSchedulerILb1ELi128ELb1EEEEEEEEEvNT_6ParamsE)
        /*0430*/ 	.short	0x0210
        /*0432*/ 	.short	0x0770


	//----- nvinfo : EIATTR_SW_WAR
	.align		4
.L_976:
        /*0434*/ 	.byte	0x04, 0x36
        /*0436*/ 	.short	(.L_978 - .L_977)
.L_977:
        /*0438*/ 	.word	0x00000008
.L_978:


//--------------------- .nv.info._ZN7cutlass13device_kernelIN5flash22FlashAttnBwdPreprocessIN4cute5tupleIJNS3_1CILi64EEENS5_ILi128EEEEEENS_6half_tEfNS_4arch4Sm90ELb1ELb1EEEEEvNT_6ParamsE --------------------------
	.section	.nv.info._ZN7cutlass13device_kernelIN5flash22FlashAttnBwdPreprocessIN4cute5tupleIJNS3_1CILi64EEENS5_ILi128EEEEEENS_6half_tEfNS_4arch4Sm90ELb1ELb1EEEEEvNT_6ParamsE,"",@"SHT_CUDA_INFO"
	.sectionflags	@""
	.align	4


	//----- nvinfo : EIATTR_CUDA_API_VERSION
	.align		4
        /*0000*/ 	.byte	0x04, 0x37
        /*0002*/ 	.short	(.L_980 - .L_979)
.L_979:
        /*0004*/ 	.word	0x00000082


	//----- nvinfo : EIATTR_KPARAM_INFO
	.align		4
.L_980:
        /*0008*/ 	.byte	0x04, 0x17
        /*000a*/ 	.short	(.L_982 - .L_981)
.L_981:
        /*000c*/ 	.word	0x00000000
        /*0010*/ 	.short	0x0000
        /*0012*/ 	.short	0x0000
        /*0014*/ 	.byte	0x00, 0xf0, 0xc1, 0x03


	//----- nvinfo : EIATTR_SPARSE_MMA_MASK
	.align		4
.L_982:
        /*0018*/ 	.byte	0x03, 0x50
        /*001a*/ 	.short	0x0000


	//----- nvinfo : EIATTR_MAXREG_COUNT
	.align		4
        /*001c*/ 	.byte	0x03, 0x1b
        /*001e*/ 	.short	0x0080


	//----- nvinfo : EIATTR_MERCURY_ISA_VERSION
	.align		4
        /*0020*/ 	.byte	0x03, 0x5f
        /*0022*/ 	.short	0x0101


	//----- nvinfo : EIATTR_COOP_GROUP_MASK_REGIDS
	.align		4
        /*0024*/ 	.byte	0x04, 0x29
        /*0026*/ 	.short	(.L_984 - .L_983)


	//   ....[0]....
.L_983:
        /*0028*/ 	.word	0xffffffff


	//   ....[1]....
        /*002c*/ 	.word	0xffffffff


	//   ....[2]....
        /*0030*/ 	.word	0xffffffff


	//   ....[3]....
        /*0034*/ 	.word	0xffffffff


	//   ....[4]....
        /*0038*/ 	.word	0xffffffff


	//   ....[5]....
        /*003c*/ 	.word	0xffffffff


	//   ....[6]....
        /*0040*/ 	.word	0xffffffff


	//   ....[7]....
        /*0044*/ 	.word	0xffffffff


	//   ....[8]....
        /*0048*/ 	.word	0xffffffff


	//   ....[9]....
        /*004c*/ 	.word	0xffffffff


	//   ....[10]....
        /*0050*/ 	.word	0xffffffff


	//   ....[11]....
        /*0054*/ 	.word	0xffffffff


	//   ....[12]....
        /*0058*/ 	.word	0xffffffff


	//   ....[13]....
        /*005c*/ 	.word	0xffffffff


	//   ....[14]....
        /*0060*/ 	.word	0xffffffff


	//   ....[15]....
        /*0064*/ 	.word	0xffffffff


	//----- nvinfo : EIATTR_COOP_GROUP_INSTR_OFFSETS
	.align		4
.L_984:
        /*0068*/ 	.byte	0x04, 0x28
        /*006a*/ 	.short	(.L_986 - .L_985)


	//   ....[0]....
.L_985:
        /*006c*/ 	.word	0x00001390


	//   ....[1]....
        /*0070*/ 	.word	0x000013a0


	//   ....[2]....
        /*0074*/ 	.word	0x000013b0


	//   ....[3]....
        /*0078*/ 	.word	0x000013c0


	//   ....[4]....
        /*007c*/ 	.word	0x00001410


	//   ....[5]....
        /*0080*/ 	.word	0x00001420


	//   ....[6]....
        /*0084*/ 	.word	0x00001430


	//   ....[7]....
        /*0088*/ 	.word	0x00001440


	//   ....[8]....
        /*008c*/ 	.word	0x00001490


	//   ....[9]....
        /*0090*/ 	.word	0x000014a0


	//   ....[10]....
        /*0094*/ 	.word	0x000014b0


	//   ....[11]....
        /*0098*/ 	.word	0x000014c0


	//   ....[12]....
        /*009c*/ 	.word	0x00001510


	//   ....[13]....
        /*00a0*/ 	.word	0x00001530


	//   ....[14]....
        /*00a4*/ 	.word	0x00001540


	//   ....[15]....
        /*00a8*/ 	.word	0x00001550


	//----- nvinfo : EIATTR_EXIT_INSTR_OFFSETS
	.align		4
.L_986:
        /*00ac*/ 	.byte	0x04, 0x1c
        /*00ae*/ 	.short	(.L_988 - .L_987)


	//   ....[0]....
.L_987:
        /*00b0*/ 	.word	0x000001c0


	//   ....[1]....
        /*00b4*/ 	.word	0x00001bb0


	//   ....[2]....
        /*00b8*/ 	.word	0x00001c30


	//----- nvinfo : EIATTR_MAX_THREADS
	.align		4
.L_988:
        /*00bc*/ 	.byte	0x04, 0x05
        /*00be*/ 	.short	(.L_990 - .L_989)
.L_989:
        /*00c0*/ 	.word	0x00000100
        /*00c4*/ 	.word	0x00000001
        /*00c8*/ 	.word	0x00000001


	//----- nvinfo : EIATTR_CRS_STACK_SIZE
	.align		4
.L_990:
        /*00cc*/ 	.byte	0x04, 0x1e
        /*00ce*/ 	.short	(.L_992 - .L_991)
.L_991:
        /*00d0*/ 	.word	0x00000000


	//----- nvinfo : EIATTR_CBANK_PARAM_SIZE
	.align		4
.L_992:
        /*00d4*/ 	.byte	0x03, 0x19
        /*00d6*/ 	.short	0x00f0


	//----- nvinfo : EIATTR_PARAM_CBANK
	.align		4
        /*00d8*/ 	.byte	0x04, 0x0a
        /*00da*/ 	.short	(.L_994 - .L_993)
	.align		4
.L_993:
        /*00dc*/ 	.word	index@(.nv.constant0._ZN7cutlass13device_kernelIN5flash22FlashAttnBwdPreprocessIN4cute5tupleIJNS3_1CILi64EEENS5_ILi128EEEEEENS_6half_tEfNS_4arch4Sm90ELb1ELb1EEEEEvNT_6ParamsE)
        /*00e0*/ 	.short	0x0210
        /*00e2*/ 	.short	0x00f0


	//----- nvinfo : EIATTR_SW_WAR
	.align		4
.L_994:
        /*00e4*/ 	.byte	0x04, 0x36
        /*00e6*/ 	.short	(.L_996 - .L_995)
.L_995:
        /*00e8*/ 	.word	0x00000008
.L_996:


//--------------------- .nv.callgraph             --------------------------
	.section	.nv.callgraph,"",@"SHT_CUDA_CALLGRAPH"
	.align	4
	.sectionentsize	8
	.align		4
        /*0000*/ 	.word	0x00000000
	.align		4
        /*0004*/ 	.word	0xffffffff
	.align		4
        /*0008*/ 	.word	index@(_ZN7cutlass13device_kernelIN5flash11enable_sm90INS1_16FlashAttnBwdSm90INS1_25CollectiveMainloopBwdSm90ILi2ELi2ELi2EN4cute5tupleIJNS5_1CILi1EEES8_S8_EEENS6_IJNS7_ILi80EEENS7_ILi128EEESB_EEENS_6half_tEfNS_4arch4Sm90ELb0ELb0ELb0ELb0ELb0ELb1ELb0ELb1ELi2ELi1ELi2ELi1ELb0EEENS1_21CollectiveEpilogueBwdISC_SD_SF_Li256ELb0ELb0ELi1EEENS1_19SingleTileSchedulerILb0ELb0ELb0ELi128EEEEEEEEEvNT_6ParamsE)
	.align		4
        /*000c*/ 	.word	index@(__assertfail)
	.align		4
        /*0010*/ 	.word	index@(_ZN7cutlass13device_kernelIN5flash11enable_sm90INS1_16FlashAttnBwdSm90INS1_25CollectiveMainloopBwdSm90ILi2ELi2ELi2EN4cute5tupleIJNS5_1CILi1EEES8_S8_EEENS6_IJNS7_ILi80EEENS7_ILi128EEESB_EEENS_6half_tEfNS_4arch4Sm90ELb0ELb0ELb0ELb0ELb1ELb1ELb0ELb1ELi2ELi1ELi2ELi1ELb0EEENS1_21CollectiveEpilogueBwdISC_SD_SF_Li256ELb0ELb0ELi1EEENS1_19SingleTileSchedulerILb0ELb0ELb0ELi128EEEEEEEEEvNT_6ParamsE)
	.align		4
        /*0014*/ 	.word	index@(__assertfail)
	.align		4
        /*0018*/ 	.word	index@(_ZN7cutlass13device_kernelIN5flash11enable_sm90INS1_16FlashAttnBwdSm90INS1_25CollectiveMainloopBwdSm90ILi2ELi2ELi2EN4cute5tupleIJNS5_1CILi1EEES8_S8_EEENS6_IJNS7_ILi80EEENS7_ILi128EEESB_EEENS_6half_tEfNS_4arch4Sm90ELb0ELb0ELb0ELb0ELb0ELb1ELb0ELb1ELi2ELi1ELi2ELi1ELb0EEENS1_24CollectiveEpilogueBwdGQAISC_fSF_Li256ELb0ELb0EEENS1_19SingleTileSchedulerILb0ELb0ELb0ELi128EEEEEEEEEvNT_6ParamsE)
	.align		4
        /*001c*/ 	.word	index@(__assertfail)
	.align		4
        /*0020*/ 	.word	index@(_ZN7cutlass13device_kernelIN5flash11enable_sm90INS1_16FlashAttnBwdSm90INS1_25CollectiveMainloopBwdSm90ILi2ELi2ELi2EN4cute5tupleIJNS5_1CILi1EEES8_S8_EEENS6_IJNS7_ILi80EEENS7_ILi128EEESB_EEENS_6half_tEfNS_4arch4Sm90ELb0ELb0ELb0ELb0ELb1ELb1ELb0ELb1ELi2ELi1ELi2ELi1ELb0EEENS1_24CollectiveEpilogueBwdGQAISC_fSF_Li256ELb0ELb1EEENS1_19SingleTileSchedulerILb0ELb0ELb0ELi128EEEEEEEEEvNT_6ParamsE)
	.align		4
        /*0024*/ 	.word	index@(__assertfail)
	.align		4
        /*0028*/ 	.word	index@(_ZN7cutlass13device_kernelIN5flash11enable_sm90INS1_16FlashAttnBwdSm90INS1_25CollectiveMainloopBwdSm90ILi2ELi2ELi2EN4cute5tupleIJNS5_1CILi1EEES8_S8_EEENS6_IJNS7_ILi80EEENS7_ILi128EEESB_EEENS_6half_tEfNS_4arch4Sm90ELb0ELb0ELb0ELb1ELb0ELb1ELb0ELb1ELi2ELi1ELi2ELi1ELb0EEENS1_21CollectiveEpilogueBwdISC_SD_SF_Li256ELb1ELb0ELi1EEENS1_19SingleTileSchedulerILb1ELb0ELb0ELi128EEEEEEEEEvNT_6ParamsE)
	.align		4
        /*002c*/ 	.word	index@(__assertfail)
	.align		4
        /*0030*/ 	.word	index@(_ZN7cutlass13device_kernelIN5flash11enable_sm90INS1_16FlashAttnBwdSm90INS1_25CollectiveMainloopBwdSm90ILi2ELi2ELi2EN4cute5tupleIJNS5_1CILi1EEES8_S8_EEENS6_IJNS7_ILi80EEENS7_ILi128EEESB_EEENS_6half_tEfNS_4arch4Sm90ELb0ELb0ELb0ELb1ELb1ELb1ELb0ELb1ELi2ELi1ELi2ELi1ELb0EEENS1_21CollectiveEpilogueBwdISC_SD_SF_Li256ELb1ELb0ELi1EEENS1_19SingleTileSchedulerILb1ELb0ELb0ELi128EEEEEEEEEvNT_6ParamsE)
	.align		4
        /*0034*/ 	.word	index@(__assertfail)
	.align		4
        /*0038*/ 	.word	index@(_ZN7cutlass13device_kernelIN5flash11enable_sm90INS1_16FlashAttnBwdSm90INS1_25CollectiveMainloopBwdSm90ILi2ELi2ELi2EN4cute5tupleIJNS5_1CILi1EEES8_S8_EEENS6_IJNS7_ILi80EEENS7_ILi128EEESB_EEENS_6half_tEfNS_4arch4Sm90ELb0ELb0ELb0ELb1ELb0ELb1ELb0ELb1ELi2ELi1ELi2ELi1ELb0EEENS1_24CollectiveEpilogueBwdGQAISC_fSF_Li256ELb1ELb0EEENS1_19SingleTileSchedulerILb1ELb0ELb0ELi128EEEEEEEEEvNT_6ParamsE)
	.align		4
        /*003c*/ 	.word	index@(__assertfail)
	.align		4
        /*0040*/ 	.word	index@(_ZN7cutlass13device_kernelIN5flash11enable_sm90INS1_16FlashAttnBwdSm90INS1_25CollectiveMainloopBwdSm90ILi2ELi2ELi2EN4cute5tupleIJNS5_1CILi1EEES8_S8_EEENS6_IJNS7_ILi80EEENS7_ILi128EEESB_EEENS_6half_tEfNS_4arch4Sm90ELb0ELb0ELb0ELb1ELb1ELb1ELb0ELb1ELi2ELi1ELi2ELi1ELb0EEENS1_24CollectiveEpilogueBwdGQAISC_fSF_Li256ELb1ELb1EEENS1_19SingleTileSchedulerILb1ELb0ELb0ELi128EEEEEEEEEvNT_6ParamsE)
	.align		4
        /*0044*/ 	.word	index@(__assertfail)
	.align		4
        /*0048*/ 	.word	index@(_ZN7cutlass13device_kernelIN5flash11enable_sm90INS1_16FlashAttnBwdSm90INS1_25CollectiveMainloopBwdSm90ILi2ELi2ELi2EN4cute5tupleIJNS5_1CILi1EEES8_S8_EEENS6_IJNS7_ILi64EEENS7_ILi128EEESB_EEENS_6half_tEfNS_4arch4Sm90ELb0ELb1ELb0ELb0ELb0ELb1ELb0ELb0ELi2ELi1ELi2ELi1ELb0EEENS1_21CollectiveEpilogueBwdISC_SD_SF_Li256ELb0ELb0ELi1EEENS1_19SingleTileSchedulerILb0ELb0ELb0ELi128EEEEEEEEEvNT_6ParamsE)
	.align		4
        /*004c*/ 	.word	index@(__assertfail)
	.align		4
        /*0050*/ 	.word	index@(_ZN7cutlass13device_kernelIN5flash11enable_sm90INS1_16FlashAttnBwdSm90INS1_25CollectiveMainloopBwdSm90ILi2ELi2ELi2EN4cute5tupleIJNS5_1CILi1EEES8_S8_EEENS6_IJNS7_ILi64EEENS7_ILi128EEESB_EEENS_6half_tEfNS_4arch4Sm90ELb0ELb1ELb0ELb0ELb1ELb1ELb0ELb0ELi2ELi1ELi2ELi1ELb0EEENS1_21CollectiveEpilogueBwdISC_SD_SF_Li256ELb0ELb0ELi1EEENS1_19SingleTileSchedulerILb0ELb0ELb0ELi128EEEEEEEEEvNT_6ParamsE)
	.align		4
        /*0054*/ 	.word	index@(__assertfail)
	.align		4
        /*0058*/ 	.word	index@(_ZN7cutlass13device_kernelIN5flash11enable_sm90INS1_16FlashAttnBwdSm90INS1_25CollectiveMainloopBwdSm90ILi2ELi2ELi2EN4cute5tupleIJNS5_1CILi1EEES8_S8_EEENS6_IJNS7_ILi64EEENS7_ILi128EEESB_EEENS_6half_tEfNS_4arch4Sm90ELb0ELb1ELb0ELb0ELb0ELb1ELb0ELb0ELi2ELi1ELi2ELi1ELb0EEENS1_24CollectiveEpilogueBwdGQAISC_fSF_Li256ELb0ELb0EEENS1_19SingleTileSchedulerILb0ELb0ELb0ELi128EEEEEEEEEvNT_6ParamsE)
	.align		4
        /*005c*/ 	.word	index@(__assertfail)
	.align		4
        /*0060*/ 	.word	index@(_ZN7cutlass13device_kernelIN5flash11enable_sm90INS1_16FlashAttnBwdSm90INS1_25CollectiveMainloopBwdSm90ILi2ELi2ELi2EN4cute5tupleIJNS5_1CILi1EEES8_S8_EEENS6_IJNS7_ILi64EEENS7_ILi128EEESB_EEENS_6half_tEfNS_4arch4Sm90ELb0ELb1ELb0ELb0ELb1ELb1ELb0ELb0ELi2ELi1ELi2ELi1ELb0EEENS1_24CollectiveEpilogueBwdGQAISC_fSF_Li256ELb0ELb1EEENS1_19SingleTileSchedulerILb0ELb0ELb0ELi128EEEEEEEEEvNT_6ParamsE)
	.align		4
        /*0064*/ 	.word	index@(__assertfail)
	.align		4
        /*0068*/ 	.word	index@(_ZN7cutlass13device_kernelIN5flash11enable_sm90INS1_16FlashAttnBwdSm90INS1_25CollectiveMainloopBwdSm90ILi2ELi2ELi2EN4cute5tupleIJNS5_1CILi1EEES8_S8_EEENS6_IJNS7_ILi64EEENS7_ILi128EEESB_EEENS_6half_tEfNS_4arch4Sm90ELb0ELb1ELb0ELb1ELb0ELb1ELb0ELb0ELi2ELi1ELi2ELi1ELb0EEENS1_21CollectiveEpilogueBwdISC_SD_SF_Li256ELb1ELb0ELi1EEENS1_19SingleTileSchedulerILb1ELb0ELb0ELi128EEEEEEEEEvNT_6ParamsE)
	.align		4
        /*006c*/ 	.word	index@(__assertfail)
	.align		4
        /*0070*/ 	.word	index@(_ZN7cutlass13device_kernelIN5flash11enable_sm90INS1_16FlashAttnBwdSm90INS1_25CollectiveMainloopBwdSm90ILi2ELi2ELi2EN4cute5tupleIJNS5_1CILi1EEES8_S8_EEENS6_IJNS7_ILi64EEENS7_ILi128EEESB_EEENS_6half_tEfNS_4arch4Sm90ELb0ELb1ELb0ELb1ELb1ELb1ELb0ELb0ELi2ELi1ELi2ELi1ELb0EEENS1_21CollectiveEpilogueBwdISC_SD_SF_Li256ELb1ELb0ELi1EEENS1_19SingleTileSchedulerILb1ELb0ELb0ELi128EEEEEEEEEvNT_6ParamsE)
	.align		4
        /*0074*/ 	.word	index@(__assertfail)
	.align		4
        /*0078*/ 	.word	index@(_ZN7cutlass13device_kernelIN5flash11enable_sm90INS1_16FlashAttnBwdSm90INS1_25CollectiveMainloopBwdSm90ILi2ELi2ELi2EN4cute5tupleIJNS5_1CILi1EEES8_S8_EEENS6_IJNS7_ILi64EEENS7_ILi128EEESB_EEENS_6half_tEfNS_4arch4Sm90ELb0ELb1ELb0ELb1ELb0ELb1ELb0ELb0ELi2ELi1ELi2ELi1ELb0EEENS1_24CollectiveEpilogueBwdGQAISC_fSF_Li256ELb1ELb0EEENS1_19SingleTileSchedulerILb1ELb0ELb0ELi128EEEEEEEEEvNT_6ParamsE)
	.align		4
        /*007c*/ 	.word	index@(__assertfail)
	.align		4
        /*0080*/ 	.word	index@(_ZN7cutlass13device_kernelIN5flash11enable_sm90INS1_16FlashAttnBwdSm90INS1_25CollectiveMainloopBwdSm90ILi2ELi2ELi2EN4cute5tupleIJNS5_1CILi1EEES8_S8_EEENS6_IJNS7_ILi64EEENS7_ILi128EEESB_EEENS_6half_tEfNS_4arch4Sm90ELb0ELb1ELb0ELb1ELb1ELb1ELb0ELb0ELi2ELi1ELi2ELi1ELb0EEENS1_24CollectiveEpilogueBwdGQAISC_fSF_Li256ELb1ELb1EEENS1_19SingleTileSchedulerILb1ELb0ELb0ELi128EEEEEEEEEvNT_6ParamsE)
	.align		4
        /*0084*/ 	.word	index@(__assertfail)
	.align		4
        /*0088*/ 	.word	index@(_ZN7cutlass13device_kernelIN5flash11enable_sm90INS1_16FlashAttnBwdSm90INS1_25CollectiveMainloopBwdSm90ILi2ELi2ELi2EN4cute5tupleIJNS5_1CILi1EEES8_S8_EEENS6_IJNS7_ILi64EEENS7_ILi128EEESB_EEENS_6half_tEfNS_4arch4Sm90ELb1ELb0ELb0ELb0ELb0ELb1ELb0ELb0ELi2ELi1ELi2ELi1ELb0EEENS1_21CollectiveEpilogueBwdISC_SD_SF_Li256ELb0ELb0ELi1EEENS1_25SingleTileBwdLPTSchedulerILb0ELi128ELb0EEEEEEEEEvNT_6ParamsE)
	.align		4
        /*008c*/ 	.word	index@(__assertfail)
	.align		4
        /*0090*/ 	.word	index@(_ZN7cutlass13device_kernelIN5flash11enable_sm90INS1_16FlashAttnBwdSm90INS1_25CollectiveMainloopBwdSm90ILi2ELi2ELi2EN4cute5tupleIJNS5_1CILi1EEES8_S8_EEENS6_IJNS7_ILi64EEENS7_ILi128EEESB_EEENS_6half_tEfNS_4arch4Sm90ELb1ELb0ELb0ELb0ELb1ELb1ELb0ELb0ELi2ELi1ELi2ELi1ELb0EEENS1_21CollectiveEpilogueBwdISC_SD_SF_Li256ELb0ELb0ELi1EEENS1_25SingleTileBwdLPTSchedulerILb0ELi128ELb1EEEEEEEEEvNT_6ParamsE)
	.align		4
        /*0094*/ 	.word	index@(__assertfail)
	.align		4
        /*0098*/ 	.word	index@(_ZN7cutlass13device_kernelIN5flash11enable_sm90INS1_16FlashAttnBwdSm90INS1_25CollectiveMainloopBwdSm90ILi2ELi2ELi2EN4cute5tupleIJNS5_1CILi1EEES8_S8_EEENS6_IJNS7_ILi64EEENS7_ILi128EEESB_EEENS_6half_tEfNS_4arch4Sm90ELb1ELb0ELb0ELb0ELb0ELb1ELb0ELb0ELi2ELi1ELi2ELi1ELb0EEENS1_24CollectiveEpilogueBwdGQAISC_fSF_Li256ELb0ELb0EEENS1_25SingleTileBwdLPTSchedulerILb0ELi128ELb0EEEEEEEEEvNT_6ParamsE)
	.align		4
        /*009c*/ 	.word	index@(__assertfail)
	.align		4
        /*00a0*/ 	.word	index@(_ZN7cutlass13device_kernelIN5flash11enable_sm90INS1_16FlashAttnBwdSm90INS1_25CollectiveMainloopBwdSm90ILi2ELi2ELi2EN4cute5tupleIJNS5_1CILi1EEES8_S8_EEENS6_IJNS7_ILi64EEENS7_ILi128EEESB_EEENS_6half_tEfNS_4arch4Sm90ELb1ELb0ELb0ELb0ELb1ELb1ELb0ELb0ELi2ELi1ELi2ELi1ELb0EEENS1_24CollectiveEpilogueBwdGQAISC_fSF_Li256ELb0ELb1EEENS1_25SingleTileBwdLPTSchedulerILb0ELi128ELb1EEEEEEEEEvNT_6ParamsE)
	.align		4
        /*00a4*/ 	.word	index@(__assertfail)
	.align		4
        /*00a8*/ 	.word	index@(_ZN7cutlass13device_kernelIN5flash11enable_sm90INS1_16FlashAttnBwdSm90INS1_25CollectiveMainloopBwdSm90ILi2ELi2ELi2EN4cute5tupleIJNS5_1CILi1EEES8_S8_EEENS6_IJNS7_ILi64EEENS7_ILi128EEESB_EEENS_6half_tEfNS_4arch4Sm90ELb1ELb0ELb0ELb1ELb0ELb1ELb0ELb0ELi2ELi1ELi2ELi1ELb0EEENS1_21CollectiveEpilogueBwdISC_SD_SF_Li256ELb1ELb0ELi1EEENS1_25SingleTileBwdLPTSchedulerILb1ELi128ELb0EEEEEEEEEvNT_6ParamsE)
	.align		4
        /*00ac*/ 	.word	index@(__assertfail)
	.align		4
        /*00b0*/ 	.word	index@(_ZN7cutlass13device_kernelIN5flash11enable_sm90INS1_16FlashAttnBwdSm90INS1_25CollectiveMainloopBwdSm90ILi2ELi2ELi2EN4cute5tupleIJNS5_1CILi1EEES8_S8_EEENS6_IJNS7_ILi64EEENS7_ILi128EEESB_EEENS_6half_tEfNS_4arch4Sm90ELb1ELb0ELb0ELb1ELb1ELb1ELb0ELb0ELi2ELi1ELi2ELi1ELb0EEENS1_21CollectiveEpilogueBwdISC_SD_SF_Li256ELb1ELb0ELi1EEENS1_25SingleTileBwdLPTSchedulerILb1ELi128ELb1EEEEEEEEEvNT_6ParamsE)
	.align		4
        /*00b4*/ 	.word	index@(__assertfail)
	.align		4
        /*00b8*/ 	.word	index@(_ZN7cutlass13device_kernelIN5flash11enable_sm90INS1_16FlashAttnBwdSm90INS1_25CollectiveMainloopBwdSm90ILi2ELi2ELi2EN4cute5tupleIJNS5_1CILi1EEES8_S8_EEENS6_IJNS7_ILi64EEENS7_ILi128EEESB_EEENS_6half_tEfNS_4arch4Sm90ELb1ELb0ELb0ELb1ELb0ELb1ELb0ELb0ELi2ELi1ELi2ELi1ELb0EEENS1_24CollectiveEpilogueBwdGQAISC_fSF_Li256ELb1ELb0EEENS1_25SingleTileBwdLPTSchedulerILb1ELi128ELb0EEEEEEEEEvNT_6ParamsE)
	.align		4
        /*00bc*/ 	.word	index@(__assertfail)
	.align		4
        /*00c0*/ 	.word	index@(_ZN7cutlass13device_kernelIN5flash11enable_sm90INS1_16FlashAttnBwdSm90INS1_25CollectiveMainloopBwdSm90ILi2ELi2ELi2EN4cute5tupleIJNS5_1CILi1EEES8_S8_EEENS6_IJNS7_ILi64EEENS7_ILi128EEESB_EEENS_6half_tEfNS_4arch4Sm90ELb1ELb0ELb0ELb1ELb1ELb1ELb0ELb0ELi2ELi1ELi2ELi1ELb0EEENS1_24CollectiveEpilogueBwdGQAISC_fSF_Li256ELb1ELb1EEENS1_25SingleTileBwdLPTSchedulerILb1ELi128ELb1EEEEEEEEEvNT_6ParamsE)
	.align		4
        /*00c4*/ 	.word	index@(__assertfail)
	.align		4
        /*00c8*/ 	.word	0x00000000
	.align		4
        /*00cc*/ 	.word	0xfffffffe
	.align		4
        /*00d0*/ 	.word	0x00000000
	.align		4
        /*00d4*/ 	.word	0xfffffffd
	.align		4
        /*00d8*/ 	.word	0x00000000
	.align		4
        /*00dc*/ 	.word	0xfffffffc


//--------------------- .nv.constant4             --------------------------
	.section	.nv.constant4,"a",@progbits
	.align	8
	.align		8
.nv.constant4:
        /*0000*/ 	.dword	__assertfail
	.align		8
        /*0008*/ 	.dword	__unnamed_1
	.align		8
        /*0010*/ 	.dword	__unnamed_2
	.align		8
        /*0018*/ 	.dword	__unnamed_3
	.align		8
        /*0020*/ 	.dword	__unnamed_4
	.align		8
        /*0028*/ 	.dword	__unnamed_5
	.align		8
        /*0030*/ 	.dword	__unnamed_6
	.align		8
        /*0038*/ 	.dword	_ZN66_INTERNAL_52d7cf32_30_flash_bwd_hdim128_fp16_sm90_cu_49158569_28204cuda3std3__45__cpo5beginE
	.align		8
        /*0040*/ 	.dword	_ZN66_INTERNAL_52d7cf32_30_flash_bwd_hdim128_fp16_sm90_cu_49158569_28204cuda3std3__45__cpo3endE
	.align		8
        /*0048*/ 	.dword	_ZN66_INTERNAL_52d7cf32_30_flash_bwd_hdim128_fp16_sm90_cu_49158569_28204cuda3std3__45__cpo6cbeginE
	.align		8
        /*0050*/ 	.dword	_ZN66_INTERNAL_52d7cf32_30_flash_bwd_hdim128_fp16_sm90_cu_49158569_28204cuda3std3__45__cpo4cendE
	.align		8
        /*0058*/ 	.dword	_ZN66_INTERNAL_52d7cf32_30_flash_bwd_hdim128_fp16_sm90_cu_49158569_28204cuda3std3__468_GLOBAL__N__52d7cf32_30_flash_bwd_hdim128_fp16_sm90_cu_49158569_28206ignoreE
	.align		8
        /*0060*/ 	.dword	_ZN66_INTERNAL_52d7cf32_30_flash_bwd_hdim128_fp16_sm90_cu_49158569_28204cuda3std3__419piecewise_constructE
	.align		8
        /*0068*/ 	.dword	_ZN66_INTERNAL_52d7cf32_30_flash_bwd_hdim128_fp16_sm90_cu_49158569_28204cuda3std3__48in_placeE
	.align		8
        /*0070*/ 	.dword	_ZN66_INTERNAL_52d7cf32_30_flash_bwd_hdim128_fp16_sm90_cu_49158569_28204cuda3std6ranges3__45__cpo4swapE
	.align		8
        /*0078*/ 	.dword	_ZN66_INTERNAL_52d7cf32_30_flash_bwd_hdim128_fp16_sm90_cu_49158569_28204cuda3std6ranges3__45__cpo9iter_moveE
	.align		8
        /*0080*/ 	.dword	_ZN66_INTERNAL_52d7cf32_30_flash_bwd_hdim128_fp16_sm90_cu_49158569_28204cute7productE
	.align		8
        /*0088*/ 	.dword	_ZN66_INTERNAL_52d7cf32_30_flash_bwd_hdim128_fp16_sm90_cu_49158569_28204cute1_E
	.align		8
        /*0090*/ 	.dword	$str$23
	.align		8
        /*0098*/ 	.dword	$str$24


//--------------------- .text._ZN7cutlass13device_kernelIN5flash11enable_sm90INS1_16FlashAttnBwdSm90INS1_25CollectiveMainloopBwdSm90ILi2ELi2ELi2EN4cute5tupleIJNS5_1CILi1EEES8_S8_EEENS6_IJNS7_ILi80EEENS7_ILi128EEESB_EEENS_6half_tEfNS_4arch4Sm90ELb0ELb0ELb0ELb0ELb0ELb1ELb0ELb1ELi2ELi1ELi2ELi1ELb0EEENS1_21CollectiveEpilogueBwdISC_SD_SF_Li256ELb0ELb0ELi1EEENS1_19SingleTileSchedulerILb0ELb0ELb0ELi128EEEEEEEEEvNT_6ParamsE --------------------------
	.section	.text._ZN7cutlass13device_kernelIN5flash11enable_sm90INS1_16FlashAttnBwdSm90INS1_25CollectiveMainloopBwdSm90ILi2ELi2ELi2EN4cute5tupleIJNS5_1CILi1EEES8_S8_EEENS6_IJNS7_ILi80EEENS7_ILi128EEESB_EEENS_6half_tEfNS_4arch4Sm90ELb0ELb0ELb0ELb0ELb0ELb1ELb0ELb1ELi2ELi1ELi2ELi1ELb0EEENS1_21CollectiveEpilogueBwdISC_SD_SF_Li256ELb0ELb0ELi1EEENS1_19SingleTileSchedulerILb0ELb0ELb0ELi128EEEEEEEEEvNT_6ParamsE,"ax",@progbits
	.align	128
.text._ZN7cutlass13device_kernelIN5flash11enable_sm90INS1_16FlashAttnBwdSm90INS1_25CollectiveMainloopBwdSm90ILi2ELi2ELi2EN4cute5tupleIJNS5_1CILi1EEES8_S8_EEENS6_IJNS7_ILi80EEENS7_ILi128EEESB_EEENS_6half_tEfNS_4arch4Sm90ELb0ELb0ELb0ELb0ELb0ELb1ELb0ELb1ELi2ELi1ELi2ELi1ELb0EEENS1_21CollectiveEpilogueBwdISC_SD_SF_Li256ELb0ELb0ELi1EEENS1_19SingleTileSchedulerILb0ELb0ELb0ELi128EEEEEEEEEvNT_6ParamsE:
        .type           _ZN7cutlass13device_kernelIN5flash11enable_sm90INS1_16FlashAttnBwdSm90INS1_25CollectiveMainloopBwdSm90ILi2ELi2ELi2EN4cute5tupleIJNS5_1CILi1EEES8_S8_EEENS6_IJNS7_ILi80EEENS7_ILi128EEESB_EEENS_6half_tEfNS_4arch4Sm90ELb0ELb0ELb0ELb0ELb0ELb1ELb0ELb1ELi2ELi1ELi2ELi1ELb0EEENS1_21CollectiveEpilogueBwdISC_SD_SF_Li256ELb0ELb0ELi1EEENS1_19SingleTileSchedulerILb0ELb0ELb0ELi128EEEEEEEEEvNT_6ParamsE,@function
        .size           _ZN7cutlass13device_kernelIN5flash11enable_sm90INS1_16FlashAttnBwdSm90INS1_25CollectiveMainloopBwdSm90ILi2ELi2ELi2EN4cute5tupleIJNS5_1CILi1EEES8_S8_EEENS6_IJNS7_ILi80EEENS7_ILi128EEESB_EEENS_6half_tEfNS_4arch4Sm90ELb0ELb0ELb0ELb0ELb0ELb1ELb0ELb1ELi2ELi1ELi2ELi1ELb0EEENS1_21CollectiveEpilogueBwdISC_SD_SF_Li256ELb0ELb0ELi1EEENS1_19SingleTileSchedulerILb0ELb0ELb0ELi128EEEEEEEEEvNT_6ParamsE,(.L_x_3682 - _ZN7cutlass13device_kernelIN5flash11enable_sm90INS1_16FlashAttnBwdSm90INS1_25CollectiveMainloopBwdSm90ILi2ELi2ELi2EN4cute5tupleIJNS5_1CILi1EEES8_S8_EEENS6_IJNS7_ILi80EEENS7_ILi128EEESB_EEENS_6half_tEfNS_4arch4Sm90ELb0ELb0ELb0ELb0ELb0ELb1ELb0ELb1ELi2ELi1ELi2ELi1ELb0EEENS1_21CollectiveEpilogueBwdISC_SD_SF_Li256ELb0ELb0ELi1EEENS1_19SingleTileSchedulerILb0ELb0ELb0ELi128EEEEEEEEEvNT_6ParamsE)
        .other          _ZN7cutlass13device_kernelIN5flash11enable_sm90INS1_16FlashAttnBwdSm90INS1_25CollectiveMainloopBwdSm90ILi2ELi2ELi2EN4cute5tupleIJNS5_1CILi1EEES8_S8_EEENS6_IJNS7_ILi80EEENS7_ILi128EEESB_EEENS_6half_tEfNS_4arch4Sm90ELb0ELb0ELb0ELb0ELb0ELb1ELb0ELb1ELi2ELi1ELi2ELi1ELb0EEENS1_21CollectiveEpilogueBwdISC_SD_SF_Li256ELb0ELb0ELi1EEENS1_19SingleTileSchedulerILb0ELb0ELb0ELi128EEEEEEEEEvNT_6ParamsE,@"STO_CUDA_ENTRY STV_DEFAULT"
_ZN7cutlass13device_kernelIN5flash11enable_sm90INS1_16FlashAttnBwdSm90INS1_25CollectiveMainloopBwdSm90ILi2ELi2ELi2EN4cute5tupleIJNS5_1CILi1EEES8_S8_EEENS6_IJNS7_ILi80EEENS7_ILi128EEESB_EEENS_6half_tEfNS_4arch4Sm90ELb0ELb0ELb0ELb0ELb0ELb1ELb0ELb1ELi2ELi1ELi2ELi1ELb0EEENS1_21CollectiveEpilogueBwdISC_SD_SF_Li256ELb0ELb0ELi1EEENS1_19SingleTileSchedulerILb0ELb0ELb0ELi128EEEEEEEEEvNT_6ParamsE:
[----:B------:R-:W1:Y:S02]  /*0000*/  LDC R1, c[0x0][0x28] ;  /* 0x00000a00ff017b82 */ /* 0x000e640000000800 */
[----:B-1----:R-:W-:Y:S01]  /*0010*/  VIADD R1, R1, 0xffffffe0 ;  /* 0xffffffe001017836 */ /* 0x002fe20000000000 */
[----:B------:R-:W1:Y:S01]  /*0020*/  S2R R3, SR_TID.X ;  /* 0x0000000000037919 */ /* 0x000e620000002100 */
[----:B------:R-:W-:Y:S01]  /*0030*/  ELECT P0, URZ, PT ;  /* 0x00000000003f782f */ /* 0x000fe20003800000 */
[----:B------:R-:W-:Y:S01]  /*0040*/  BSSY B0, `(.L_x_0) ;  /* 0x0000019000007945 */ /* 0x000fe20003800000 */
[----:B-1----:R-:W-:-:S05]  /*0050*/  SHF.R.U32.HI R0, RZ, 0x5, R3 ;  /* 0x00000005ff007819 */ /* 0x002fca0000011603 */
[----:B------:R-:W1:Y:S02]  /*0060*/  SHFL.IDX PT, R2, R0, RZ, 0x1f ;  /* 0x00001fff00027589 */ /* 0x000e6400000e0000 */
[----:B-1----:R-:W-:-:S13]  /*0070*/  ISETP.EQ.AND P0, PT, R2, RZ, P0 ;  /* 0x000000ff0200720c */ /* 0x002fda0000702270 */
[----:B------:R-:W-:Y:S05]  /*0080*/  @!P0 BRA `(.L_x_1) ;  /* 0x0000000000508947 */ /* 0x000fea0003800000 */
[----:B------:R-:W-:Y:S02]  /*0090*/  ULDC.64 UR4, c[0x0][0x198] ;  /* 0x0000660000047ab9 */ /* 0x000fe40000000a00 */
[----:B------:R-:W-:Y:S02]  /*00a0*/  UIADD3 UR6, UP0, UR4, 0xf0, URZ ;  /* 0x000000f004067890 */ /* 0x000fe4000ff1e03f */
[----:B------:R-:W-:Y:S02]  /*00b0*/  UIADD3 UR8, UP1, UR4, 0x1f0, URZ ;  /* 0x000001f004087890 */ /* 0x000fe4000ff3e03f */
[----:B------:R-:W-:Y:S02]  /*00c0*/  UIADD3 UR10, UP2, UR4, 0x2f0, URZ ;  /* 0x000002f0040a7890 */ /* 0x000fe4000ff5e03f */
[----:B------:R-:W-:Y:S02]  /*00d0*/  UIADD3 UR12, UP3, UR4, 0x3f0, URZ ;  /* 0x000003f0040c7890 */ /* 0x000fe4000ff7e03f */
[----:B------:R-:W-:-:S02]  /*00e0*/  UIADD3 UR14, UP4, UR4, 0x670, URZ ;  /* 0x00000670040e7890 */ /* 0x000fc4000ff9e03f */
[----:B------:R-:W-:Y:S02]  /*00f0*/  UIADD3.X UR7, URZ, UR5, URZ, UP0, !UPT ;  /* 0x000000053f077290 */ /* 0x000fe400087fe43f */
[----:B------:R-:W-:Y:S02]  /*0100*/  UIADD3 UR4, UP5, UR4, 0x770, URZ ;  /* 0x0000077004047890 */ /* 0x000fe4000ffbe03f */
[----:B------:R-:W-:Y:S02]  /*0110*/  UIADD3.X UR9, URZ, UR5, URZ, UP1, !UPT ;  /* 0x000000053f097290 */ /* 0x000fe40008ffe43f */
[----:B------:R-:W-:Y:S02]  /*0120*/  UIADD3.X UR11, URZ, UR5, URZ, UP2, !UPT ;  /* 0x000000053f0b7290 */ /* 0x000fe400097fe43f */
[----:B------:R-:W-:Y:S01]  /*0130*/  UIADD3.X UR13, URZ, UR5, URZ, UP3, !UPT ;  /* 0x000000053f0d7290 */ /* 0x000fe20009ffe43f */
[----:B------:R1:W-:Y:S01]  /*0140*/  UTMACCTL.PF [UR6] ;  /* 0x00000000060079b9 */ /* 0x0003e20008040000 */
[----:B------:R-:W-:-:S03]  /*0150*/  UIADD3.X UR15, URZ, UR5, URZ, UP4, !UPT ;  /* 0x000000053f0f7290 */ /* 0x000fc6000a7fe43f */
[----:B------:R1:W-:Y:S01]  /*0160*/  UTMACCTL.PF [UR8] ;  /* 0x00000000080079b9 */ /* 0x0003e20008040000 */
[----:B------:R-:W-:Y:S01]  /*0170*/  UIADD3.X UR5, URZ, UR5, URZ, UP5, !UPT ;  /* 0x000000053f057290 */ /* 0x000fe2000affe43f */
[----:B------:R1:W-:Y:S02]  /*0180*/  UTMACCTL.PF [UR10] ;  /* 0x000000000a0079b9 */ /* 0x0003e40008040000 */
[----:B------:R1:W-:Y:S02]  /*0190*/  UTMACCTL.PF [UR12] ;  /* 0x000000000c0079b9 */ /* 0x0003e40008040000 */
[----:B------:R1:W-:Y:S04]  /*01a0*/  UTMACCTL.PF [UR14] ;  /* 0x000000000e0079b9 */ /* 0x0003e80008040000 */
[----:B------:R1:W-:Y:S02]  /*01b0*/  UTMACCTL.PF [UR4] ;  /* 0x00000000040079b9 */ /* 0x0003e40008040000 */
[----:B-1----:R-:W-:Y:S01]  /*01c0*/  NOP ;  /* 0x0000000000007918 */ /* 0x002fe20000000000 */
.L_x_1:
[----:B------:R-:W-:Y:S05]  /*01d0*/  BSYNC B0 ;  /* 0x0000000000007941 */ /* 0x000fea0003800000 */
.L_x_0:
[----:B------:R-:W-:Y:S01]  /*01e0*/  VOTEU.ANY UP0, P0 ;  /* 0x00000000003f7886 */ /* 0x000fe20000000100 */
[----:B------:R-:W1:Y:S01]  /*01f0*/  SHFL.IDX PT, R2, R0, RZ, 0x1f ;  /* 0x00001fff00027589 */ /* 0x000e6200000e0000 */
[----:B------:R-:W-:Y:S01]  /*0200*/  UMOV UR4, 0x1 ;  /* 0x0000000100047882 */ /* 0x000fe20000000000 */
[----:B------:R-:W-:Y:S02]  /*0210*/  SHF.R.U32.HI R3, RZ, 0x7, R3 ;  /* 0x00000007ff037819 */ /* 0x000fe40000011603 */
[----:B------:R-:W2:Y:S01]  /*0220*/  @UP0 S2UR UR7, SR_CgaCtaId ;  /* 0x00000000000709c3 */ /* 0x000ea20000008800 */
[----:B------:R-:W-:Y:S01]  /*0230*/  @UP0 UMOV UR6, 0x400 ;  /* 0x0000040000060882 */ /* 0x000fe20000000000 */
[----:B------:R-:W-:-:S04]  /*0240*/  @UP0 UIADD3 UR4, -UR4, 0x100000, URZ ;  /* 0x0010000004040890 */ /* 0x000fc8000fffe13f */
[----:B------:R-:W-:Y:S02]  /*0250*/  @UP0 USHF.L.U32 UR5, UR4, 0xb, URZ ;  /* 0x0000000b04050899 */ /* 0x000fe4000800063f */
[----:B------:R-:W-:Y:S01]  /*0260*/  @UP0 USHF.L.U32 UR4, UR4, 0x1, URZ ;  /* 0x0000000104040899 */ /* 0x000fe2000800063f */
[----:B-1----:R-:W-:Y:S02]  /*0270*/  ISETP.NE.AND P1, PT, R2, RZ, PT ;  /* 0x000000ff0200720c */ /* 0x002fe40003f25270 */
[----:B------:R1:W3:Y:S01]  /*0280*/  SHFL.IDX PT, R2, R3, RZ, 0x1f ;  /* 0x00001fff03027589 */ /* 0x0002e200000e0000 */
[----:B--2---:R-:W-:Y:S01]  /*0290*/  @UP0 ULEA UR6, UR7, UR6, 0x18 ;  /* 0x0000000607060291 */ /* 0x004fe2000f8ec03f */
[----:B------:R-:W-:Y:S02]  /*02a0*/  VOTEU.ANY UP0, P0 ;  /* 0x00000000003f7886 */ /* 0x000fe40000000100 */
[----:B------:R-:W2:Y:S09]  /*02b0*/  FENCE.VIEW.ASYNC.S ;  /* 0x00000000000073c6 */ /* 0x000eb20000000000 */
[----:B--2---:R1:W2:Y:S02]  /*02c0*/  @UP0 SYNCS.EXCH.64 URZ, [UR6+0x38800], UR4 ;  /* 0x03880004063f05b2 */ /* 0x0042a40008000100 */
[----:B-1----:R-:W-:Y:S05]  /*02d0*/  @P1 BRA `(.L_x_2) ;  /* 0x0000000000481947 */ /* 0x002fea0003800000 */
[----:B------:R-:W1:Y:S01]  /*02e0*/  S2UR UR5, SR_CgaCtaId ;  /* 0x00000000000579c3 */ /* 0x000e620000008800 */
[----:B------:R-:W-:Y:S01]  /*02f0*/  UMOV UR4, 0x400 ;  /* 0x0000040000047882 */ /* 0x000fe20000000000 */
[----:B------:R-:W-:Y:S01]  /*0300*/  UMOV UR6, 0x1 ;  /* 0x0000000100067882 */ /* 0x000fe20000000000 */
[----:B------:R-:W-:Y:S01]  /*0310*/  UMOV UR9, 0x100 ;  /* 0x0000010000097882 */ /* 0x000fe20000000000 */
[----:B------:R-:W-:-:S04]  /*0320*/  UIADD3 UR6, -UR6, 0x100000, URZ ;  /* 0x0010000006067890 */ /* 0x000fc8000fffe13f */
[----:B------:R-:W-:Y:S02]  /*0330*/  USHF.L.U32 UR7, UR6, 0xb, URZ ;  /* 0x0000000b06077899 */ /* 0x000fe4000800063f */
[----:B------:R-:W-:Y:S01]  /*0340*/  USHF.L.U32 UR6, UR6, 0x1, URZ ;  /* 0x0000000106067899 */ /* 0x000fe2000800063f */
[----:B------:R-:W-:Y:S01]  /*0350*/  ELECT P0, URZ, PT ;  /* 0x00000000003f782f */ /* 0x000fe20003800000 */
[----:B-1----:R-:W-:Y:S02]  /*0360*/  ULEA UR8, UR5, UR4, 0x18 ;  /* 0x0000000405087291 */ /* 0x002fe4000f8ec03f */
[----:B------:R-:W-:-:S04]  /*0370*/  UIADD3 UR4, -UR9, 0x100000, URZ ;  /* 0x0010000009047890 */ /* 0x000fc8000fffe13f */
[----:B------:R-:W-:Y:S02]  /*0380*/  USHF.L.U32 UR5, UR4, 0xb, URZ ;  /* 0x0000000b04057899 */ /* 0x000fe4000800063f */
[----:B------:R-:W-:Y:S01]  /*0390*/  USHF.L.U32 UR4, UR4, 0x1, URZ ;  /* 0x0000000104047899 */ /* 0x000fe2000800063f */
[----:B------:R-:W1:Y:S03]  /*03a0*/  FENCE.VIEW.ASYNC.S ;  /* 0x00000000000073c6 */ /* 0x000e660000000000 */
[----:B-1----:R1:W4:Y:S08]  /*03b0*/  SYNCS.EXCH.64 URZ, [UR8+0x38810], UR6 ;  /* 0x03881006083f75b2 */ /* 0x0023300008000100 */
[----:B------:R1:W1:Y:S01]  /*03c0*/  SYNCS.EXCH.64 URZ, [UR8+0x38820], UR4 ;  /* 0x03882004083f75b2 */ /* 0x0002620008000100 */
[----:B------:R1:W1:Y:S01]  /*03d0*/  SYNCS.EXCH.64 URZ, [UR8+0x38818], UR6 ;  /* 0x03881806083f75b2 */ /* 0x0002620008000100 */
[----:B------:R1:W1:Y:S01]  /*03e0*/  SYNCS.EXCH.64 URZ, [UR8+0x38828], UR4 ;  /* 0x03882804083f75b2 */ /* 0x0002620008000100 */
[----:B------:R-:W-:Y:S01]  /*03f0*/  NOP ;  /* 0x0000000000007918 */ /* 0x000fe20000000000 */
.L_x_2:
[----:B------:R-:W5:Y:S01]  /*0400*/  SHFL.IDX PT, R3, R0, RZ, 0x1f ;  /* 0x00001fff00037589 */ /* 0x000f6200000e0000 */
[----:B------:R-:W-:Y:S01]  /*0410*/  NOP ;  /* 0x0000000000007918 */ /* 0x000fe20000000000 */
[----:B-----5:R-:W-:-:S13]  /*0420*/  ISETP.NE.AND P0, PT, R3, RZ, PT ;  /* 0x000000ff0300720c */ /* 0x020fda0003f05270 */
[----:B------:R-:W-:Y:S05]  /*0430*/  @P0 BRA `(.L_x_3) ;  /* 0x0000000000480947 */ /* 0x000fea0003800000 */
[----:B-1----:R-:W1:Y:S01]  /*0440*/  S2UR UR5, SR_CgaCtaId ;  /* 0x00000000000579c3 */ /* 0x002e620000008800 */
[----:B------:R-:W-:Y:S01]  /*0450*/  UMOV UR4, 0x400 ;  /* 0x0000040000047882 */ /* 0x000fe20000000000 */
[----:B------:R-:W-:Y:S01]  /*0460*/  UMOV UR6, 0x1 ;  /* 0x0000000100067882 */ /* 0x000fe20000000000 */
[----:B------:R-:W-:Y:S01]  /*0470*/  UMOV UR7, 0x100 ;  /* 0x0000010000077882 */ /* 0x000fe20000000000 */
[----:B------:R-:W-:Y:S01]  /*0480*/  ELECT P0, URZ, PT ;  /* 0x00000000003f782f */ /* 0x000fe20003800000 */
[----:B-1----:R-:W-:Y:S02]  /*0490*/  ULEA UR8, UR5, UR4, 0x18 ;  /* 0x0000000405087291 */ /* 0x002fe4000f8ec03f */
[----:B------:R-:W-:-:S04]  /*04a0*/  UIADD3 UR4, -UR6, 0x100000, URZ ;  /* 0x0010000006047890 */ /* 0x000fc8000fffe13f */
[----:B------:R-:W-:Y:S02]  /*04b0*/  USHF.L.U32 UR5, UR4, 0xb, URZ ;  /* 0x0000000b04057899 */ /* 0x000fe4000800063f */
[----:B------:R-:W-:Y:S02]  /*04c0*/  USHF.L.U32 UR4, UR4, 0x1, URZ ;  /* 0x0000000104047899 */ /* 0x000fe4000800063f */
[----:B------:R-:W-:-:S04]  /*04d0*/  UIADD3 UR6, -UR7, 0x100000, URZ ;  /* 0x0010000007067890 */ /* 0x000fc8000fffe13f */
[----:B------:R-:W-:Y:S02]  /*04e0*/  USHF.L.U32 UR7, UR6, 0xb, URZ ;  /* 0x0000000b06077899 */ /* 0x000fe4000800063f */
[----:B------:R-:W-:Y:S01]  /*04f0*/  USHF.L.U32 UR6, UR6, 0x1, URZ ;  /* 0x0000000106067899 */ /* 0x000fe2000800063f */
[----:B------:R-:W1:Y:S03]  /*0500*/  FENCE.VIEW.ASYNC.S ;  /* 0x00000000000073c6 */ /* 0x000e660000000000 */
[----:B-1----:R1:W1:Y:S08]  /*0510*/  SYNCS.EXCH.64 URZ, [UR8+0x38830], UR4 ;  /* 0x03883004083f75b2 */ /* 0x0022700008000100 */
[----:B------:R1:W1:Y:S01]  /*0520*/  SYNCS.EXCH.64 URZ, [UR8+0x38840], UR6 ;  /* 0x03884006083f75b2 */ /* 0x0002620008000100 */
[----:B------:R1:W1:Y:S01]  /*0530*/  SYNCS.EXCH.64 URZ, [UR8+0x38838], UR4 ;  /* 0x03883804083f75b2 */ /* 0x0002620008000100 */
[----:B------:R1:W1:Y:S01]  /*0540*/  SYNCS.EXCH.64 URZ, [UR8+0x38848], UR6 ;  /* 0x03884806083f75b2 */ /* 0x0002620008000100 */
[----:B------:R-:W-:Y:S01]  /*0550*/  NOP ;  /* 0x0000000000007918 */ /* 0x000fe20000000000 */
.L_x_3:
[----:B---3--:R-:W-:Y:S01]  /*0560*/  ISETP.NE.AND P0, PT, R2, RZ, PT ;  /* 0x000000ff0200720c */ /* 0x008fe20003f05270 */
[----:B------:R-:W-:Y:S01]  /*0570*/  IMAD.MOV.U32 R2, RZ, RZ, 0x1 ;  /* 0x00000001ff027424 */ /* 0x000fe200078e00ff */
[----:B------:R-:W-:Y:S01]  /*0580*/  NOP ;  /* 0x0000000000007918 */ /* 0x000fe20000000000 */
[----:B------:R-:W-:Y:S03]  /*0590*/  BSSY B6, `(.L_x_4) ;  /* 0x000095a000067945 */ /* 0x000fe60003800000 */
[----:B------:R-:W-:-:S05]  /*05a0*/  SEL R2, R2, 0x2, !P0 ;  /* 0x0000000202027807 */ /* 0x000fca0004000000 */
[----:B------:R3:W-:Y:S01]  /*05b0*/  STL [R1], R2 ;  /* 0x0000000201007387 */ /* 0x0007e20000100800 */
[----:B-12-4-:R-:W-:Y:S06]  /*05c0*/  BAR.SYNC.DEFER_BLOCKING 0x0 ;  /* 0x0000000000007b1d */ /* 0x016fec0000010000 */
[----:B------:R-:W-:Y:S05]  /*05d0*/  @!P0 BRA `(.L_x_5) ;  /* 0x0000006c00348947 */ /* 0x000fea0003800000 */
.L_x_6:
[----:B------:R-:W-:-:S08]  /*05e0*/  NOP ;  /* 0x0000000000007918 */ /* 0x000fd00000000000 */
[----:B------:R-:W1:Y:S02]  /*05f0*/  USETMAXREG.TRY_ALLOC.CTAPOOL UP0, 0xf0 ;  /* 0x000000f0000079c8 */ /* 0x000e640008000600 */
[----:B-1----:R-:W-:-:S13]  /*0600*/  PLOP3.LUT P0, PT, PT, PT, UP0, 0x80, 0x0 ;  /* 0x000000000000781c */ /* 0x002fda0003f0f008 */
[----:B------:R-:W-:Y:S05]  /*0610*/  @!P0 BRA `(.L_x_6) ;  /* 0xfffffffc00f08947 */ /* 0x000fea000383ffff */
[----:B------:R-:W-:Y:S01]  /*0620*/  LOP3.LUT R0, R0, 0x3, RZ, 0xc0, !PT ;  /* 0x0000000300007812 */ /* 0x000fe200078ec0ff */
[----:B---3--:R-:W1:Y:S01]  /*0630*/  S2R R2, SR_TID.X ;  /* 0x0000000000027919 */ /* 0x008e620000002100 */
[----:B------:R-:W2:Y:S04]  /*0640*/  S2UR UR4, SR_CTAID.Z ;  /* 0x00000000000479c3 */ /* 0x000ea80000002700 */
[----:B------:R-:W3:Y:S02]  /*0650*/  SHFL.IDX PT, R0, R0, RZ, 0x1f ;  /* 0x00001fff00007589 */ /* 0x000ee400000e0000 */
[----:B---3--:R-:W-:Y:S02]  /*0660*/  ISETP.NE.AND P0, PT, R0, RZ, PT ;  /* 0x000000ff0000720c */ /* 0x008fe40003f05270 */
[----:B-1----:R-:W-:-:S11]  /*0670*/  SHF.R.U32.HI R2, RZ, 0x7, R2 ;  /* 0x00000007ff027819 */ /* 0x002fd60000011602 */
[----:B------:R-:W-:-:S05]  /*0680*/  @!P0 VIADD R2, R2, 0x9 ;  /* 0x0000000902028836 */ /* 0x000fca0000000000 */
[----:B------:R1:W-:Y:S06]  /*0690*/  @!P0 BAR.ARV R2, 0xa0 ;  /* 0x000280020000851d */ /* 0x0003ec0000002000 */
[----:B--2---:R-:W-:-:S13]  /*06a0*/  ISETP.LE.AND P0, PT, RZ, UR4, PT ;  /* 0x00000004ff007c0c */ /* 0x004fda000bf03270 */
[----:B-1----:R-:W-:Y:S05]  /*06b0*/  @!P0 BRA `(.L_x_7) ;  /* 0x00000094001c8947 */ /* 0x002fea0003800000 */
[----:B------:R-:W-:-:S04]  /*06c0*/  MOV R0, RZ ;  /* 0x000000ff00007202 */ /* 0x000fc80000000f00 */
[----:B------:R-:W-:-:S13]  /*06d0*/  LOP3.LUT P0, RZ, R0, 0x3ff, RZ, 0xc0, !PT ;  /* 0x000003ff00ff7812 */ /* 0x000fda000780c0ff */
[----:B------:R-:W-:Y:S05]  /*06e0*/  @!P0 BRA `(.L_x_8) ;  /* 0x00000000007c8947 */ /* 0x000fea0003800000 */
[----:B------:R-:W-:Y:S01]  /*06f0*/  MOV R2, 0x0 ;  /* 0x0000000000027802 */ /* 0x000fe20000000f00 */
[----:B------:R-:W-:Y:S01]  /*0700*/  ULDC.64 UR4, c[0x4][0x90] ;  /* 0x0100240000047ab9 */ /* 0x000fe20000000a00 */
[----:B------:R-:W-:Y:S01]  /*0710*/  ULDC.64 UR6, c[0x4][0x28] ;  /* 0x01000a0000067ab9 */ /* 0x000fe20000000a00 */
[----:B------:R-:W-:Y:S01]  /*0720*/  IMAD.U32 R4, RZ, RZ, UR4 ;  /* 0x00000004ff047e24 */ /* 0x000fe2000f8e00ff */
[----:B------:R1:W2:Y:S01]  /*0730*/  LDC.64 R14, c[0x4][R2] ;  /* 0x01000000020e7b82 */ /* 0x0002a20000000a00 */
[----:B------:R-:W-:Y:S01]  /*0740*/  IMAD.U32 R5, RZ, RZ, UR5 ;  /* 0x00000005ff057e24 */ /* 0x000fe2000f8e00ff */
[----:B------:R-:W-:Y:S01]  /*0750*/  ULDC.64 UR4, c[0x4][0x98] ;  /* 0x0100260000047ab9 */ /* 0x000fe20000000a00 */
[----:B------:R-:W-:Y:S02]  /*0760*/  IMAD.U32 R10, RZ, RZ, UR6 ;  /* 0x00000006ff0a7e24 */ /* 0x000fe4000f8e00ff */
[----:B------:R-:W-:Y:S02]  /*0770*/  IMAD.U32 R6, RZ, RZ, UR4 ;  /* 0x00000004ff067e24 */ /* 0x000fe4000f8e00ff */
[----:B------:R-:W-:-:S02]  /*0780*/  IMAD.U32 R7, RZ, RZ, UR5 ;  /* 0x00000005ff077e24 */ /* 0x000fc4000f8e00ff */
[----:B------:R-:W-:Y:S02]  /*0790*/  IMAD.U32 R11, RZ, RZ, UR7 ;  /* 0x00000007ff0b7e24 */ /* 0x000fe4000f8e00ff */
[----:B------:R-:W-:Y:S02]  /*07a0*/  IMAD.MOV.U32 R8, RZ, RZ, 0x70 ;  /* 0x00000070ff087424 */ /* 0x000fe400078e00ff */
[----:B------:R-:W-:Y:S02]  /*07b0*/  IMAD.MOV.U32 R12, RZ, RZ, 0x1 ;  /* 0x00000001ff0c7424 */ /* 0x000fe400078e00ff */
[----:B-1----:R-:W-:-:S07]  /*07c0*/  IMAD.MOV.U32 R13, RZ, RZ, RZ ;  /* 0x000000ffff0d7224 */ /* 0x002fce00078e00ff */
[----:B------:R-:W-:-:S07]  /*07d0*/  LEPC R20, `(.L_x_9) ;  /* 0x000000001014794e */ /* 0x000fce0000000000 */
[----:B--2---:R-:W-:Y:S05]  /*07e0*/  CALL.ABS.NOINC R14 ;  /* 0x000000000e007343 */ /* 0x004fea0003c00000 */
.L_x_9:
[----:B------:R-:W1:Y:S01]  /*07f0*/  LDC.64 R2, c[0x4][R2] ;  /* 0x0100000002027b82 */ /* 0x000e620000000a00 */
[----:B------:R-:W-:Y:S01]  /*0800*/  ULDC.64 UR4, c[0x4][0x90] ;  /* 0x0100240000047ab9 */ /* 0x000fe20000000a00 */
[----:B------:R-:W-:Y:S01]  /*0810*/  ULDC.64 UR6, c[0x4][0x98] ;  /* 0x0100260000067ab9 */ /* 0x000fe20000000a00 */
[----:B------:R-:W-:Y:S02]  /*0820*/  IMAD.U32 R4, RZ, RZ, UR4 ;  /* 0x00000004ff047e24 */ /* 0x000fe4000f8e00ff */
        /* <DEDUP_REMOVED lines=8> */
[----:B------:R-:W-:-:S07]  /*08b0*/  IMAD.MOV.U32 R13, RZ, RZ, RZ ;  /* 0x000000ffff0d7224 */ /* 0x000fce00078e00ff */
[----:B------:R-:W-:-:S07]  /*08c0*/  LEPC R20, `(.L_x_8) ;  /* 0x000000001014794e */ /* 0x000fce0000000000 */
[----:B-1----:R-:W-:Y:S05]  /*08d0*/  CALL.ABS.NOINC R2 ;  /* 0x0000000002007343 */ /* 0x002fea0003c00000 */
.L_x_8:
[----:B------:R-:W1:Y:S01]  /*08e0*/  S2R R3, SR_CgaCtaId ;  /* 0x0000000000037919 */ /* 0x000e620000008800 */
[----:B------:R-:W-:-:S04]  /*08f0*/  MOV R0, 0x400 ;  /* 0x0000040000007802 */ /* 0x000fc80000000f00 */
[----:B-1----:R-:W-:-:S05]  /*0900*/  LEA R16, R3, R0, 0x18 ;  /* 0x0000000003107211 */ /* 0x002fca00078ec0ff */
[----:B------:R1:W-:Y:S01]  /*0910*/  STL [R1+0xc], R16 ;  /* 0x00000c1001007387 */ /* 0x0003e20000100800 */
[----:B------:R-:W-:-:S05]  /*0920*/  VIADD R2, R16, 0x2e800 ;  /* 0x0002e80010027836 */ /* 0x000fca0000000000 */
[----:B------:R-:W-:-:S13]  /*0930*/  LOP3.LUT P0, RZ, R2, 0x3ff, RZ, 0xc0, !PT ;  /* 0x000003ff02ff7812 */ /* 0x000fda000780c0ff */
[----:B-1----:R-:W-:Y:S05]  /*0940*/  @!P0 BRA `(.L_x_10) ;  /* 0x00000000007c8947 */ /* 0x002fea0003800000 */
        /* <DEDUP_REMOVED lines=16> */
.L_x_11:
        /* <DEDUP_REMOVED lines=15> */
.L_x_10:
[----:B------:R-:W1:Y:S01]  /*0b40*/  S2R R2, SR_TID.X ;  /* 0x0000000000027919 */ /* 0x000e620000002100 */
[----:B------:R-:W-:Y:S01]  /*0b50*/  UMOV UR4, 0xffffffff ;  /* 0xffffffff00047882 */ /* 0x000fe20000000000 */
[----:B-1----:R-:W-:-:S05]  /*0b60*/  VIADD R0, R2, 0xffffff80 ;  /* 0xffffff8002007836 */ /* 0x002fca0000000000 */
[----:B------:R-:W-:-:S04]  /*0b70*/  SHF.R.S32.HI R3, RZ, 0x1f, R0 ;  /* 0x0000001fff037819 */ /* 0x000fc80000011400 */
[----:B------:R-:W-:-:S04]  /*0b80*/  LEA.HI R2, R3, R0, RZ, 0x7 ;  /* 0x0000000003027211 */ /* 0x000fc800078f38ff */
[----:B------:R-:W-:Y:S01]  /*0b90*/  SHF.R.S32.HI R13, RZ, 0x7, R2 ;  /* 0x00000007ff0d7819 */ /* 0x000fe20000011402 */
[----:B------:R-:W-:Y:S06]  /*0ba0*/  BRA.DIV UR4, `(.L_x_12) ;  /* 0x0000008e04e87947 */ /* 0x000fec000b800000 */
[----:B------:R1:W2:Y:S02]  /*0bb0*/  SHFL.IDX PT, R14, R13, RZ, 0x1f ;  /* 0x00001fff0d0e7589 */ /* 0x0002a400000e0000 */
.L_x_83:
[----:B------:R-:W-:Y:S02]  /*0bc0*/  SHF.L.U32 R8, RZ, 0x1f, RZ ;  /* 0x0000001fff087819 */ /* 0x000fe400000006ff */
[----:B------:R-:W-:Y:S02]  /*0bd0*/  LEA.HI R5, R3, R0, RZ, 0x4 ;  /* 0x0000000003057211 */ /* 0x000fe400078f20ff */
[----:B------:R-:W3:Y:S01]  /*0be0*/  SYNCS.PHASECHK.TRANS64.TRYWAIT P0, [R16+URZ+0x38800], R8 ;  /* 0x03880008100075a7 */ /* 0x000ee2000800017f */
[----:B--2---:R-:W-:Y:S02]  /*0bf0*/  LEA.HI R4, R14, R14, RZ, 0x1 ;  /* 0x0000000e0e047211 */ /* 0x004fe400078f08ff */
[----:B------:R-:W-:-:S04]  /*0c00*/  SHF.R.S32.HI R6, RZ, 0x4, R5 ;  /* 0x00000004ff067819 */ /* 0x000fc80000011405 */
[----:B------:R-:W-:Y:S02]  /*0c10*/  LEA.HI R7, R5, R6, RZ, 0x1 ;  /* 0x0000000605077211 */ /* 0x000fe400078f08ff */
[----:B------:R-:W-:Y:S02]  /*0c20*/  LOP3.LUT R5, R4, 0xfffffffe, RZ, 0xc0, !PT ;  /* 0xfffffffe04057812 */ /* 0x000fe400078ec0ff */
[----:B------:R-:W-:-:S03]  /*0c30*/  LOP3.LUT R7, R7, 0xfffffffe, RZ, 0xc0, !PT ;  /* 0xfffffffe07077812 */ /* 0x000fc600078ec0ff */
[----:B------:R-:W-:Y:S02]  /*0c40*/  IMAD.IADD R5, R14, 0x1, -R5 ;  /* 0x000000010e057824 */ /* 0x000fe400078e0a05 */
[----:B------:R-:W-:-:S05]  /*0c50*/  IMAD.IADD R4, R6, 0x1, -R7 ;  /* 0x0000000106047824 */ /* 0x000fca00078e0a07 */
[----:B------:R2:W-:Y:S04]  /*0c60*/  STL [R1+0x1c], R4 ;  /* 0x00001c0401007387 */ /* 0x0005e80000100800 */
[----:B------:R2:W-:Y:S02]  /*0c70*/  STL [R1+0x4], R5 ;  /* 0x0000040501007387 */ /* 0x0005e40000100800 */
[----:B--23--:R-:W-:Y:S05]  /*0c80*/  @P0 BRA `(.L_x_13) ;  /* 0x0000000000080947 */ /* 0x00cfea0003800000 */
[----:B------:R-:W2:Y:S02]  /*0c90*/  SYNCS.PHASECHK.TRANS64.TRYWAIT P0, [R16+URZ+0x38800], R8 ;  /* 0x03880008100075a7 */ /* 0x000ea4000800017f */
[----:B--2---:R-:W-:Y:S05]  /*0ca0*/  @!P0 BRA `(.L_x_14) ;  /* 0x0000008c00c48947 */ /* 0x004fea0003800000 */
.L_x_13:
[----:B------:R-:W-:Y:S01]  /*0cb0*/  LOP3.LUT R5, R2, 0xffffff80, RZ, 0xc0, !PT ;  /* 0xffffff8002057812 */ /* 0x000fe200078ec0ff */
[----:B------:R-:W3:Y:S01]  /*0cc0*/  LDC R10, c[0x0][0x280] ;  /* 0x0000a000ff0a7b82 */ /* 0x000ee20000000800 */
[----:B------:R-:W-:Y:S02]  /*0cd0*/  LEA.HI R2, R3, R0, RZ, 0x5 ;  /* 0x0000000003027211 */ /* 0x000fe400078f28ff */
[----:B------:R-:W-:Y:S02]  /*0ce0*/  CS2R R150, SRZ ;  /* 0x0000000000967805 */ /* 0x000fe4000001ff00 */
[----:B------:R-:W-:Y:S01]  /*0cf0*/  CS2R R148, SRZ ;  /* 0x0000000000947805 */ /* 0x000fe2000001ff00 */
[----:B------:R-:W-:Y:S01]  /*0d00*/  IMAD.IADD R5, R0, 0x1, -R5 ;  /* 0x0000000100057824 */ /* 0x000fe200078e0a05 */
[----:B------:R-:W-:Y:S02]  /*0d10*/  CS2R R146, SRZ ;  /* 0x0000000000927805 */ /* 0x000fe4000001ff00 */
[----:B------:R-:W-:-:S02]  /*0d20*/  CS2R R144, SRZ ;  /* 0x0000000000907805 */ /* 0x000fc4000001ff00 */
[----:B------:R-:W-:Y:S02]  /*0d30*/  CS2R R142, SRZ ;  /* 0x00000000008e7805 */ /* 0x000fe4000001ff00 */
[----:B------:R-:W-:Y:S02]  /*0d40*/  CS2R R140, SRZ ;  /* 0x00000000008c7805 */ /* 0x000fe4000001ff00 */
[----:B--2---:R-:W-:Y:S02]  /*0d50*/  SHF.R.S32.HI R4, RZ, 0x1f, R5 ;  /* 0x0000001fff047819 */ /* 0x004fe40000011405 */
[----:B------:R-:W-:Y:S02]  /*0d60*/  CS2R R138, SRZ ;  /* 0x00000000008a7805 */ /* 0x000fe4000001ff00 */
[----:B------:R-:W-:Y:S02]  /*0d70*/  CS2R R136, SRZ ;  /* 0x0000000000887805 */ /* 0x000fe4000001ff00 */
[----:B------:R-:W-:-:S02]  /*0d80*/  CS2R R134, SRZ ;  /* 0x0000000000867805 */ /* 0x000fc4000001ff00 */
[----:B------:R-:W-:Y:S02]  /*0d90*/  LEA.HI R6, R4, R5, RZ, 0x2 ;  /* 0x0000000504067211 */ /* 0x000fe400078f10ff */
[----:B------:R-:W-:Y:S02]  /*0da0*/  CS2R R132, SRZ ;  /* 0x0000000000847805 */ /* 0x000fe4000001ff00 */
[----:B------:R-:W-:Y:S02]  /*0db0*/  CS2R R130, SRZ ;  /* 0x0000000000827805 */ /* 0x000fe4000001ff00 */
[----:B------:R-:W-:Y:S02]  /*0dc0*/  CS2R R128, SRZ ;  /* 0x0000000000807805 */ /* 0x000fe4000001ff00 */
[----:B------:R-:W-:Y:S02]  /*0dd0*/  LOP3.LUT R8, R6, 0x7ffffffc, RZ, 0xc0, !PT ;  /* 0x7ffffffc06087812 */ /* 0x000fe400078ec0ff */
[----:B------:R-:W-:-:S02]  /*0de0*/  CS2R R126, SRZ ;  /* 0x00000000007e7805 */ /* 0x000fc4000001ff00 */
[----:B------:R-:W-:Y:S02]  /*0df0*/  CS2R R124, SRZ ;  /* 0x00000000007c7805 */ /* 0x000fe4000001ff00 */
[----:B------:R-:W-:Y:S02]  /*0e00*/  CS2R R122, SRZ ;  /* 0x00000000007a7805 */ /* 0x000fe4000001ff00 */
[----:B------:R-:W-:Y:S01]  /*0e10*/  CS2R R120, SRZ ;  /* 0x0000000000787805 */ /* 0x000fe2000001ff00 */
[----:B------:R-:W-:Y:S01]  /*0e20*/  IMAD.IADD R7, R5, 0x1, -R8 ;  /* 0x0000000105077824 */ /* 0x000fe200078e0a08 */
[----:B------:R-:W-:Y:S02]  /*0e30*/  CS2R R118, SRZ ;  /* 0x0000000000767805 */ /* 0x000fe4000001ff00 */
[----:B---3--:R-:W-:Y:S02]  /*0e40*/  ISETP.GE.AND P0, PT, R10, 0x1, PT ;  /* 0x000000010a00780c */ /* 0x008fe40003f06270 */
[----:B------:R-:W-:-:S02]  /*0e50*/  CS2R R116, SRZ ;  /* 0x0000000000747805 */ /* 0x000fc4000001ff00 */
[----:B------:R-:W-:Y:S01]  /*0e60*/  CS2R R114, SRZ ;  /* 0x0000000000727805 */ /* 0x000fe2000001ff00 */
[----:B------:R2:W-:Y:S01]  /*0e70*/  STL [R1+0x18], R7 ;  /* 0x0000180701007387 */ /* 0x0005e20000100800 */
[----:B------:R-:W-:Y:S02]  /*0e80*/  CS2R R112, SRZ ;  /* 0x0000000000707805 */ /* 0x000fe4000001ff00 */
[----:B------:R-:W-:Y:S02]  /*0e90*/  CS2R R110, SRZ ;  /* 0x00000000006e7805 */ /* 0x000fe4000001ff00 */
[----:B------:R-:W-:Y:S02]  /*0ea0*/  CS2R R108, SRZ ;  /* 0x00000000006c7805 */ /* 0x000fe4000001ff00 */
[----:B------:R-:W-:Y:S02]  /*0eb0*/  CS2R R106, SRZ ;  /* 0x00000000006a7805 */ /* 0x000fe4000001ff00 */
[----:B------:R-:W-:-:S02]  /*0ec0*/  CS2R R104, SRZ ;  /* 0x0000000000687805 */ /* 0x000fc4000001ff00 */
[----:B------:R-:W-:Y:S02]  /*0ed0*/  CS2R R102, SRZ ;  /* 0x0000000000667805 */ /* 0x000fe4000001ff00 */
        /* <DEDUP_REMOVED lines=39> */
[----:B------:R-:W-:Y:S01]  /*1150*/  SHF.R.S32.HI R2, RZ, 0x5, R2 ;  /* 0x00000005ff027819 */ /* 0x000fe20000011402 */
[----:B--2---:R-:W-:Y:S06]  /*1160*/  @!P0 BRA `(.L_x_15) ;  /* 0x0000004c00a48947 */ /* 0x004fec0003800000 */
[----:B------:R-:W2:Y:S01]  /*1170*/  LDL R15, [R1+0x1c] ;  /* 0x00001c00010f7983 */ /* 0x000ea20000100800 */
[----:B------:R-:W3:Y:S03]  /*1180*/  LDC R12, c[0x0][0x290] ;  /* 0x0000a400ff0c7b82 */ /* 0x000ee60000000800 */
[----:B------:R-:W4:Y:S01]  /*1190*/  LDL.LU R14, [R1] ;  /* 0x00000000010e7983 */ /* 0x000f220000300800 */
[----:B------:R-:W-:Y:S01]  /*11a0*/  IMAD.SHL.U32 R7, R0, 0x40, RZ ;  /* 0x0000004000077824 */ /* 0x000fe200078e00ff */
[----:B------:R-:W-:Y:S01]  /*11b0*/  LEA.HI R8, R3, R0, RZ, 0x3 ;  /* 0x0000000003087211 */ /* 0x000fe200078f18ff */
[----:B------:R-:W-:Y:S01]  /*11c0*/  IMAD.SHL.U32 R0, R2, 0x10, RZ ;  /* 0x0000001002007824 */ /* 0x000fe200078e00ff */
[----:B------:R-:W3:Y:S01]  /*11d0*/  S2R R9, SR_CTAID.X ;  /* 0x0000000000097919 */ /* 0x000ee20000002500 */
[----:B------:R-:W-:Y:S02]  /*11e0*/  LEA.HI R4, R4, R5, RZ, 0x5 ;  /* 0x0000000504047211 */ /* 0x000fe400078f28ff */
[----:B------:R-:W-:-:S02]  /*11f0*/  CS2R R236, SRZ ;  /* 0x0000000000ec7805 */ /* 0x000fc4000001ff00 */
[----:B------:R-:W-:Y:S01]  /*1200*/  LOP3.LUT R7, R7, 0x1c0, RZ, 0xc0, !PT ;  /* 0x000001c007077812 */ /* 0x000fe200078ec0ff */
[----:B------:R-:W-:Y:S01]  /*1210*/  IMAD.MOV.U32 R151, RZ, RZ, RZ ;  /* 0x000000ffff977224 */ /* 0x000fe200078e00ff */
[--C-:B------:R-:W-:Y:S02]  /*1220*/  SHF.R.S32.HI R2, RZ, 0x2, R6.reuse ;  /* 0x00000002ff027819 */ /* 0x100fe40000011406 */
[----:B------:R-:W-:Y:S01]  /*1230*/  SHF.R.S32.HI R3, RZ, 0x1f, R6 ;  /* 0x0000001fff037819 */ /* 0x000fe20000011406 */
[----:B------:R-:W-:Y:S01]  /*1240*/  VIADD R6, R10, 0x4f ;  /* 0x0000004f0a067836 */ /* 0x000fe20000000000 */
[----:B------:R-:W-:Y:S02]  /*1250*/  SHF.R.S32.HI R4, RZ, 0x5, R4 ;  /* 0x00000005ff047819 */ /* 0x000fe40000011404 */
[----:B------:R-:W-:Y:S01]  /*1260*/  LOP3.LUT R11, R7, 0x30, R0, 0xf8, !PT ;  /* 0x00000030070b7812 */ /* 0x000fe200078ef800 */
[----:B------:R-:W-:Y:S01]  /*1270*/  IMAD.HI R6, R6, 0x66666667, RZ ;  /* 0x6666666706067827 */ /* 0x000fe200078e02ff */
[----:B------:R-:W-:-:S02]  /*1280*/  LEA.HI R0, R13, R13, RZ, 0x1 ;  /* 0x0000000d0d007211 */ /* 0x000fc400078f08ff */
[----:B------:R-:W-:Y:S02]  /*1290*/  LEA.HI R3, R3, R2, RZ, 0x3 ;  /* 0x0000000203037211 */ /* 0x000fe400078f18ff */
[----:B------:R-:W-:Y:S02]  /*12a0*/  LOP3.LUT R8, R11, 0x8, R8, 0xf8, !PT ;  /* 0x000000080b087812 */ /* 0x000fe400078ef808 */
[----:B------:R-:W-:Y:S02]  /*12b0*/  LOP3.LUT R3, R3, 0xfffffff8, RZ, 0xc0, !PT ;  /* 0xfffffff803037812 */ /* 0x000fe400078ec0ff */
[----:B------:R-:W-:-:S04]  /*12c0*/  SHF.R.U32.HI R7, RZ, 0x3, R7 ;  /* 0x00000003ff077819 */ /* 0x000fc80000011607 */
[----:B------:R-:W-:Y:S01]  /*12d0*/  LOP3.LUT R7, R8, R7, RZ, 0x3c, !PT ;  /* 0x0000000708077212 */ /* 0x000fe200078e3cff */
[----:B---3--:R-:W-:-:S04]  /*12e0*/  IMAD R9, R9, -0x80, R12 ;  /* 0xffffff8009097824 */ /* 0x008fc800078e020c */
[----:B------:R-:W-:Y:S01]  /*12f0*/  IMAD R9, R4, -0x10, R9 ;  /* 0xfffffff004097824 */ /* 0x000fe200078e0209 */
[----:B------:R-:W-:Y:S01]  /*1300*/  LOP3.LUT R4, R0, 0xfffffffe, RZ, 0xc0, !PT ;  /* 0xfffffffe00047812 */ /* 0x000fe200078ec0ff */
[----:B------:R-:W-:-:S03]  /*1310*/  IMAD R0, R13, 0x1400, RZ ;  /* 0x000014000d007824 */ /* 0x000fc600078e02ff */
[----:B------:R-:W-:Y:S01]  /*1320*/  IADD3 R3, R9, R3, -R2 ;  /* 0x0000000309037210 */ /* 0x000fe20007ffe802 */
[----:B------:R-:W-:Y:S01]  /*1330*/  IMAD R5, R5, 0x4, R0 ;  /* 0x0000000405057824 */ /* 0x000fe200078e0200 */
[----:B------:R-:W-:Y:S01]  /*1340*/  SHF.R.U32.HI R9, RZ, 0x1f, R6 ;  /* 0x0000001fff097819 */ /* 0x000fe20000011606 */
[----:B------:R-:W-:Y:S02]  /*1350*/  IMAD.IADD R4, R13, 0x1, -R4 ;  /* 0x000000010d047824 */ /* 0x000fe400078e0a04 */
[----:B--2---:R-:W-:Y:S01]  /*1360*/  IMAD R2, R15, 0x200, R0 ;  /* 0x000002000f027824 */ /* 0x004fe200078e0200 */
[----:B------:R-:W-:Y:S01]  /*1370*/  LEA.HI.SX32 R0, R6, R9, 0x1b ;  /* 0x0000000906007211 */ /* 0x000fe200078fdaff */
[----:B------:R-:W2:Y:S02]  /*1380*/  S2R R15, SR_CgaCtaId ;  /* 0x00000000000f7919 */ /* 0x000ea40000008800 */
[----:B------:R-:W-:Y:S02]  /*1390*/  IMAD.IADD R6, R2, 0x1, R7 ;  /* 0x0000000102067824 */ /* 0x000fe400078e0207 */
[----:B------:R4:W-:Y:S01]  /*13a0*/  STL [R1+0x10], R0 ;  /* 0x0000100001007387 */ /* 0x0009e20000100800 */
[----:B------:R-:W-:-:S03]  /*13b0*/  IMAD R2, R4, -0x40, R3 ;  /* 0xffffffc004027824 */ /* 0x000fc600078e0203 */
[----:B------:R-:W-:Y:S04]  /*13c0*/  STL [R1+0x14], R6 ;  /* 0x0000140601007387 */ /* 0x000fe80000100800 */
[----:B------:R-:W-:Y:S01]  /*13d0*/  STL [R1+0x8], R2 ;  /* 0x0000080201007387 */ /* 0x000fe20000100800 */
[----:B----4-:R-:W-:Y:S02]  /*13e0*/  LOP3.LUT R0, R14, 0x1, RZ, 0xfc, !PT ;  /* 0x000000010e007812 */ /* 0x010fe400078efcff */
[----:B------:R-:W-:-:S03]  /*13f0*/  MOV R14, 0x400 ;  /* 0x00000400000e7802 */ /* 0x000fc60000000f00 */
[----:B------:R3:W-:Y:S02]  /*1400*/  STL [R1], R0 ;  /* 0x0000000001007387 */ /* 0x0007e40000100800 */
[----:B---3--:R-:W-:Y:S01]  /*1410*/  IMAD.MOV.U32 R0, RZ, RZ, RZ ;  /* 0x000000ffff007224 */ /* 0x008fe200078e00ff */
[----:B--2---:R-:W-:-:S05]  /*1420*/  LEA R14, R15, R14, 0x18 ;  /* 0x0000000e0f0e7211 */ /* 0x004fca00078ec0ff */
[----:B------:R-:W-:-:S07]  /*1430*/  IMAD R2, R5, 0x4, R14 ;  /* 0x0000000405027824 */ /* 0x000fce00078e020e */
.L_x_26:
[----:B------:R-:W2:Y:S01]  /*1440*/  LDL R3, [R1] ;  /* 0x0000000001037983 */ /* 0x000ea20000100800 */
[----:B------:R-:W-:Y:S05]  /*1450*/  YIELD ;  /* 0x0000000000007946 */ /* 0x000fea0003800000 */
[----:B--2---:R-:W-:-:S13]  /*1460*/  ISETP.NE.AND P0, PT, R3, 0x3, PT ;  /* 0x000000030300780c */ /* 0x004fda0003f05270 */
[----:B------:R-:W-:Y:S05]  /*1470*/  @!P0 BRA `(.L_x_16) ;  /* 0x0000000000048947 */ /* 0x000fea0003800000 */
[----:B------:R-:W-:Y:S01]  /*1480*/  BPT.TRAP 0x1 ;  /* 0x000000040000795c */ /* 0x000fe20000300000 */
.L_x_16:
[----:B------:R-:W2:Y:S01]  /*1490*/  S2R R4, SR_CgaCtaId ;  /* 0x0000000000047919 */ /* 0x000ea20000008800 */
[----:B------:R-:W-:Y:S02]  /*14a0*/  MOV R3, 0x400 ;  /* 0x0000040000037802 */ /* 0x000fe40000000f00 */
[----:B------:R-:W-:Y:S02]  /*14b0*/  SHF.L.U32 R152, R237, 0x1f, RZ ;  /* 0x0000001fed987819 */ /* 0x000fe400000006ff */
[----:B--2---:R-:W-:-:S05]  /*14c0*/  LEA R3, R4, R3, 0x18 ;  /* 0x0000000304037211 */ /* 0x004fca00078ec0ff */
[----:B------:R-:W-:-:S04]  /*14d0*/  IMAD R3, R0, 0x8, R3 ;  /* 0x0000000800037824 */ /* 0x000fc800078e0203 */
[----:B------:R2:W3:Y:S01]  /*14e0*/  SYNCS.PHASECHK.TRANS64.TRYWAIT P1, [R3+URZ+0x38810], R152 ;  /* 0x03881098030075a7 */ /* 0x0004e2000802017f */
[----:B------:R-:W-:Y:S05]  /*14f0*/  @!P0 BRA `(.L_x_17) ;  /* 0x0000000000048947 */ /* 0x000fea0003800000 */
[----:B------:R-:W-:Y:S01]  /*1500*/  BPT.TRAP 0x1 ;  /* 0x000000040000795c */ /* 0x000fe20000300000 */
.L_x_17:
[----:B---3--:R-:W-:Y:S05]  /*1510*/  @P1 BRA `(.L_x_18) ;  /* 0x0000000000081947 */ /* 0x008fea0003800000 */
[----:B------:R-:W3:Y:S02]  /*1520*/  SYNCS.PHASECHK.TRANS64.TRYWAIT P1, [R3+URZ+0x38810], R152 ;  /* 0x03881098030075a7 */ /* 0x000ee4000802017f */
[----:B---3--:R-:W-:Y:S05]  /*1530*/  @!P1 BRA `(.L_x_19) ;  /* 0x0000008400c09947 */ /* 0x008fea0003800000 */
.L_x_18:
[----:B------:R-:W-:Y:S05]  /*1540*/  WARPSYNC.ALL ;  /* 0x0000000000007948 */ /* 0x000fea0003800000 */
[----:B------:R-:W4:Y:S01]  /*1550*/  LDL R5, [R1+0x4] ;  /* 0x0000040001057983 */ /* 0x000f220000100800 */
[----:B------:R-:W-:Y:S01]  /*1560*/  MOV R153, 0x400 ;  /* 0x0000040000997802 */ /* 0x000fe20000000f00 */
[----:B------:R-:W5:Y:S02]  /*1570*/  S2R R154, SR_CgaCtaId ;  /* 0x00000000009a7919 */ /* 0x000f640000008800 */
[----:B------:R-:W2:Y:S01]  /*1580*/  LDL R6, [R1+0x18] ;  /* 0x0000180001067983 */ /* 0x000ea20000100800 */
[----:B-----5:R-:W-:-:S05]  /*1590*/  LEA R153, R154, R153, 0x18 ;  /* 0x000000999a997211 */ /* 0x020fca00078ec0ff */
[----:B------:R-:W-:-:S05]  /*15a0*/  VIADD R4, R153, 0x1a000 ;  /* 0x0001a00099047836 */ /* 0x000fca0000000000 */
[----:B------:R-:W-:-:S04]  /*15b0*/  SHF.R.U32.HI R4, RZ, 0x4, R4 ;  /* 0x00000004ff047819 */ /* 0x000fc80000011604 */
[----:B------:R-:W-:Y:S01]  /*15c0*/  LOP3.LUT R235, R4, 0x3fff, RZ, 0xc0, !PT ;  /* 0x00003fff04eb7812 */ /* 0x000fe200078ec0ff */
[----:B------:R-:W-:Y:S01]  /*15d0*/  WARPGROUP.ARRIVE ;  /* 0x00000000000079c5 */ /* 0x000fe20000000000 */
[----:B------:R-:W-:Y:S01]  /*15e0*/  UMOV UR9, 0x40000040 ;  /* 0x4000004000097882 */ /* 0x000fe20000000000 */
[----:B------:R-:W-:Y:S01]  /*15f0*/  UMOV UR11, 0x40000040 ;  /* 0x40000040000b7882 */ /* 0x000fe20000000000 */
[----:B------:R-:W-:Y:S01]  /*1600*/  UMOV UR13, UR9 ;  /* 0x00000009000d7c82 */ /* 0x000fe20008000000 */
[----:B------:R-:W-:Y:S01]  /*1610*/  UMOV UR15, 0x40000040 ;  /* 0x40000040000f7882 */ /* 0x000fe20000000000 */
[----:B----4-:R-:W-:-:S05]  /*1620*/  IMAD R5, R5, 0x2000, R153 ;  /* 0x0000200005057824 */ /* 0x010fca00078e0299 */
[----:B------:R-:W-:Y:S02]  /*1630*/  R2UR UR4, R5 ;  /* 0x00000000050472ca */ /* 0x000fe400000e0000 */
[----:B------:R-:W-:-:S05]  /*1640*/  LOP3.LUT R5, R235, 0x10000, RZ, 0xfc, !PT ;  /* 0x00010000eb057812 */ /* 0x000fca00078efcff */
[----:B------:R-:W-:-:S06]  /*1650*/  IMAD R5, R0, 0x500, R5 ;  /* 0x0000050000057824 */ /* 0x000fcc00078e0205 */
[----:B------:R-:W-:Y:S01]  /*1660*/  USHF.R.U32.HI UR5, URZ, 0x4, UR4 ;  /* 0x000000043f057899 */ /* 0x000fe20008011604 */
[----:B------:R-:W-:-:S03]  /*1670*/  R2UR UR6, R5 ;  /* 0x00000000050672ca */ /* 0x000fc600000e0000 */
[----:B------:R-:W-:-:S04]  /*1680*/  ULOP3.LUT UR5, UR5, 0x3fff, URZ, 0xc0, !UPT ;  /* 0x00003fff05057892 */ /* 0x000fc8000f8ec03f */
[----:B------:R-:W-:-:S06]  /*1690*/  ULOP3.LUT UR8, UR5, 0x10000, URZ, 0xfc, !UPT ;  /* 0x0001000005087892 */ /* 0x000fcc000f8efc3f */
[----:B------:R-:W-:-:S03]  /*16a0*/  UMOV UR10, UR6 ;  /* 0x00000006000a7c82 */ /* 0x000fc60008000000 */
[----:B------:R-:W-:Y:S01]  /*16b0*/  HGMMA.64x16x16.F32 R224, gdesc[UR8], RZ, !UPT, gsb0 ;  /* 0x0020000008e079f0 */ /* 0x000fe2000c0008ff */
[----:B------:R-:W-:Y:S01]  /*16c0*/  UIADD3 UR14, UR6, 0x80, URZ ;  /* 0x00000080060e7890 */ /* 0x000fe2000fffe03f */
[----:B------:R-:W-:Y:S01]  /*16d0*/  UMOV UR12, UR8 ;  /* 0x00000008000c7c82 */ /* 0x000fe20008000000 */
[----:B------:R-:W-:Y:S02]  /*16e0*/  WARPGROUP.DEPBAR.LE gsb0, 0x0 ;  /* 0x00008000000079c5 */ /* 0x000fe40000010000 */
[----:B------:R-:W-:-:S06]  /*16f0*/  WARPGROUP.ARRIVE ;  /* 0x00000000000079c5 */ /* 0x000fcc0000000000 */
[----:B------:R-:W-:Y:S01]  /*1700*/  HGMMA.64x16x16.F32 R216, gdesc[UR12], RZ, !UPT, gsb0 ;  /* 0x002000000cd879f0 */ /* 0x000fe2000c0008ff */
[----:B------:R-:W-:Y:S01]  /*1710*/  UIADD3 UR5, UR6, 0x100, URZ ;  /* 0x0000010006057890 */ /* 0x000fe2000fffe03f */
[----:B------:R-:W-:Y:S01]  /*1720*/  UMOV UR12, UR8 ;  /* 0x00000008000c7c82 */ /* 0x000fe20008000000 */
[----:B------:R-:W-:Y:S01]  /*1730*/  UMOV UR13, UR9 ;  /* 0x00000009000d7c82 */ /* 0x000fe20008000000 */
[----:B------:R-:W-:-:S04]  /*1740*/  UMOV UR15, 0x40000040 ;  /* 0x40000040000f7882 */ /* 0x000fc80000000000 */
        /* <DEDUP_REMOVED lines=20> */
[----:B------:R-:W-:Y:S02]  /*1890*/  UIADD3 UR12, UR8, 0x2, URZ ;  /* 0x00000002080c7890 */ /* 0x000fe4000fffe03f */
[----:B------:R-:W-:Y:S01]  /*18a0*/  UIADD3 UR14, UR6, 0x2, URZ ;  /* 0x00000002060e7890 */ /* 0x000fe2000fffe03f */
[----:B------:R-:W-:Y:S01]  /*18b0*/  UMOV UR13, 0x40000040 ;  /* 0x40000040000d7882 */ /* 0x000fe20000000000 */
[----:B------:R-:W-:Y:S01]  /*18c0*/  UMOV UR15, 0x40000040 ;  /* 0x40000040000f7882 */ /* 0x000fe20000000000 */
[----:B------:R-:W-:Y:S02]  /*18d0*/  WARPGROUP.DEPBAR.LE gsb0, 0x0 ;  /* 0x00008000000079c5 */ /* 0x000fe40000010000 */
[----:B------:R-:W-:-:S06]  /*18e0*/  WARPGROUP.ARRIVE ;  /* 0x00000000000079c5 */ /* 0x000fcc0000000000 */
[----:B------:R-:W-:Y:S01]  /*18f0*/  HGMMA.64x16x16.F32 R224, gdesc[UR12], R224, gsb0 ;  /* 0x002000000ce079f0 */ /* 0x000fe200080008e0 */
[----:B------:R-:W-:Y:S01]  /*1900*/  UIADD3 UR5, UR6, 0x82, URZ ;  /* 0x0000008206057890 */ /* 0x000fe2000fffe03f */
[----:B------:R-:W-:-:S06]  /*1910*/  UMOV UR15, 0x40000040 ;  /* 0x40000040000f7882 */ /* 0x000fcc0000000000 */
[----:B------:R-:W-:Y:S01]  /*1920*/  UMOV UR14, UR5 ;  /* 0x00000005000e7c82 */ /* 0x000fe20008000000 */
        /* <DEDUP_REMOVED lines=207> */
[----:B--2---:R-:W-:-:S04]  /*2620*/  IMAD R5, R0, 0x40, R6 ;  /* 0x0000004000057824 */ /* 0x004fc800078e0206 */
[----:B------:R-:W-:-:S04]  /*2630*/  IMAD.SHL.U32 R5, R5, 0x2, RZ ;  /* 0x0000000205057824 */ /* 0x000fc800078e00ff */
[----:B------:R-:W-:Y:S01]  /*2640*/  IMAD R5, R5, 0x4, R153 ;  /* 0x0000000405057824 */ /* 0x000fe200078e0299 */
[----:B------:R-:W-:-:S04]  /*2650*/  WARPGROUP.DEPBAR.LE gsb0, 0x0 ;  /* 0x00008000000079c5 */ /* 0x000fc80000010000 */
[----:B------:R2:W4:Y:S04]  /*2660*/  LDS.64 R6, [R5+0x2e000] ;  /* 0x02e0000005067984 */ /* 0x0005280000000a00 */
[----:B------:R2:W2:Y:S04]  /*2670*/  LDS.64 R8, [R5+0x2e020] ;  /* 0x02e0200005087984 */ /* 0x0004a80000000a00 */
[----:B------:R2:W2:Y:S04]  /*2680*/  LDS.64 R10, [R5+0x2e040] ;  /* 0x02e04000050a7984 */ /* 0x0004a80000000a00 */
[----:B-1----:R1:W1:Y:S04]  /*2690*/  LDS.64 R12, [R5+0x2e060] ;  /* 0x02e06000050c7984 */ /* 0x0022680000000a00 */
[----:B------:R1:W1:Y:S04]  /*26a0*/  LDS.64 R14, [R5+0x2e080] ;  /* 0x02e08000050e7984 */ /* 0x0002680000000a00 */
[----:B------:R1:W1:Y:S04]  /*26b0*/  LDS.64 R16, [R5+0x2e0a0] ;  /* 0x02e0a00005107984 */ /* 0x0002680000000a00 */
[----:B------:R1:W1:Y:S04]  /*26c0*/  LDS.64 R18, [R5+0x2e0c0] ;  /* 0x02e0c00005127984 */ /* 0x0002680000000a00 */
[----:B------:R1:W1:Y:S04]  /*26d0*/  LDS.64 R20, [R5+0x2e0e0] ;  /* 0x02e0e00005147984 */ /* 0x0002680000000a00 */
[----:B------:R1:W1:Y:S04]  /*26e0*/  LDS.64 R22, [R5+0x2e100] ;  /* 0x02e1000005167984 */ /* 0x0002680000000a00 */
[----:B------:R1:W1:Y:S01]  /*26f0*/  LDS.64 R232, [R5+0x2e120] ;  /* 0x02e1200005e87984 */ /* 0x0002620000000a00 */
[----:B------:R-:W-:Y:S05]  /*2700*/  @!P0 BRA `(.L_x_20) ;  /* 0x0000000000048947 */ /* 0x000fea0003800000 */
[----:B------:R-:W-:Y:S01]  /*2710*/  BPT.TRAP 0x1 ;  /* 0x000000040000795c */ /* 0x000fe20000300000 */
.L_x_20:
[----:B------:R1:W1:Y:S01]  /*2720*/  SYNCS.PHASECHK.TRANS64.TRYWAIT P1, [R3+URZ+0x38830], R152 ;  /* 0x03883098030075a7 */ /* 0x000262000802017f */
[----:B------:R-:W-:Y:S05]  /*2730*/  @!P0 BRA `(.L_x_21) ;  /* 0x0000000000048947 */ /* 0x000fea0003800000 */
[----:B------:R-:W-:Y:S01]  /*2740*/  BPT.TRAP 0x1 ;  /* 0x000000040000795c */ /* 0x000fe20000300000 */
.L_x_21:
[----:B------:R-:W-:-:S05]  /*2750*/  VIADD R4, R153, 0x24000 ;  /* 0x0002400099047836 */ /* 0x000fca0000000000 */
[----:B------:R-:W-:-:S04]  /*2760*/  SHF.R.U32.HI R4, RZ, 0x4, R4 ;  /* 0x00000004ff047819 */ /* 0x000fc80000011604 */
[----:B------:R-:W-:-:S04]  /*2770*/  LOP3.LUT R4, R4, 0x3fff, RZ, 0xc0, !PT ;  /* 0x00003fff04047812 */ /* 0x000fc800078ec0ff */
[----:B------:R-:W-:Y:S01]  /*2780*/  LOP3.LUT R153, R4, 0x10000, RZ, 0xfc, !PT ;  /* 0x0001000004997812 */ /* 0x000fe200078efcff */
[----:B-1----:R-:W-:Y:S06]  /*2790*/  @P1 BRA `(.L_x_22) ;  /* 0x0000000000081947 */ /* 0x002fec0003800000 */
[----:B------:R-:W1:Y:S02]  /*27a0*/  SYNCS.PHASECHK.TRANS64.TRYWAIT P1, [R3+URZ+0x38830], R152 ;  /* 0x03883098030075a7 */ /* 0x000e64000802017f */
[----:B-1----:R-:W-:Y:S05]  /*27b0*/  @!P1 BRA `(.L_x_23) ;  /* 0x0000007400349947 */ /* 0x002fea0003800000 */
.L_x_22:
[----:B------:R-:W-:Y:S01]  /*27c0*/  UIADD3 UR4, UR4, 0x8000, URZ ;  /* 0x0000800004047890 */ /* 0x000fe2000fffe03f */
[----:B------:R-:W-:Y:S01]  /*27d0*/  IMAD R153, R0, 0x500, R153 ;  /* 0x0000050000997824 */ /* 0x000fe200078e0299 */
[----:B------:R-:W5:Y:S01]  /*27e0*/  LDL R234, [R1+0x8] ;  /* 0x0000080001ea7983 */ /* 0x000f620000100800 */
[----:B------:R-:W-:Y:S01]  /*27f0*/  WARPGROUP.ARRIVE ;  /* 0x00000000000079c5 */ /* 0x000fe20000000000 */
[----:B------:R-:W-:Y:S01]  /*2800*/  USHF.R.U32.HI UR5, URZ, 0x4, UR4 ;  /* 0x000000043f057899 */ /* 0x000fe20008011604 */
[----:B------:R-:W-:Y:S02]  /*2810*/  UMOV UR11, 0x40000040 ;  /* 0x40000040000b7882 */ /* 0x000fe40000000000 */
[----:B------:R-:W-:Y:S01]  /*2820*/  R2UR UR4, R153 ;  /* 0x00000000990472ca */ /* 0x000fe200000e0000 */
[----:B------:R-:W-:Y:S01]  /*2830*/  ULOP3.LUT UR5, UR5, 0x3fff, URZ, 0xc0, !UPT ;  /* 0x00003fff05057892 */ /* 0x000fe2000f8ec03f */
[----:B------:R-:W-:Y:S01]  /*2840*/  UMOV UR9, 0x40000040 ;  /* 0x4000004000097882 */ /* 0x000fe20000000000 */
[----:B------:R-:W-:-:S02]  /*2850*/  UMOV UR15, 0x40000040 ;  /* 0x40000040000f7882 */ /* 0x000fc40000000000 */
[----:B------:R-:W-:Y:S01]  /*2860*/  ULOP3.LUT UR6, UR5, 0x10000, URZ, 0xfc, !UPT ;  /* 0x0001000005067892 */ /* 0x000fe2000f8efc3f */
[----:B------:R-:W-:Y:S01]  /*2870*/  UMOV UR13, UR9 ;  /* 0x00000009000d7c82 */ /* 0x000fe20008000000 */
[----:B------:R-:W-:Y:S01]  /*2880*/  UMOV UR19, 0x40000040 ;  /* 0x4000004000137882 */ /* 0x000fe20000000000 */
[----:B------:R-:W-:Y:S01]  /*2890*/  UMOV UR17, UR9 ;  /* 0x0000000900117c82 */ /* 0x000fe20008000000 */
[----:B------:R-:W-:Y:S01]  /*28a0*/  UMOV UR23, 0x40000040 ;  /* 0x4000004000177882 */ /* 0x000fe20000000000 */
[----:B------:R-:W-:Y:S02]  /*28b0*/  UMOV UR21, UR9 ;  /* 0x0000000900157c82 */ /* 0x000fe40008000000 */
[----:B------:R-:W-:Y:S01]  /*28c0*/  UMOV UR8, UR6 ;  /* 0x0000000600087c82 */ /* 0x000fe20008000000 */
[----:B------:R-:W-:Y:S01]  /*28d0*/  UMOV UR10, UR4 ;  /* 0x00000004000a7c82 */ /* 0x000fe20008000000 */
[----:B------:R-:W-:Y:S01]  /*28e0*/  UIADD3 UR14, UR4, 0x80, URZ ;  /* 0x00000080040e7890 */ /* 0x000fe2000fffe03f */
[----:B------:R-:W-:Y:S01]  /*28f0*/  HGMMA.64x16x16.F32 R184, gdesc[UR8], RZ, !UPT, gsb0 ;  /* 0x0020000008b879f0 */ /* 0x000fe2000c0008ff */
[----:B------:R-:W-:Y:S01]  /*2900*/  UMOV UR12, UR8 ;  /* 0x00000008000c7c82 */ /* 0x000fe20008000000 */
[----:B------:R-:W-:Y:S01]  /*2910*/  UIADD3 UR18, UR4, 0x100, URZ ;  /* 0x0000010004127890 */ /* 0x000fe2000fffe03f */
[----:B------:R-:W-:Y:S01]  /*2920*/  UMOV UR16, UR8 ;  /* 0x0000000800107c82 */ /* 0x000fe20008000000 */
[----:B------:R-:W-:Y:S01]  /*2930*/  UIADD3 UR22, UR4, 0x180, URZ ;  /* 0x0000018004167890 */ /* 0x000fe2000fffe03f */
[----:B------:R-:W-:Y:S01]  /*2940*/  UMOV UR20, UR8 ;  /* 0x0000000800147c82 */ /* 0x000fe20008000000 */
[----:B------:R-:W-:Y:S01]  /*2950*/  UIADD3 UR26, UR4, 0x200, URZ ;  /* 0x00000200041a7890 */ /* 0x000fe2000fffe03f */
[----:B------:R-:W-:Y:S01]  /*2960*/  UMOV UR27, 0x40000040 ;  /* 0x40000040001b7882 */ /* 0x000fe20000000000 */
[----:B------:R-:W-:Y:S01]  /*2970*/  UMOV UR24, UR8 ;  /* 0x0000000800187c82 */ /* 0x000fe20008000000 */
[----:B------:R-:W-:Y:S01]  /*2980*/  UMOV UR25, UR9 ;  /* 0x0000000900197c82 */ /* 0x000fe20008000000 */
[----:B------:R-:W-:-:S02]  /*2990*/  UIADD3 UR10, UR4, 0x2, URZ ;  /* 0x00000002040a7890 */ /* 0x000fc4000fffe03f */
[----:B------:R-:W-:Y:S01]  /*29a0*/  UIADD3 UR5, UR6, 0x2, URZ ;  /* 0x0000000206057890 */ /* 0x000fe2000fffe03f */
[----:B------:R-:W-:Y:S01]  /*29b0*/  UMOV UR11, 0x40000040 ;  /* 0x40000040000b7882 */ /* 0x000fe20000000000 */
[----:B------:R-:W-:Y:S01]  /*29c0*/  UMOV UR9, 0x40000040 ;  /* 0x4000004000097882 */ /* 0x000fe20000000000 */
[----:B------:R-:W-:-:S04]  /*29d0*/  UIADD3 UR7, UR4, 0x182, URZ ;  /* 0x0000018204077890 */ /* 0x000fc8000fffe03f */
[----:B------:R-:W-:Y:S01]  /*29e0*/  UMOV UR8, UR5 ;  /* 0x0000000500087c82 */ /* 0x000fe20008000000 */
[----:B------:R-:W-:Y:S01]  /*29f0*/  UIADD3 UR5, UR4, 0x102, URZ ;  /* 0x0000010204057890 */ /* 0x000fe2000fffe03f */
[----:B------:R-:W-:Y:S02]  /*2a00*/  WARPGROUP.DEPBAR.LE gsb0, 0x0 ;  /* 0x00008000000079c5 */ /* 0x000fe40000010000 */
[----:B------:R-:W-:-:S06]  /*2a10*/  WARPGROUP.ARRIVE ;  /* 0x00000000000079c5 */ /* 0x000fcc0000000000 */
[----:B------:R-:W-:Y:S01]  /*2a20*/  HGMMA.64x16x16.F32 R176, gdesc[UR12], RZ, !UPT, gsb0 ;  /* 0x002000000cb079f0 */ /* 0x000fe2000c0008ff */
[----:B------:R-:W-:Y:S02]  /*2a30*/  UIADD3 UR12, UR4, 0x202, URZ ;  /* 0x00000202040c7890 */ /* 0x000fe4000fffe03f */
[----:B------:R-:W-:Y:S01]  /*2a40*/  UIADD3 UR13, UR4, 0x206, URZ ;  /* 0x00000206040d7890 */ /* 0x000fe2000fffe03f */
[----:B------:R-:W-:Y:S02]  /*2a50*/  WARPGROUP.DEPBAR.LE gsb0, 0x0 ;  /* 0x00008000000079c5 */ /* 0x000fe40000010000 */
[----:B------:R-:W-:-:S06]  /*2a60*/  WARPGROUP.ARRIVE ;  /* 0x00000000000079c5 */ /* 0x000fcc0000000000 */
[----:B------:R-:W-:Y:S03]  /*2a70*/  HGMMA.64x16x16.F32 R168, gdesc[UR16], RZ, !UPT, gsb0 ;  /* 0x0020000010a879f0 */ /* 0x000fe6000c0008ff */
[----:B------:R-:W-:Y:S02]  /*2a80*/  WARPGROUP.DEPBAR.LE gsb0, 0x0 ;  /* 0x00008000000079c5 */ /* 0x000fe40000010000 */
[----:B------:R-:W-:-:S06]  /*2a90*/  WARPGROUP.ARRIVE ;  /* 0x00000000000079c5 */ /* 0x000fcc0000000000 */
[----:B------:R-:W-:Y:S03]  /*2aa0*/  HGMMA.64x16x16.F32 R160, gdesc[UR20], RZ, !UPT, gsb0 ;  /* 0x0020000014a079f0 */ /* 0x000fe6000c0008ff */
[----:B------:R-:W-:Y:S02]  /*2ab0*/  WARPGROUP.DEPBAR.LE gsb0, 0x0 ;  /* 0x00008000000079c5 */ /* 0x000fe40000010000 */
[----:B---3--:R-:W-:-:S06]  /*2ac0*/  WARPGROUP.ARRIVE ;  /* 0x00000000000079c5 */ /* 0x008fcc0000000000 */
[----:B------:R-:W-:Y:S01]  /*2ad0*/  HGMMA.64x16x16.F32 R152, gdesc[UR24], RZ, !UPT, gsb0 ;  /* 0x00200000189879f0 */ /* 0x000fe2000c0008ff */
[C---:B-----5:R-:W-:Y:S02]  /*2ae0*/  ISETP.GT.AND P2, PT, R234.reuse, RZ, PT ;  /* 0x000000ffea00720c */ /* 0x060fe40003f44270 */
[----:B------:R-:W-:Y:S02]  /*2af0*/  ISETP.GT.AND P1, PT, R234, 0x8, PT ;  /* 0x00000008ea00780c */ /* 0x000fe40003f24270 */
[----:B------:R-:W-:Y:S02]  /*2b00*/  FSEL R224, R224, -INF , P2 ;  /* 0xff800000e0e07808 */ /* 0x000fe40001000000 */
[----:B------:R-:W-:Y:S02]  /*2b10*/  FSEL R226, R226, -INF , P1 ;  /* 0xff800000e2e27808 */ /* 0x000fe40000800000 */
[----:B------:R-:W-:Y:S02]  /*2b20*/  FSEL R227, R227, -INF , P1 ;  /* 0xff800000e3e37808 */ /* 0x000fe40000800000 */
[----:B------:R-:W-:Y:S01]  /*2b30*/  FSEL R225, R225, -INF , P2 ;  /* 0xff800000e1e17808 */ /* 0x000fe20001000000 */
[----:B------:R-:W-:-:S02]  /*2b40*/  WARPGROUP.DEPBAR.LE gsb0, 0x0 ;  /* 0x00008000000079c5 */ /* 0x000fc40000010000 */
[----:B------:R-:W-:Y:S01]  /*2b50*/  WARPGROUP.ARRIVE ;  /* 0x00000000000079c5 */ /* 0x000fe20000000000 */
[----:B------:R-:W-:-:S05]  /*2b60*/  FSEL R230, R230, -INF , P1 ;  /* 0xff800000e6e67808 */ /* 0x000fca0000800000 */
[----:B------:R-:W-:Y:S01]  /*2b70*/  HGMMA.64x16x16.F32 R184, gdesc[UR8], R184, gsb0 ;  /* 0x0020000008b879f0 */ /* 0x000fe200080008b8 */
[----:B------:R-:W-:Y:S01]  /*2b80*/  UIADD3 UR10, UR4, 0x82, URZ ;  /* 0x00000082040a7890 */ /* 0x000fe2000fffe03f */
[----:B------:R-:W-:Y:S01]  /*2b90*/  UMOV UR11, 0x40000040 ;  /* 0x40000040000b7882 */ /* 0x000fe20000000000 */
[----:B------:R-:W-:Y:S02]  /*2ba0*/  WARPGROUP.DEPBAR.LE gsb0, 0x0 ;  /* 0x00008000000079c5 */ /* 0x000fe40000010000 */
[----:B------:R-:W-:-:S06]  /*2bb0*/  WARPGROUP.ARRIVE ;  /* 0x00000000000079c5 */ /* 0x000fcc0000000000 */
[----:B------:R-:W-:Y:S01]  /*2bc0*/  HGMMA.64x16x16.F32 R176, gdesc[UR8], R176, gsb0 ;  /* 0x0020000008b079f0 */ /* 0x000fe200080008b0 */
[----:B------:R-:W-:Y:S01]  /*2bd0*/  UMOV UR10, UR5 ;  /* 0x00000005000a7c82 */ /* 0x000fe20008000000 */
[----:B------:R-:W-:Y:S01]  /*2be0*/  UMOV UR11, 0x40000040 ;  /* 0x40000040000b7882 */ /* 0x000fe20000000000 */
[----:B------:R-:W-:Y:S01]  /*2bf0*/  UIADD3 UR5, UR4, 0x4, URZ ;  /* 0x0000000404057890 */ /* 0x000fe2000fffe03f */
        /* <DEDUP_REMOVED lines=17> */
[----:B------:R-:W-:Y:S01]  /*2d10*/  UMOV UR8, UR7 ;  /* 0x0000000700087c82 */ /* 0x000fe20008000000 */
[----:B------:R-:W-:Y:S01]  /*2d20*/  UMOV UR9, 0x40000040 ;  /* 0x4000004000097882 */ /* 0x000fe20000000000 */
[----:B------:R-:W-:Y:S02]  /*2d30*/  UIADD3 UR5, UR4, 0x104, URZ ;  /* 0x0000010404057890 */ /* 0x000fe4000fffe03f */
[----:B------:R-:W-:Y:S01]  /*2d40*/  UIADD3 UR7, UR4, 0x184, URZ ;  /* 0x0000018404077890 */ /* 0x000fe2000fffe03f */
[----:B------:R-:W-:Y:S02]  /*2d50*/  WARPGROUP.DEPBAR.LE gsb0, 0x0 ;  /* 0x00008000000079c5 */ /* 0x000fe40000010000 */
[----:B------:R-:W-:-:S06]  /*2d60*/  WARPGROUP.ARRIVE ;  /* 0x00000000000079c5 */ /* 0x000fcc0000000000 */
        /* <DEDUP_REMOVED lines=28> */
[----:B------:R-:W-:Y:S01]  /*2f30*/  UIADD3 UR7, UR4, 0x106, URZ ;  /* 0x0000010604077890 */ /* 0x000fe2000fffe03f */
[----:B------:R-:W-:Y:S02]  /*2f40*/  ULDC UR5, c[0x0][0x744] ;  /* 0x0001d10000057ab9 */ /* 0x000fe40000000800 */
[--C-:B----4-:R-:W-:Y:S01]  /*2f50*/  FFMA.FTZ R224, R224, UR5, -R6.reuse ;  /* 0x00000005e0e07c23 */ /* 0x110fe20008010806 */
[----:B------:R-:W-:Y:S01]  /*2f60*/  FFMA.FTZ R226, R226, UR5, -R6 ;  /* 0x00000005e2e27c23 */ /* 0x000fe20008010806 */
[--C-:B------:R-:W-:Y:S01]  /*2f70*/  FFMA.FTZ R227, R227, UR5, -R7.reuse ;  /* 0x00000005e3e37c23 */ /* 0x100fe20008010807 */
[----:B------:R-:W-:Y:S01]  /*2f80*/  FSEL R6, R228, -INF , P2 ;  /* 0xff800000e4067808 */ /* 0x000fe20001000000 */
[----:B------:R-:W-:Y:S01]  /*2f90*/  FFMA.FTZ R225, R225, UR5, -R7 ;  /* 0x00000005e1e17c23 */ /* 0x000fe20008010807 */
[----:B------:R-:W-:Y:S01]  /*2fa0*/  FSEL R229, R229, -INF , P2 ;  /* 0xff800000e5e57808 */ /* 0x000fe20001000000 */
[----:B------:R1:W-:Y:S01]  /*2fb0*/  MUFU.EX2 R228, R227 ;  /* 0x000000e300e47308 */ /* 0x0003e20000000800 */
[----:B------:R-:W-:-:S02]  /*2fc0*/  WARPGROUP.DEPBAR.LE gsb0, 0x0 ;  /* 0x00008000000079c5 */ /* 0x000fc40000010000 */
[----:B------:R-:W-:Y:S01]  /*2fd0*/  WARPGROUP.ARRIVE ;  /* 0x00000000000079c5 */ /* 0x000fe20000000000 */
[--C-:B--2---:R-:W-:Y:S01]  /*2fe0*/  FFMA.FTZ R6, R6, UR5, -R8.reuse ;  /* 0x0000000506067c23 */ /* 0x104fe20008010808 */
[----:B-1----:R-:W-:Y:S01]  /*2ff0*/  FFMA.FTZ R227, R230, UR5, -R8 ;  /* 0x00000005e6e37c23 */ /* 0x002fe20008010808 */
[----:B------:R-:W-:Y:S02]  /*3000*/  FSEL R7, R231, -INF , P1 ;  /* 0xff800000e7077808 */ /* 0x000fe40000800000 */
[----:B------:R-:W-:Y:S01]  /*3010*/  MUFU.EX2 R234, R226 ;  /* 0x000000e200ea7308 */ /* 0x000fe20000000800 */
[----:B------:R-:W-:Y:S01]  /*3020*/  HGMMA.64x16x16.F32 R184, gdesc[UR8], R184, gsb0 ;  /* 0x0020000008b879f0 */ /* 0x000fe200080008b8 */
[----:B------:R-:W-:Y:S01]  /*3030*/  UIADD3 UR10, UR4, 0x86, URZ ;  /* 0x00000086040a7890 */ /* 0x000fe2000fffe03f */
[----:B------:R-:W-:Y:S01]  /*3040*/  FSEL R216, R216, -INF , P2 ;  /* 0xff800000d8d87808 */ /* 0x000fe20001000000 */
[----:B------:R-:W-:Y:S01]  /*3050*/  UMOV UR11, 0x40000040 ;  /* 0x40000040000b7882 */ /* 0x000fe20000000000 */
[----:B------:R-:W-:Y:S01]  /*3060*/  FSEL R8, R218, -INF , P1 ;  /* 0xff800000da087808 */ /* 0x000fe20000800000 */
[----:B------:R-:W2:Y:S01]  /*3070*/  LDL R231, [R1+0x14] ;  /* 0x0000140001e77983 */ /* 0x000ea20000100800 */
[----:B------:R-:W-:Y:S01]  /*3080*/  FSEL R222, R222, -INF , P1 ;  /* 0xff800000dede7808 */ /* 0x000fe20000800000 */
[----:B------:R-:W1:Y:S01]  /*3090*/  MUFU.EX2 R224, R224 ;  /* 0x000000e000e07308 */ /* 0x000e620000000800 */
[----:B------:R-:W-:Y:S01]  /*30a0*/  FSEL R208, R208, -INF , P2 ;  /* 0xff800000d0d07808 */ /* 0x000fe20001000000 */
[----:B------:R-:W3:Y:S01]  /*30b0*/  LDL R230, [R1+0xc] ;  /* 0x00000c0001e67983 */ /* 0x000ee20000100800 */
[----:B------:R-:W-:-:S05]  /*30c0*/  FSEL R212, R212, -INF , P2 ;  /* 0xff800000d4d47808 */ /* 0x000fca0001000000 */
[----:B------:R-:W4:Y:S01]  /*30d0*/  MUFU.EX2 R225, R225 ;  /* 0x000000e100e17308 */ /* 0x000f220000000800 */
        /* <DEDUP_REMOVED lines=17> */
[----:B------:R-:W-:Y:S02]  /*31f0*/  WARPGROUP.DEPBAR.LE gsb0, 0x0 ;  /* 0x00008000000079c5 */ /* 0x000fe40000010000 */
[----:B------:R-:W-:-:S06]  /*3200*/  WARPGROUP.ARRIVE ;  /* 0x00000000000079c5 */ /* 0x000fcc0000000000 */
[----:B------:R-:W-:Y:S01]  /*3210*/  HGMMA.64x16x16.F32 R152, gdesc[UR8], R152, gsb0 ;  /* 0x00200000089879f0 */ /* 0x000fe20008000898 */
[----:B------:R-:W-:Y:S01]  /*3220*/  UMOV UR10, UR7 ;  /* 0x00000007000a7c82 */ /* 0x000fe20008000000 */
[----:B------:R-:W-:Y:S01]  /*3230*/  UMOV UR11, 0x40000040 ;  /* 0x40000040000b7882 */ /* 0x000fe20000000000 */
[----:B------:R-:W-:Y:S01]  /*3240*/  UMOV UR8, UR12 ;  /* 0x0000000c00087c82 */ /* 0x000fe20008000000 */
[----:B------:R-:W-:Y:S01]  /*3250*/  UMOV UR9, 0x40000040 ;  /* 0x4000004000097882 */ /* 0x000fe20000000000 */
        /* <DEDUP_REMOVED lines=29> */
[----:B------:R-:W-:-:S03]  /*3430*/  UMOV UR9, 0x40000040 ;  /* 0x4000004000097882 */ /* 0x000fc60000000000 */
[----:B------:R-:W-:Y:S02]  /*3440*/  UMOV UR10, UR7 ;  /* 0x00000007000a7c82 */ /* 0x000fe40008000000 */
[----:B------:R-:W-:Y:S01]  /*3450*/  UMOV UR8, UR12 ;  /* 0x0000000c00087c82 */ /* 0x000fe20008000000 */
        /* <DEDUP_REMOVED lines=64> */
[----:B------:R5:W-:Y:S01]  /*3860*/  MUFU.EX2 R226, R6 ;  /* 0x0000000600e27308 */ /* 0x000be20000000800 */
[--C-:B------:R-:W-:Y:S01]  /*3870*/  FFMA.FTZ R7, R7, UR5, -R9.reuse ;  /* 0x0000000507077c23 */ /* 0x100fe20008010809 */
[--C-:B------:R-:W-:Y:S01]  /*3880*/  FFMA.FTZ R216, R216, UR5, -R10.reuse ;  /* 0x00000005d8d87c23 */ /* 0x100fe2000801080a */
[----:B------:R-:W-:Y:S01]  /*3890*/  FFMA.FTZ R8, R8, UR5, -R10 ;  /* 0x0000000508087c23 */ /* 0x000fe2000801080a */
[----:B------:R-:W-:Y:S01]  /*38a0*/  FSEL R10, R219, -INF , P1 ;  /* 0xff800000db0a7808 */ /* 0x000fe20000800000 */
[----:B-----5:R-:W-:Y:S01]  /*38b0*/  FFMA.FTZ R6, R229, UR5, -R9 ;  /* 0x00000005e5067c23 */ /* 0x020fe20008010809 */
[----:B------:R-:W-:-:S03]  /*38c0*/  FSEL R9, R217, -INF , P2 ;  /* 0xff800000d9097808 */ /* 0x000fc60001000000 */
[----:B------:R-:W-:Y:S01]  /*38d0*/  FFMA.FTZ R10, R10, UR5, -R11 ;  /* 0x000000050a0a7c23 */ /* 0x000fe2000801080b */
[----:B------:R-:W-:Y:S02]  /*38e0*/  FSEL R218, R221, -INF , P2 ;  /* 0xff800000ddda7808 */ /* 0x000fe40001000000 */
[----:B------:R-:W-:Y:S01]  /*38f0*/  FSEL R219, R223, -INF , P1 ;  /* 0xff800000dfdb7808 */ /* 0x000fe20000800000 */
[----:B------:R-:W-:Y:S02]  /*3900*/  WARPGROUP.DEPBAR.LE gsb0, 0x0 ;  /* 0x00008000000079c5 */ /* 0x000fe40000010000 */
[----:B------:R-:W-:-:S06]  /*3910*/  WARPGROUP.ARRIVE ;  /* 0x00000000000079c5 */ /* 0x000fcc0000000000 */
[----:B------:R-:W-:Y:S01]  /*3920*/  HGMMA.64x16x16.F32 R184, gdesc[UR8], R184, gsb0 ;  /* 0x0020000008b879f0 */ /* 0x000fe200080008b8 */
[----:B------:R-:W-:Y:S01]  /*3930*/  FFMA.FTZ R9, R9, UR5, -R11 ;  /* 0x0000000509097c23 */ /* 0x000fe2000801080b */
[----:B------:R-:W-:Y:S01]  /*3940*/  FSEL R11, R220, -INF , P2 ;  /* 0xff800000dc0b7808 */ /* 0x000fe20001000000 */
[--C-:B------:R-:W-:Y:S01]  /*3950*/  FFMA.FTZ R218, R218, UR5, -R13.reuse ;  /* 0x00000005dada7c23 */ /* 0x100fe2000801080d */
[----:B------:R-:W-:Y:S01]  /*3960*/  FFMA.FTZ R219, R219, UR5, -R13 ;  /* 0x00000005dbdb7c23 */ /* 0x000fe2000801080d */
[----:B------:R-:W-:Y:S02]  /*3970*/  FSEL R13, R210, -INF , P1 ;  /* 0xff800000d20d7808 */ /* 0x000fe40000800000 */
[--C-:B------:R-:W-:Y:S01]  /*3980*/  FFMA.FTZ R11, R11, UR5, -R12.reuse ;  /* 0x000000050b0b7c23 */ /* 0x100fe2000801080c */
[----:B------:R-:W-:Y:S01]  /*3990*/  FFMA.FTZ R12, R222, UR5, -R12 ;  /* 0x00000005de0c7c23 */ /* 0x000fe2000801080c */
[--C-:B------:R-:W-:Y:S01]  /*39a0*/  FFMA.FTZ R210, R208, UR5, -R14.reuse ;  /* 0x00000005d0d27c23 */ /* 0x100fe2000801080e */
[----:B------:R-:W-:-:S02]  /*39b0*/  FFMA.FTZ R208, R13, UR5, -R14 ;  /* 0x000000050dd07c23 */ /* 0x000fc4000801080e */
[----:B------:R-:W-:Y:S01]  /*39c0*/  MUFU.EX2 R13, R12 ;  /* 0x0000000c000d7308 */ /* 0x000fe20000000800 */
[----:B------:R-:W-:Y:S02]  /*39d0*/  FSEL R220, R209, -INF , P2 ;  /* 0xff800000d1dc7808 */ /* 0x000fe40001000000 */
[----:B------:R-:W-:-:S05]  /*39e0*/  FSEL R217, R211, -INF , P1 ;  /* 0xff800000d3d97808 */ /* 0x000fca0000800000 */
[----:B------:R5:W-:Y:S02]  /*39f0*/  MUFU.EX2 R12, R218 ;  /* 0x000000da000c7308 */ /* 0x000be40000000800 */
[----:B-----5:R-:W-:-:S06]  /*3a00*/  FSEL R218, R214, -INF , P1 ;  /* 0xff800000d6da7808 */ /* 0x020fcc0000800000 */
[----:B------:R5:W-:Y:S01]  /*3a10*/  MUFU.EX2 R14, R219 ;  /* 0x000000db000e7308 */ /* 0x000be20000000800 */
[--C-:B------:R-:W-:Y:S01]  /*3a20*/  FFMA.FTZ R218, R218, UR5, -R16.reuse ;  /* 0x00000005dada7c23 */ /* 0x100fe20008010810 */
[--C-:B------:R-:W-:Y:S01]  /*3a30*/  FFMA.FTZ R220, R220, UR5, -R15.reuse ;  /* 0x00000005dcdc7c23 */ /* 0x100fe2000801080f */
[----:B-----5:R-:W-:Y:S01]  /*3a40*/  FFMA.FTZ R219, R212, UR5, -R16 ;  /* 0x00000005d4db7c23 */ /* 0x020fe20008010810 */
[----:B------:R-:W-:Y:S02]  /*3a50*/  FSEL R16, R213, -INF , P2 ;  /* 0xff800000d5107808 */ /* 0x000fe40001000000 */
[----:B------:R-:W-:Y:S01]  /*3a60*/  FSEL R212, R215, -INF , P1 ;  /* 0xff800000d7d47808 */ /* 0x000fe20000800000 */
[----:B------:R-:W-:Y:S02]  /*3a70*/  FFMA.FTZ R217, R217, UR5, -R15 ;  /* 0x00000005d9d97c23 */ /* 0x000fe4000801080f */
[----:B------:R5:W-:Y:S01]  /*3a80*/  MUFU.EX2 R15, R210 ;  /* 0x000000d2000f7308 */ /* 0x000be20000000800 */
[--C-:B------:R-:W-:Y:S01]  /*3a90*/  FFMA.FTZ R211, R16, UR5, -R17.reuse ;  /* 0x0000000510d37c23 */ /* 0x100fe20008010811 */
[----:B------:R-:W-:Y:S01]  /*3aa0*/  UIADD3 UR10, UR4, 0x306, URZ ;  /* 0x00000306040a7890 */ /* 0x000fe2000fffe03f */
[----:B-----5:R-:W-:Y:S01]  /*3ab0*/  FFMA.FTZ R210, R212, UR5, -R17 ;  /* 0x00000005d4d27c23 */ /* 0x020fe20008010811 */
[----:B------:R-:W-:-:S02]  /*3ac0*/  FSEL R17, R200, -INF , P2 ;  /* 0xff800000c8117808 */ /* 0x000fc40001000000 */
[----:B------:R-:W-:Y:S01]  /*3ad0*/  FSEL R200, R205, -INF , P2 ;  /* 0xff800000cdc87808 */ /* 0x000fe20001000000 */
[----:B------:R-:W-:Y:S02]  /*3ae0*/  WARPGROUP.DEPBAR.LE gsb0, 0x0 ;  /* 0x00008000000079c5 */ /* 0x000fe40000010000 */
[----:B------:R-:W-:Y:S02]  /*3af0*/  FSEL R209, R202, -INF , P1 ;  /* 0xff800000cad17808 */ /* 0x000fe40000800000 */
[----:B------:R-:W-:Y:S01]  /*3b00*/  FSEL R212, R201, -INF , P2 ;  /* 0xff800000c9d47808 */ /* 0x000fe20001000000 */
[----:B------:R-:W-:Y:S01]  /*3b10*/  FFMA.FTZ R205, R200, UR5, -R21 ;  /* 0x00000005c8cd7c23 */ /* 0x000fe20008010815 */
[----:B------:R-:W-:Y:S01]  /*3b20*/  FSEL R214, R203, -INF , P1 ;  /* 0xff800000cbd67808 */ /* 0x000fe20000800000 */
[----:B------:R-:W-:Y:S04]  /*3b30*/  LDS.64 R200, [R5+0x2e3a0] ;  /* 0x02e3a00005c87984 */ /* 0x000fe80000000a00 */
[----:B------:R-:W5:Y:S01]  /*3b40*/  LDS.64 R202, [R5+0x2e380] ;  /* 0x02e3800005ca7984 */ /* 0x000f620000000a00 */
[----:B------:R-:W-:Y:S01]  /*3b50*/  WARPGROUP.ARRIVE ;  /* 0x00000000000079c5 */ /* 0x000fe20000000000 */
[----:B------:R-:W-:-:S05]  /*3b60*/  UMOV UR11, 0x40000040 ;  /* 0x40000040000b7882 */ /* 0x000fca0000000000 */
[----:B------:R-:W-:Y:S01]  /*3b70*/  HGMMA.64x16x16.F32 R176, gdesc[UR8], R176, gsb0 ;  /* 0x0020000008b079f0 */ /* 0x000fe200080008b0 */
[----:B------:R1:W-:Y:S01]  /*3b80*/  MUFU.EX2 R16, R208 ;  /* 0x000000d000107308 */ /* 0x0003e20000000800 */
[--C-:B------:R-:W-:Y:S01]  /*3b90*/  FFMA.FTZ R209, R209, UR5, -R18.reuse ;  /* 0x00000005d1d17c23 */ /* 0x100fe20008010812 */
[----:B------:R-:W-:Y:S02]  /*3ba0*/  FSEL R221, R192, -INF , P2 ;  /* 0xff800000c0dd7808 */ /* 0x000fe40001000000 */
[----:B------:R-:W-:Y:S01]  /*3bb0*/  FSEL R192, R195, -INF , P1 ;  /* 0xff800000c3c07808 */ /* 0x000fe20000800000 */
[----:B-1----:R-:W-:-:S03]  /*3bc0*/  FFMA.FTZ R208, R17, UR5, -R18 ;  /* 0x0000000511d07c23 */ /* 0x002fc60008010812 */
[----:B------:R1:W-:Y:S01]  /*3bd0*/  MUFU.EX2 R18, R217 ;  /* 0x000000d900127308 */ /* 0x0003e20000000800 */
[----:B------:R-:W-:Y:S02]  /*3be0*/  FSEL R215, R206, -INF , P1 ;  /* 0xff800000ced77808 */ /* 0x000fe40000800000 */
[----:B------:R-:W-:Y:S02]  /*3bf0*/  FSEL R206, R193, -INF , P2 ;  /* 0xff800000c1ce7808 */ /* 0x000fe40001000000 */
[----:B-1----:R-:W-:Y:S02]  /*3c00*/  FSEL R217, R204, -INF , P2 ;  /* 0xff800000ccd97808 */ /* 0x002fe40001000000 */
[----:B------:R-:W-:Y:S01]  /*3c10*/  FSEL R204, R207, -INF , P1 ;  /* 0xff800000cfcc7808 */ /* 0x000fe20000800000 */
[----:B------:R-:W-:Y:S01]  /*3c20*/  FFMA.FTZ R207, R192, UR5, -R23 ;  /* 0x00000005c0cf7c23 */ /* 0x000fe20008010817 */
[----:B------:R-:W-:Y:S02]  /*3c30*/  FSEL R193, R196, -INF , P2 ;  /* 0xff800000c4c17808 */ /* 0x000fe40001000000 */
[----:B------:R-:W-:Y:S01]  /*3c40*/  FSEL R192, R197, -INF , P2 ;  /* 0xff800000c5c07808 */ /* 0x000fe20001000000 */
[----:B------:R-:W-:Y:S01]  /*3c50*/  FFMA.FTZ R204, R204, UR5, -R21 ;  /* 0x00000005cccc7c23 */ /* 0x000fe20008010815 */
[----:B------:R-:W-:-:S02]  /*3c60*/  FSEL R21, R194, -INF , P1 ;  /* 0xff800000c2157808 */ /* 0x000fc40000800000 */
[----:B------:R-:W-:Y:S02]  /*3c70*/  FSEL R195, R198, -INF , P1 ;  /* 0xff800000c6c37808 */ /* 0x000fe40000800000 */
[----:B------:R-:W-:Y:S01]  /*3c80*/  FSEL R194, R199, -INF , P1 ;  /* 0xff800000c7c27808 */ /* 0x000fe20000800000 */
[--C-:B------:R-:W-:Y:S01]  /*3c90*/  FFMA.FTZ R212, R212, UR5, -R19.reuse ;  /* 0x00000005d4d47c23 */ /* 0x100fe20008010813 */
[----:B------:R-:W-:Y:S01]  /*3ca0*/  FFMA.FTZ R214, R214, UR5, -R19 ;  /* 0x00000005d6d67c23 */ /* 0x000fe20008010813 */
[----:B------:R-:W-:Y:S01]  /*3cb0*/  FFMA.FTZ R206, R206, UR5, -R23 ;  /* 0x00000005cece7c23 */ /* 0x000fe20008010817 */
[----:B------:R1:W-:Y:S01]  /*3cc0*/  MUFU.EX2 R19, R219 ;  /* 0x000000db00137308 */ /* 0x0003e20000000800 */
[--C-:B------:R-:W-:Y:S01]  /*3cd0*/  FFMA.FTZ R217, R217, UR5, -R20.reuse ;  /* 0x00000005d9d97c23 */ /* 0x100fe20008010814 */
[----:B------:R-:W-:Y:S01]  /*3ce0*/  FFMA.FTZ R215, R215, UR5, -R20 ;  /* 0x00000005d7d77c23 */ /* 0x000fe20008010814 */
[----:B------:R-:W-:-:S05]  /*3cf0*/  FFMA.FTZ R221, R221, UR5, -R22 ;  /* 0x00000005dddd7c23 */ /* 0x000fca0008010816 */
[----:B------:R4:W-:Y:S01]  /*3d00*/  MUFU.EX2 R23, R208 ;  /* 0x000000d000177308 */ /* 0x0009e20000000800 */
[--C-:B-1----:R-:W-:Y:S01]  /*3d10*/  FFMA.FTZ R219, R192, UR5, -R233.reuse ;  /* 0x00000005c0db7c23 */ /* 0x102fe200080108e9 */
[----:B------:R-:W-:-:S06]  /*3d20*/  FFMA.FTZ R233, R194, UR5, -R233 ;  /* 0x00000005c2e97c23 */ /* 0x000fcc00080108e9 */
[----:B------:R1:W-:Y:S01]  /*3d30*/  MUFU.EX2 R17, R220 ;  /* 0x000000dc00117308 */ /* 0x0003e20000000800 */
[--C-:B----4-:R-:W-:Y:S01]  /*3d40*/  FFMA.FTZ R208, R193, UR5, -R232.reuse ;  /* 0x00000005c1d07c23 */ /* 0x110fe200080108e8 */
[----:B------:R-:W-:Y:S01]  /*3d50*/  FFMA.FTZ R232, R195, UR5, -R232 ;  /* 0x00000005c3e87c23 */ /* 0x000fe200080108e8 */
[----:B------:R-:W-:Y:S02]  /*3d60*/  WARPGROUP.DEPBAR.LE gsb0, 0x0 ;  /* 0x00008000000079c5 */ /* 0x000fe40000010000 */
[----:B------:R-:W-:Y:S01]  /*3d70*/  WARPGROUP.ARRIVE ;  /* 0x00000000000079c5 */ /* 0x000fe20000000000 */
[----:B-1----:R-:W-:Y:S01]  /*3d80*/  FFMA.FTZ R220, R21, UR5, -R22 ;  /* 0x0000000515dc7c23 */ /* 0x002fe20008010816 */
[----:B------:R-:W-:Y:S01]  /*3d90*/  UIADD3 UR5, UR4, 0x386, URZ ;  /* 0x0000038604057890 */ /* 0x000fe2000fffe03f */
[----:B------:R-:W-:-:S06]  /*3da0*/  UMOV UR11, 0x40000040 ;  /* 0x40000040000b7882 */ /* 0x000fcc0000000000 */
[----:B------:R-:W-:Y:S02]  /*3db0*/  UMOV UR10, UR5 ;  /* 0x00000005000a7c82 */ /* 0x000fe40008000000 */
[----:B------:R-:W-:Y:S01]  /*3dc0*/  HGMMA.64x16x16.F32 R168, gdesc[UR8], R168, gsb0 ;  /* 0x0020000008a879f0 */ /* 0x000fe200080008a8 */
[----:B------:R-:W-:Y:S01]  /*3dd0*/  LOP3.LUT R193, R4, 0x2800000, RZ, 0xfc, !PT ;  /* 0x0280000004c17812 */ /* 0x000fe200078efcff */
[----:B------:R-:W-:-:S04]  /*3de0*/  UIADD3 UR6, UR4, 0x406, URZ ;  /* 0x0000040604067890 */ /* 0x000fc8000fffe03f */
[----:B------:R-:W-:-:S05]  /*3df0*/  IMAD R193, R0, 0x500, R193 ;  /* 0x0000050000c17824 */ /* 0x000fca00078e02c1 */
[----:B------:R-:W-:Y:S01]  /*3e00*/  R2UR UR12, R193 ;  /* 0x00000000c10c72ca */ /* 0x000fe200000e0000 */
[----:B------:R-:W-:Y:S01]  /*3e10*/  UMOV UR10, UR6 ;  /* 0x00000006000a7c82 */ /* 0x000fe20008000000 */
[----:B------:R-:W-:Y:S01]  /*3e20*/  UMOV UR11, 0x40000040 ;  /* 0x40000040000b7882 */ /* 0x000fe20000000000 */
[----:B------:R-:W-:Y:S02]  /*3e30*/  WARPGROUP.DEPBAR.LE gsb0, 0x0 ;  /* 0x00008000000079c5 */ /* 0x000fe40000010000 */
[----:B------:R-:W1:Y:S01]  /*3e40*/  LDS.64 R192, [R5+0x2e3c0] ;  /* 0x02e3c00005c07984 */ /* 0x000e620000000a00 */
[----:B------:R-:W-:-:S06]  /*3e50*/  WARPGROUP.ARRIVE ;  /* 0x00000000000079c5 */ /* 0x000fcc0000000000 */
[----:B------:R-:W-:Y:S01]  /*3e60*/  HGMMA.64x16x16.F32 R160, gdesc[UR8], R160, gsb0 ;  /* 0x0020000008a079f0 */ /* 0x000fe200080008a0 */
[----:B------:R-:W-:Y:S01]  /*3e70*/  UIADD3 UR4, UR4, 0x486, URZ ;  /* 0x0000048604047890 */ /* 0x000fe2000fffe03f */
[----:B------:R4:W-:Y:S01]  /*3e80*/  MUFU.EX2 R21, R211 ;  /* 0x000000d300157308 */ /* 0x0009e20000000800 */
[----:B-----5:R-:W-:-:S07]  /*3e90*/  FADD.FTZ R213, R187, -R203 ;  /* 0x800000cbbbd57221 */ /* 0x020fce0000010000 */
[----:B------:R5:W-:Y:S01]  /*3ea0*/  MUFU.EX2 R22, R210 ;  /* 0x000000d200167308 */ /* 0x000be20000000800 */
[----:B----4-:R-:W-:Y:S01]  /*3eb0*/  FADD.FTZ R211, R185, -R203 ;  /* 0x800000cbb9d37221 */ /* 0x010fe20000010000 */
[----:B------:R-:W-:-:S06]  /*3ec0*/  UMOV UR6, UR4 ;  /* 0x0000000400067c82 */ /* 0x000fcc0008000000 */
[----:B------:R4:W2:Y:S01]  /*3ed0*/  MUFU.EX2 R4, R209 ;  /* 0x000000d100047308 */ /* 0x0008a20000000800 */
[--C-:B-----5:R-:W-:Y:S01]  /*3ee0*/  FADD.FTZ R210, R184, -R202.reuse ;  /* 0x800000cab8d27221 */ /* 0x120fe20000010000 */
[----:B------:R-:W-:Y:S01]  /*3ef0*/  UMOV UR7, 0x40000040 ;  /* 0x4000004000077882 */ /* 0x000fe20000000000 */
[----:B------:R-:W-:Y:S01]  /*3f00*/  UMOV UR4, UR8 ;  /* 0x0000000800047c82 */ /* 0x000fe20008000000 */
[----:B----4-:R-:W-:Y:S01]  /*3f10*/  FADD.FTZ R209, R186, -R202 ;  /* 0x800000cabad17221 */ /* 0x010fe20000010000 */
[----:B------:R-:W-:Y:S01]  /*3f20*/  UMOV UR5, UR9 ;  /* 0x0000000900057c82 */ /* 0x000fe20008000000 */
[----:B------:R-:W-:Y:S02]  /*3f30*/  WARPGROUP.DEPBAR.LE gsb0, 0x0 ;  /* 0x00008000000079c5 */ /* 0x000fe40000010000 */
[----:B------:R-:W-:Y:S04]  /*3f40*/  LDS.64 R202, [R5+0x2e3e0] ;  /* 0x02e3e00005ca7984 */ /* 0x000fe80000000a00 */
[----:B------:R-:W4:Y:S01]  /*3f50*/  LDS.64 R194, [R5+0x2e400] ;  /* 0x02e4000005c27984 */ /* 0x000f220000000a00 */
[----:B------:R-:W-:-:S06]  /*3f60*/  WARPGROUP.ARRIVE ;  /* 0x00000000000079c5 */ /* 0x000fcc0000000000 */
[----:B------:R-:W-:Y:S01]  /*3f70*/  HGMMA.64x16x16.F32 R152, gdesc[UR4], R152, gsb0 ;  /* 0x00200000049879f0 */ /* 0x000fe20008000898 */
[----:B------:R5:W-:Y:S01]  /*3f80*/  MUFU.EX2 R20, R218 ;  /* 0x000000da00147308 */ /* 0x000be20000000800 */
[----:B------:R-:W-:-:S07]  /*3f90*/  FADD.FTZ R189, R189, -R201 ;  /* 0x800000c9bdbd7221 */ /* 0x000fce0000010000 */
[----:B------:R3:W2:Y:S01]  /*3fa0*/  MUFU.EX2 R184, R214 ;  /* 0x000000d600b87308 */ /* 0x0006a20000000800 */
[----:B-----5:R-:W-:-:S07]  /*3fb0*/  FADD.FTZ R218, R190, -R200 ;  /* 0x800000c8beda7221 */ /* 0x020fce0000010000 */
[----:B------:R5:W-:Y:S01]  /*3fc0*/  MUFU.EX2 R185, R217 ;  /* 0x000000d900b97308 */ /* 0x000be20000000800 */
[----:B---3--:R-:W-:Y:S01]  /*3fd0*/  FADD.FTZ R214, R188, -R200 ;  /* 0x800000c8bcd67221 */ /* 0x008fe20000010000 */
[----:B-----5:R-:W-:-:S06]  /*3fe0*/  FADD.FTZ R217, R191, -R201 ;  /* 0x800000c9bfd97221 */ /* 0x020fcc0000010000 */
[----:B------:R-:W-:Y:S08]  /*3ff0*/  MUFU.EX2 R186, R205 ;  /* 0x000000cd00ba7308 */ /* 0x000ff00000000800 */
[----:B------:R3:W-:Y:S01]  /*4000*/  MUFU.EX2 R187, R204 ;  /* 0x000000cc00bb7308 */ /* 0x0007e20000000800 */
[----:B------:R-:W-:Y:S02]  /*4010*/  WARPGROUP.DEPBAR.LE gsb0, 0x0 ;  /* 0x00008000000079c5 */ /* 0x000fe40000010000 */
[----:B------:R-:W5:Y:S04]  /*4020*/  LDS.64 R196, [R5+0x2e420] ;  /* 0x02e4200005c47984 */ /* 0x000f680000000a00 */
[----:B------:R-:W2:Y:S04]  /*4030*/  LDS.64 R200, [R5+0x2e440] ;  /* 0x02e4400005c87984 */ /* 0x000ea80000000a00 */
[----:B------:R-:W2:Y:S04]  /*4040*/  LDS.64 R198, [R5+0x2e460] ;  /* 0x02e4600005c67984 */ /* 0x000ea80000000a00 */
[----:B------:R-:W2:Y:S04]  /*4050*/  LDS.64 R190, [R5+0x2e480] ;  /* 0x02e4800005be7984 */ /* 0x000ea80000000a00 */
[----:B---3--:R3:W3:Y:S01]  /*4060*/  LDS.64 R204, [R5+0x2e4a0] ;  /* 0x02e4a00005cc7984 */ /* 0x0086e20000000a00 */
[----:B------:R-:W3:Y:S01]  /*4070*/  MUFU.EX2 R216, R216 ;  /* 0x000000d800d87308 */ /* 0x000ee20000000800 */
[--C-:B-1----:R-:W-:Y:S01]  /*4080*/  FADD.FTZ R176, R176, -R192.reuse ;  /* 0x800000c0b0b07221 */ /* 0x102fe20000010000 */
[----:B------:R-:W-:Y:S01]  /*4090*/  FADD.FTZ R178, R178, -R192 ;  /* 0x800000c0b2b27221 */ /* 0x000fe20000010000 */
[----:B------:R-:W-:-:S05]  /*40a0*/  FADD.FTZ R177, R177, -R193 ;  /* 0x800000c1b1b17221 */ /* 0x000fca0000010000 */
[----:B------:R-:W1:Y:S01]  /*40b0*/  MUFU.EX2 R9, R9 ;  /* 0x0000000900097308 */ /* 0x000e620000000800 */
[----:B------:R-:W-:Y:S01]  /*40c0*/  FADD.FTZ R179, R179, -R193 ;  /* 0x800000c1b3b37221 */ /* 0x000fe20000010000 */
[--C-:B----4-:R-:W-:Y:S01]  /*40d0*/  FADD.FTZ R192, R168, -R194.reuse ;  /* 0x800000c2a8c07221 */ /* 0x110fe20000010000 */
[----:B------:R-:W-:-:S05]  /*40e0*/  FADD.FTZ R170, R170, -R194 ;  /* 0x800000c2aaaa7221 */ /* 0x000fca0000010000 */
[----:B------:R-:W4:Y:S01]  /*40f0*/  MUFU.EX2 R227, R227 ;  /* 0x000000e300e37308 */ /* 0x000f220000000800 */
[--C-:B------:R-:W-:Y:S01]  /*4100*/  FADD.FTZ R193, R169, -R195.reuse ;  /* 0x800000c3a9c17221 */ /* 0x100fe20000010000 */
[----:B------:R-:W-:-:S06]  /*4110*/  FADD.FTZ R171, R171, -R195 ;  /* 0x800000c3abab7221 */ /* 0x000fcc0000010000 */
[----:B------:R-:W4:Y:S01]  /*4120*/  MUFU.EX2 R7, R7 ;  /* 0x0000000700077308 */ /* 0x000f220000000800 */
[----:B-----5:R-:W-:Y:S01]  /*4130*/  FADD.FTZ R194, R173, -R197 ;  /* 0x800000c5adc27221 */ /* 0x020fe20000010000 */
[----:B--2---:R-:W-:Y:S01]  /*4140*/  FADD.FTZ R173, R160, -R200 ;  /* 0x800000c8a0ad7221 */ /* 0x004fe20000010000 */
[----:B------:R-:W-:-:S05]  /*4150*/  FADD.FTZ R195, R161, -R201 ;  /* 0x800000c9a1c37221 */ /* 0x000fca0000010000 */
[----:B------:R-:W2:Y:S01]  /*4160*/  MUFU.EX2 R6, R6 ;  /* 0x0000000600067308 */ /* 0x000ea20000000800 */
[----:B------:R-:W-:-:S07]  /*4170*/  FADD.FTZ R162, R162, -R200 ;  /* 0x800000c8a2a27221 */ /* 0x000fce0000010000 */
[----:B------:R-:W5:Y:S01]  /*4180*/  MUFU.EX2 R8, R8 ;  /* 0x0000000800087308 */ /* 0x000f620000000800 */
[----:B------:R-:W-:-:S07]  /*4190*/  FADD.FTZ R163, R163, -R201 ;  /* 0x800000c9a3a37221 */ /* 0x000fce0000010000 */
[----:B------:R-:W5:Y:S01]  /*41a0*/  MUFU.EX2 R10, R10 ;  /* 0x0000000a000a7308 */ /* 0x000f620000000800 */
[----:B------:R-:W-:-:S07]  /*41b0*/  FMUL.FTZ R210, R224, R210 ;  /* 0x000000d2e0d27220 */ /* 0x000fce0000410000 */
[----:B------:R-:W5:Y:S01]  /*41c0*/  MUFU.EX2 R11, R11 ;  /* 0x0000000b000b7308 */ /* 0x000f620000000800 */
[----:B------:R-:W-:-:S07]  /*41d0*/  FMUL.FTZ R211, R225, R211 ;  /* 0x000000d3e1d37220 */ /* 0x000fce0000410000 */
[----:B------:R-:W5:Y:S08]  /*41e0*/  MUFU.EX2 R212, R212 ;  /* 0x000000d400d47308 */ /* 0x000f700000000800 */
[----:B------:R-:W5:Y:S08]  /*41f0*/  MUFU.EX2 R188, R215 ;  /* 0x000000d700bc7308 */ /* 0x000f700000000800 */
[----:B---3--:R-:W3:Y:S08]  /*4200*/  MUFU.EX2 R5, R221 ;  /* 0x000000dd00057308 */ /* 0x008ef00000000800 */
[----:B------:R-:W3:Y:S08]  /*4210*/  MUFU.EX2 R168, R220 ;  /* 0x000000dc00a87308 */ /* 0x000ef00000000800 */
[----:B------:R-:W3:Y:S08]  /*4220*/  MUFU.EX2 R169, R206 ;  /* 0x000000ce00a97308 */ /* 0x000ef00000000800 */
[----:B------:R-:W3:Y:S08]  /*4230*/  MUFU.EX2 R160, R207 ;  /* 0x000000cf00a07308 */ /* 0x000ef00000000800 */
[----:B------:R1:W3:Y:S08]  /*4240*/  MUFU.EX2 R161, R208 ;  /* 0x000000d000a17308 */ /* 0x0002f00000000800 */
[----:B------:R-:W3:Y:S08]  /*4250*/  MUFU.EX2 R232, R232 ;  /* 0x000000e800e87308 */ /* 0x000ef00000000800 */
[----:B------:R-:W3:Y:S08]  /*4260*/  MUFU.EX2 R219, R219 ;  /* 0x000000db00db7308 */ /* 0x000ef00000000800 */
[----:B------:R-:W3:Y:S01]  /*4270*/  MUFU.EX2 R233, R233 ;  /* 0x000000e900e97308 */ /* 0x000ee20000000800 */
[----:B------:R-:W-:Y:S01]  /*4280*/  FMUL.FTZ R162, R4, R162 ;  /* 0x000000a204a27220 */ /* 0x000fe20000410000 */
[----:B------:R-:W-:Y:S01]  /*4290*/  FMUL.FTZ R163, R184, R163 ;  /* 0x000000a3b8a37220 */ /* 0x000fe20000410000 */
[--C-:B------:R-:W-:Y:S01]  /*42a0*/  FADD.FTZ R172, R172, -R196.reuse ;  /* 0x800000c4acac7221 */ /* 0x100fe20000010000 */
[----:B------:R-:W-:Y:S01]  /*42b0*/  FADD.FTZ R174, R174, -R196 ;  /* 0x800000c4aeae7221 */ /* 0x000fe20000010000 */
[----:B-1----:R-:W-:Y:S01]  /*42c0*/  F2FP.F16.F32.PACK_AB R208, R211, R210 ;  /* 0x000000d2d3d0723e */ /* 0x002fe200000000ff */
[----:B------:R-:W-:Y:S01]  /*42d0*/  FMUL.FTZ R176, R216, R176 ;  /* 0x000000b0d8b07220 */ /* 0x000fe20000410000 */
[----:B------:R-:W-:Y:S01]  /*42e0*/  FMUL.FTZ R177, R9, R177 ;  /* 0x000000b109b17220 */ /* 0x000fe20000410000 */
[--C-:B------:R-:W-:Y:S01]  /*42f0*/  FADD.FTZ R180, R180, -R202.reuse ;  /* 0x800000cab4b47221 */ /* 0x100fe20000010000 */
[----:B------:R-:W-:Y:S01]  /*4300*/  FADD.FTZ R182, R182, -R202 ;  /* 0x800000cab6b67221 */ /* 0x000fe20000010000 */
[--C-:B------:R-:W-:Y:S01]  /*4310*/  FADD.FTZ R181, R181, -R203.reuse ;  /* 0x800000cbb5b57221 */ /* 0x100fe20000010000 */
[----:B------:R-:W-:Y:S01]  /*4320*/  FADD.FTZ R183, R183, -R203 ;  /* 0x800000cbb7b77221 */ /* 0x000fe20000010000 */
[----:B----4-:R-:W-:Y:S01]  /*4330*/  FMUL.FTZ R211, R227, R218 ;  /* 0x000000dae3d37220 */ /* 0x010fe20000410000 */
[----:B------:R-:W-:Y:S01]  /*4340*/  FMUL.FTZ R196, R7, R217 ;  /* 0x000000d907c47220 */ /* 0x000fe20000410000 */
[----:B------:R-:W-:Y:S01]  /*4350*/  FADD.FTZ R175, R175, -R197 ;  /* 0x800000c5afaf7221 */ /* 0x000fe20000010000 */
[--C-:B------:R-:W-:Y:S01]  /*4360*/  FADD.FTZ R164, R164, -R198.reuse ;  /* 0x800000c6a4a47221 */ /* 0x100fe20000010000 */
        /* <DEDUP_REMOVED lines=11> */
[----:B------:R-:W-:Y:S01]  /*4420*/  FMUL.FTZ R209, R234, R209 ;  /* 0x000000d1ead17220 */ /* 0x000fe20000410000 */
[----:B------:R-:W-:Y:S01]  /*4430*/  FMUL.FTZ R190, R228, R213 ;  /* 0x000000d5e4be7220 */ /* 0x000fe20000410000 */
[----:B------:R-:W-:Y:S01]  /*4440*/  FMUL.FTZ R210, R226, R214 ;  /* 0x000000d6e2d27220 */ /* 0x000fe20000410000 */
[----:B--2---:R-:W-:Y:S01]  /*4450*/  FMUL.FTZ R189, R6, R189 ;  /* 0x000000bd06bd7220 */ /* 0x004fe20000410000 */
[----:B------:R-:W-:Y:S01]  /*4460*/  F2FP.F16.F32.PACK_AB R197, R163, R162 ;  /* 0x000000a2a3c5723e */ /* 0x000fe200000000ff */
[----:B-----5:R-:W-:Y:S01]  /*4470*/  FMUL.FTZ R178, R8, R178 ;  /* 0x000000b208b27220 */ /* 0x020fe20000410000 */
[----:B------:R-:W-:Y:S01]  /*4480*/  FMUL.FTZ R179, R10, R179 ;  /* 0x000000b30ab37220 */ /* 0x000fe20000410000 */
[----:B------:R-:W-:Y:S01]  /*4490*/  F2FP.F16.F32.PACK_AB R204, R177, R176 ;  /* 0x000000b0b1cc723e */ /* 0x000fe200000000ff */
[----:B------:R-:W-:Y:S01]  /*44a0*/  FMUL.FTZ R180, R11, R180 ;  /* 0x000000b40bb47220 */ /* 0x000fe20000410000 */
[----:B------:R-:W-:Y:S01]  /*44b0*/  FMUL.FTZ R182, R13, R182 ;  /* 0x000000b60db67220 */ /* 0x000fe20000410000 */
[----:B------:R-:W-:Y:S01]  /*44c0*/  FMUL.FTZ R181, R12, R181 ;  /* 0x000000b50cb57220 */ /* 0x000fe20000410000 */
[----:B------:R-:W-:Y:S01]  /*44d0*/  FMUL.FTZ R183, R14, R183 ;  /* 0x000000b70eb77220 */ /* 0x000fe20000410000 */
[----:B------:R-:W-:Y:S01]  /*44e0*/  IMAD R162, R0, 0x2800, R231 ;  /* 0x0000280000a27824 */ /* 0x000fe200078e02e7 */
[----:B------:R-:W-:Y:S01]  /*44f0*/  F2FP.F16.F32.PACK_AB R211, R196, R211 ;  /* 0x000000d3c4d3723e */ /* 0x000fe200000000ff */
[----:B------:R-:W-:Y:S01]  /*4500*/  FMUL.FTZ R192, R15, R192 ;  /* 0x000000c00fc07220 */ /* 0x000fe20000410000 */
        /* <DEDUP_REMOVED lines=13> */
[----:B---3--:R-:W-:Y:S01]  /*45e0*/  FMUL.FTZ R152, R5, R152 ;  /* 0x0000009805987220 */ /* 0x008fe20000410000 */
[----:B------:R-:W-:Y:S01]  /*45f0*/  FMUL.FTZ R154, R168, R154 ;  /* 0x0000009aa89a7220 */ /* 0x000fe20000410000 */
[----:B------:R-:W-:Y:S01]  /*4600*/  FMUL.FTZ R153, R169, R153 ;  /* 0x00000099a9997220 */ /* 0x000fe20000410000 */
[----:B------:R-:W-:Y:S01]  /*4610*/  FMUL.FTZ R155, R160, R155 ;  /* 0x0000009ba09b7220 */ /* 0x000fe20000410000 */
[----:B------:R-:W-:Y:S01]  /*4620*/  FMUL.FTZ R156, R161, R156 ;  /* 0x0000009ca19c7220 */ /* 0x000fe20000410000 */
[----:B------:R-:W-:Y:S01]  /*4630*/  FMUL.FTZ R158, R232, R158 ;  /* 0x0000009ee89e7220 */ /* 0x000fe20000410000 */
[----:B------:R-:W-:Y:S01]  /*4640*/  FMUL.FTZ R157, R219, R157 ;  /* 0x0000009ddb9d7220 */ /* 0x000fe20000410000 */
[----:B------:R-:W-:Y:S01]  /*4650*/  FMUL.FTZ R159, R233, R159 ;  /* 0x0000009fe99f7220 */ /* 0x000fe20000410000 */
[----:B------:R-:W-:Y:S01]  /*4660*/  F2FP.F16.F32.PACK_AB R209, R190, R209 ;  /* 0x000000d1bed1723e */ /* 0x000fe200000000ff */
[----:B------:R-:W-:Y:S01]  /*4670*/  IMAD R162, R162, 0x2, R230 ;  /* 0x00000002a2a27824 */ /* 0x000fe200078e02e6 */
[----:B------:R-:W-:Y:S01]  /*4680*/  F2FP.F16.F32.PACK_AB R210, R189, R210 ;  /* 0x000000d2bdd2723e */ /* 0x000fe200000000ff */
[----:B------:R-:W-:Y:S01]  /*4690*/  UMOV UR6, UR12 ;  /* 0x0000000c00067c82 */ /* 0x000fe20008000000 */
[----:B------:R-:W-:Y:S01]  /*46a0*/  F2FP.F16.F32.PACK_AB R205, R179, R178 ;  /* 0x000000b2b3cd723e */ /* 0x000fe200000000ff */
[----:B------:R-:W-:Y:S01]  /*46b0*/  UMOV UR7, 0x40000040 ;  /* 0x4000004000077882 */ /* 0x000fe20000000000 */
[----:B------:R-:W-:Y:S01]  /*46c0*/  F2FP.F16.F32.PACK_AB R206, R181, R180 ;  /* 0x000000b4b5ce723e */ /* 0x000fe200000000ff */
[----:B------:R-:W-:Y:S01]  /*46d0*/  UIADD3 UR4, UR12, 0x80, URZ ;  /* 0x000000800c047890 */ /* 0x000fe2000fffe03f */
[----:B------:R-:W-:Y:S01]  /*46e0*/  F2FP.F16.F32.PACK_AB R207, R183, R182 ;  /* 0x000000b6b7cf723e */ /* 0x000fe200000000ff */
[----:B------:R-:W2:Y:S01]  /*46f0*/  LDL R163, [R1+0x4] ;  /* 0x0000040001a37983 */ /* 0x000ea20000100800 */
[----:B------:R-:W-:-:S02]  /*4700*/  F2FP.F16.F32.PACK_AB R200, R193, R192 ;  /* 0x000000c0c1c8723e */ /* 0x000fc400000000ff */
[----:B------:R-:W-:Y:S02]  /*4710*/  F2FP.F16.F32.PACK_AB R201, R171, R170 ;  /* 0x000000aaabc9723e */ /* 0x000fe400000000ff */
[----:B------:R-:W-:Y:S02]  /*4720*/  F2FP.F16.F32.PACK_AB R202, R177, R172 ;  /* 0x000000acb1ca723e */ /* 0x000fe400000000ff */
[----:B------:R-:W-:Y:S02]  /*4730*/  F2FP.F16.F32.PACK_AB R203, R175, R174 ;  /* 0x000000aeafcb723e */ /* 0x000fe400000000ff */
[----:B------:R-:W-:Y:S02]  /*4740*/  F2FP.F16.F32.PACK_AB R196, R196, R173 ;  /* 0x000000adc4c4723e */ /* 0x000fe400000000ff */
[----:B------:R-:W-:Y:S02]  /*4750*/  F2FP.F16.F32.PACK_AB R198, R165, R164 ;  /* 0x000000a4a5c6723e */ /* 0x000fe400000000ff */
[----:B------:R-:W-:Y:S01]  /*4760*/  F2FP.F16.F32.PACK_AB R199, R167, R166 ;  /* 0x000000a6a7c7723e */ /* 0x000fe200000000ff */
[----:B------:R-:W-:Y:S01]  /*4770*/  STSM.16.MT88.4 [R162+0x2e800], R208 ;  /* 0x02e800d0a2007844 */ /* 0x000fe20000004200 */
[----:B------:R-:W-:-:S02]  /*4780*/  F2FP.F16.F32.PACK_AB R192, R153, R152 ;  /* 0x0000009899c0723e */ /* 0x000fc400000000ff */
[----:B------:R-:W-:Y:S02]  /*4790*/  F2FP.F16.F32.PACK_AB R193, R155, R154 ;  /* 0x0000009a9bc1723e */ /* 0x000fe400000000ff */
[----:B------:R-:W-:Y:S02]  /*47a0*/  F2FP.F16.F32.PACK_AB R194, R157, R156 ;  /* 0x0000009c9dc2723e */ /* 0x000fe400000000ff */
[----:B------:R-:W-:Y:S01]  /*47b0*/  F2FP.F16.F32.PACK_AB R195, R159, R158 ;  /* 0x0000009e9fc3723e */ /* 0x000fe200000000ff */
[----:B------:R-:W-:Y:S01]  /*47c0*/  STSM.16.MT88.4 [R162+0x2f000], R204 ;  /* 0x02f000cca2007844 */ /* 0x000fe20000004200 */
[----:B------:R-:W-:Y:S02]  /*47d0*/  F2FP.F16.F32.PACK_AB R224, R225, R224 ;  /* 0x000000e0e1e0723e */ /* 0x000fe400000000ff */
[----:B------:R-:W-:Y:S01]  /*47e0*/  F2FP.F16.F32.PACK_AB R225, R228, R234 ;  /* 0x000000eae4e1723e */ /* 0x000fe200000000ff */
[----:B------:R-:W-:Y:S01]  /*47f0*/  STSM.16.MT88.4 [R162+0x2f800], R200 ;  /* 0x02f800c8a2007844 */ /* 0x000fe20000004200 */
[----:B------:R-:W-:-:S02]  /*4800*/  F2FP.F16.F32.PACK_AB R226, R6, R226 ;  /* 0x000000e206e2723e */ /* 0x000fc400000000ff */
[----:B------:R-:W-:Y:S01]  /*4810*/  F2FP.F16.F32.PACK_AB R227, R7, R227 ;  /* 0x000000e307e3723e */ /* 0x000fe200000000ff */
[----:B------:R-:W-:Y:S04]  /*4820*/  STSM.16.MT88.4 [R162+0x30000], R196 ;  /* 0x030000c4a2007844 */ /* 0x000fe80000004200 */
[----:B------:R1:W-:Y:S01]  /*4830*/  STSM.16.MT88.4 [R162+0x30800], R192 ;  /* 0x030800c0a2007844 */ /* 0x0003e20000004200 */
[----:B------:R-:W-:-:S06]  /*4840*/  WARPGROUP.ARRIVE ;  /* 0x00000000000079c5 */ /* 0x000fcc0000000000 */
[----:B------:R-:W-:Y:S01]  /*4850*/  HGMMA.64x128x16.F32 R24, R224, gdesc[UR4].tnspB, R24, gsb0 ;  /* 0x41e00004e0187df0 */ /* 0x000fe20008000818 */
[----:B------:R-:W-:Y:S02]  /*4860*/  F2FP.F16.F32.PACK_AB R152, R9, R216 ;  /* 0x000000d80998723e */ /* 0x000fe400000000ff */
[----:B------:R-:W-:Y:S02]  /*4870*/  F2FP.F16.F32.PACK_AB R153, R10, R8 ;  /* 0x000000080a99723e */ /* 0x000fe400000000ff */
[----:B------:R-:W-:Y:S02]  /*4880*/  F2FP.F16.F32.PACK_AB R154, R12, R11 ;  /* 0x0000000b0c9a723e */ /* 0x000fe400000000ff */
[----:B------:R-:W-:Y:S01]  /*4890*/  F2FP.F16.F32.PACK_AB R155, R14, R13 ;  /* 0x0000000d0e9b723e */ /* 0x000fe200000000ff */
[----:B------:R-:W-:Y:S01]  /*48a0*/  UMOV UR6, UR4 ;  /* 0x0000000400067c82 */ /* 0x000fe20008000000 */
[----:B------:R-:W-:Y:S01]  /*48b0*/  UMOV UR7, 0x40000040 ;  /* 0x4000004000077882 */ /* 0x000fe20000000000 */
[----:B------:R-:W-:Y:S01]  /*48c0*/  UIADD3 UR4, UR12, 0x100, URZ ;  /* 0x000001000c047890 */ /* 0x000fe2000fffe03f */
[----:B------:R-:W-:-:S02]  /*48d0*/  WARPGROUP.DEPBAR.LE gsb0, 0x0 ;  /* 0x00008000000079c5 */ /* 0x000fc40000010000 */
[----:B------:R-:W-:-:S06]  /*48e0*/  WARPGROUP.ARRIVE ;  /* 0x00000000000079c5 */ /* 0x000fcc0000000000 */
[----:B------:R-:W-:Y:S01]  /*48f0*/  HGMMA.64x128x16.F32 R24, R152, gdesc[UR4].tnspB, R24, gsb0 ;  /* 0x41e0000498187df0 */ /* 0x000fe20008000818 */
[----:B------:R-:W-:Y:S01]  /*4900*/  UMOV UR6, UR4 ;  /* 0x0000000400067c82 */ /* 0x000fe20008000000 */
[----:B------:R-:W-:Y:S01]  /*4910*/  UMOV UR7, 0x40000040 ;  /* 0x4000004000077882 */ /* 0x000fe20000000000 */
[----:B------:R-:W-:Y:S01]  /*4920*/  F2FP.F16.F32.PACK_AB R212, R212, R23 ;  /* 0x00000017d4d4723e */ /* 0x000fe200000000ff */
[----:B------:R-:W-:Y:S01]  /*4930*/  UIADD3 UR4, UR12, 0x180, URZ ;  /* 0x000001800c047890 */ /* 0x000fe2000fffe03f */
[----:B------:R-:W-:Y:S02]  /*4940*/  F2FP.F16.F32.PACK_AB R213, R184, R4 ;  /* 0x00000004b8d5723e */ /* 0x000fe400000000ff */
[----:B------:R-:W-:Y:S02]  /*4950*/  F2FP.F16.F32.PACK_AB R214, R186, R185 ;  /* 0x000000b9bad6723e */ /* 0x000fe400000000ff */
[----:B------:R-:W-:Y:S01]  /*4960*/  F2FP.F16.F32.PACK_AB R215, R187, R188 ;  /* 0x000000bcbbd7723e */ /* 0x000fe200000000ff */
[----:B------:R-:W-:-:S02]  /*4970*/  WARPGROUP.DEPBAR.LE gsb0, 0x0 ;  /* 0x00008000000079c5 */ /* 0x000fc40000010000 */
[----:B------:R-:W-:Y:S02]  /*4980*/  F2FP.F16.F32.PACK_AB R152, R17, R15 ;  /* 0x0000000f1198723e */ /* 0x000fe400000000ff */
[----:B------:R-:W-:Y:S02]  /*4990*/  F2FP.F16.F32.PACK_AB R153, R18, R16 ;  /* 0x000000101299723e */ /* 0x000fe400000000ff */
[----:B------:R-:W-:Y:S02]  /*49a0*/  F2FP.F16.F32.PACK_AB R154, R21, R19 ;  /* 0x00000013159a723e */ /* 0x000fe400000000ff */
[----:B------:R-:W-:-:S04]  /*49b0*/  F2FP.F16.F32.PACK_AB R155, R22, R20 ;  /* 0x00000014169b723e */ /* 0x000fc800000000ff */
[----:B------:R-:W-:-:S06]  /*49c0*/  WARPGROUP.ARRIVE ;  /* 0x00000000000079c5 */ /* 0x000fcc0000000000 */
[----:B------:R-:W-:Y:S01]  /*49d0*/  HGMMA.64x128x16.F32 R24, R152, gdesc[UR4].tnspB, R24, gsb0 ;  /* 0x41e0000498187df0 */ /* 0x000fe20008000818 */
[----:B------:R-:W-:Y:S01]  /*49e0*/  UMOV UR6, UR4 ;  /* 0x0000000400067c82 */ /* 0x000fe20008000000 */
[----:B------:R-:W-:Y:S01]  /*49f0*/  UMOV UR7, 0x40000040 ;  /* 0x4000004000077882 */ /* 0x000fe20000000000 */
[----:B------:R-:W-:Y:S01]  /*4a00*/  UIADD3 UR12, UR12, 0x200, URZ ;  /* 0x000002000c0c7890 */ /* 0x000fe2000fffe03f */
[----:B------:R-:W-:-:S06]  /*4a10*/  UMOV UR11, 0x40000040 ;  /* 0x40000040000b7882 */ /* 0x000fcc0000000000 */
[----:B------:R-:W-:Y:S01]  /*4a20*/  UMOV UR10, UR12 ;  /* 0x0000000c000a7c82 */ /* 0x000fe20008000000 */
[----:B------:R-:W-:Y:S02]  /*4a30*/  WARPGROUP.DEPBAR.LE gsb0, 0x0 ;  /* 0x00008000000079c5 */ /* 0x000fe40000010000 */
[----:B------:R-:W-:-:S06]  /*4a40*/  WARPGROUP.ARRIVE ;  /* 0x00000000000079c5 */ /* 0x000fcc0000000000 */
[----:B------:R-:W-:Y:S01]  /*4a50*/  HGMMA.64x128x16.F32 R24, R212, gdesc[UR4].tnspB, R24, gsb0 ;  /* 0x41e00004d4187df0 */ /* 0x000fe20008000818 */
[----:B------:R-:W-:Y:S02]  /*4a60*/  F2FP.F16.F32.PACK_AB R152, R169, R5 ;  /* 0x00000005a998723e */ /* 0x000fe400000000ff */
[----:B------:R-:W-:Y:S02]  /*4a70*/  F2FP.F16.F32.PACK_AB R153, R160, R168 ;  /* 0x000000a8a099723e */ /* 0x000fe400000000ff */
[----:B------:R-:W-:Y:S02]  /*4a80*/  F2FP.F16.F32.PACK_AB R154, R219, R161 ;  /* 0x000000a1db9a723e */ /* 0x000fe400000000ff */
[----:B------:R-:W-:Y:S01]  /*4a90*/  F2FP.F16.F32.PACK_AB R155, R233, R232 ;  /* 0x000000e8e99b723e */ /* 0x000fe200000000ff */
[----:B------:R-:W3:Y:S01]  /*4aa0*/  S2R R165, SR_CgaCtaId ;  /* 0x0000000000a57919 */ /* 0x000ee20000008800 */
[----:B------:R-:W-:Y:S01]  /*4ab0*/  MOV R164, 0x400 ;  /* 0x0000040000a47802 */ /* 0x000fe20000000f00 */
[----:B--2---:R-:W-:Y:S01]  /*4ac0*/  IMAD R6, R163, 0x4000, R230 ;  /* 0x00004000a3067824 */ /* 0x004fe200078e02e6 */
[----:B------:R-:W-:-:S02]  /*4ad0*/  WARPGROUP.DEPBAR.LE gsb0, 0x0 ;  /* 0x00008000000079c5 */ /* 0x000fc40000010000 */
[----:B------:R-:W-:-:S06]  /*4ae0*/  WARPGROUP.ARRIVE ;  /* 0x00000000000079c5 */ /* 0x000fcc0000000000 */
[----:B------:R-:W-:Y:S01]  /*4af0*/  HGMMA.64x128x16.F32 R24, R152, gdesc[UR8].tnspB, R24, gsb0 ;  /* 0x41e0000898187df0 */ /* 0x000fe20008000818 */
[----:B---3--:R-:W-:-:S05]  /*4b00*/  LEA R164, R165, R164, 0x18 ;  /* 0x000000a4a5a47211 */ /* 0x008fca00078ec0ff */
[----:B------:R-:W-:-:S05]  /*4b10*/  VIADD R164, R164, 0x2e800 ;  /* 0x0002e800a4a47836 */ /* 0x000fca0000000000 */
[----:B------:R-:W-:-:S04]  /*4b20*/  SHF.R.U32.HI R4, RZ, 0x4, R164 ;  /* 0x00000004ff047819 */ /* 0x000fc800000116a4 */
[----:B------:R-:W-:Y:S02]  /*4b30*/  LOP3.LUT R4, R4, 0x3fff, RZ, 0xc0, !PT ;  /* 0x00003fff04047812 */ /* 0x000fe400078ec0ff */
[----:B------:R-:W-:Y:S02]  /*4b40*/  R2UR UR5, R6 ;  /* 0x00000000060572ca */ /* 0x000fe400000e0000 */
[----:B------:R-:W-:-:S05]  /*4b50*/  LOP3.LUT R7, R4, 0x10000, RZ, 0xfc, !PT ;  /* 0x0001000004077812 */ /* 0x000fca00078efcff */
[----:B------:R-:W-:-:S05]  /*4b60*/  IMAD R7, R0, 0x500, R7 ;  /* 0x0000050000077824 */ /* 0x000fca00078e0207 */
[----:B------:R-:W-:Y:S01]  /*4b70*/  R2UR UR4, R7 ;  /* 0x00000000070472ca */ /* 0x000fe200000e0000 */
[----:B------:R-:W-:-:S04]  /*4b80*/  USHF.R.U32.HI UR5, URZ, 0x4, UR5 ;  /* 0x000000043f057899 */ /* 0x000fc80008011605 */
[----:B------:R-:W-:Y:S01]  /*4b90*/  ULOP3.LUT UR6, UR5, 0x3fff, URZ, 0xc0, !UPT ;  /* 0x00003fff05067892 */ /* 0x000fe2000f8ec03f */
[----:B------:R-:W-:Y:S01]  /*4ba0*/  UMOV UR11, 0x40000040 ;  /* 0x40000040000b7882 */ /* 0x000fe20000000000 */
[----:B------:R-:W-:-:S05]  /*4bb0*/  UMOV UR9, 0x40000040 ;  /* 0x4000004000097882 */ /* 0x000fca0000000000 */
[----:B------:R-:W-:Y:S01]  /*4bc0*/  UMOV UR8, UR6 ;  /* 0x0000000600087c82 */ /* 0x000fe20008000000 */
[----:B------:R-:W-:Y:S01]  /*4bd0*/  UMOV UR10, UR4 ;  /* 0x00000004000a7c82 */ /* 0x000fe20008000000 */
[----:B------:R-:W-:Y:S02]  /*4be0*/  WARPGROUP.DEPBAR.LE gsb0, 0x0 ;  /* 0x00008000000079c5 */ /* 0x000fe40000010000 */
[----:B------:R-:W-:Y:S01]  /*4bf0*/  @!PT LDS RZ, [RZ] ;  /* 0x00000000fffff984 */ /* 0x000fe20000000800 */
[----:B------:R-:W-:Y:S01]  /*4c00*/  @!PT LDS RZ, [RZ] ;  /* 0x00000000fffff984 */ /* 0x000fe20000000800 */
[----:B------:R-:W-:Y:S01]  /*4c10*/  @!PT LDS RZ, [RZ] ;  /* 0x00000000fffff984 */ /* 0x000fe20000000800 */
[----:B------:R-:W-:Y:S01]  /*4c20*/  @!PT LDS RZ, [RZ] ;  /* 0x00000000fffff984 */ /* 0x000fe20000000800 */
[----:B------:R2:W-:Y:S06]  /*4c30*/  MEMBAR.ALL.CTA ;  /* 0x0000000000007992 */ /* 0x0005ec0000008000 */
[----:B--2---:R-:W2:Y:S02]  /*4c40*/  FENCE.VIEW.ASYNC.S ;  /* 0x00000000000073c6 */ /* 0x004ea40000000000 */
[----:B--2---:R-:W-:Y:S06]  /*4c50*/  BAR.SYNC.DEFER_BLOCKING 0x9, 0x100 ;  /* 0x0244000000007b1d */ /* 0x004fec0000010000 */
[----:B------:R-:W-:-:S06]  /*4c60*/  WARPGROUP.ARRIVE ;  /* 0x00000000000079c5 */ /* 0x000fcc0000000000 */
[----:B------:R-:W-:Y:S01]  /*4c70*/  HGMMA.64x16x16.F32 R184, gdesc[UR8].tnspA, RZ, !UPT, gsb0 ;  /* 0x2020000008b879f0 */ /* 0x000fe2000c0008ff */
[----:B------:R-:W-:Y:S01]  /*4c80*/  UIADD3 UR5, UR4, 0x80, URZ ;  /* 0x0000008004057890 */ /* 0x000fe2000fffe03f */
[----:B------:R-:W-:-:S06]  /*4c90*/  UMOV UR11, 0x40000040 ;  /* 0x40000040000b7882 */ /* 0x000fcc0000000000 */
[----:B------:R-:W-:Y:S01]  /*4ca0*/  UMOV UR10, UR5 ;  /* 0x00000005000a7c82 */ /* 0x000fe20008000000 */
[----:B------:R-:W-:Y:S02]  /*4cb0*/  WARPGROUP.DEPBAR.LE gsb0, 0x0 ;  /* 0x00008000000079c5 */ /* 0x000fe40000010000 */
        /* <DEDUP_REMOVED lines=12> */
[----:B-1----:R-:W-:-:S06]  /*4d80*/  WARPGROUP.ARRIVE ;  /* 0x00000000000079c5 */ /* 0x002fcc0000000000 */
[----:B------:R-:W-:Y:S01]  /*4d90*/  HGMMA.64x16x16.F32 R160, gdesc[UR8].tnspA, RZ, !UPT, gsb0 ;  /* 0x2020000008a079f0 */ /* 0x000fe2000c0008ff */
[----:B------:R-:W-:Y:S01]  /*4da0*/  UIADD3 UR5, UR4, 0x200, URZ ;  /* 0x0000020004057890 */ /* 0x000fe2000fffe03f */
[----:B------:R-:W-:-:S06]  /*4db0*/  UMOV UR11, 0x40000040 ;  /* 0x40000040000b7882 */ /* 0x000fcc0000000000 */
[----:B------:R-:W-:Y:S01]  /*4dc0*/  UMOV UR10, UR5 ;  /* 0x00000005000a7c82 */ /* 0x000fe20008000000 */
[----:B------:R-:W-:Y:S02]  /*4dd0*/  WARPGROUP.DEPBAR.LE gsb0, 0x0 ;  /* 0x00008000000079c5 */ /* 0x000fe40000010000 */
[----:B------:R-:W-:-:S06]  /*4de0*/  WARPGROUP.ARRIVE ;  /* 0x00000000000079c5 */ /* 0x000fcc0000000000 */
[----:B------:R-:W-:Y:S01]  /*4df0*/  HGMMA.64x16x16.F32 R152, gdesc[UR8].tnspA, RZ, !UPT, gsb0 ;  /* 0x20200000089879f0 */ /* 0x000fe2000c0008ff */
[----:B------:R-:W-:Y:S02]  /*4e00*/  UIADD3 UR10, UR4, 0x2, URZ ;  /* 0x00000002040a7890 */ /* 0x000fe4000fffe03f */
[----:B------:R-:W-:Y:S01]  /*4e10*/  UIADD3 UR8, UR6, 0x80, URZ ;  /* 0x0000008006087890 */ /* 0x000fe2000fffe03f */
[----:B------:R-:W-:Y:S01]  /*4e20*/  UMOV UR11, 0x40000040 ;  /* 0x40000040000b7882 */ /* 0x000fe20000000000 */
[----:B------:R-:W-:Y:S01]  /*4e30*/  UMOV UR9, 0x40000040 ;  /* 0x4000004000097882 */ /* 0x000fe20000000000 */
[----:B------:R-:W-:Y:S02]  /*4e40*/  WARPGROUP.DEPBAR.LE gsb0, 0x0 ;  /* 0x00008000000079c5 */ /* 0x000fe40000010000 */
[----:B------:R-:W-:-:S06]  /*4e50*/  WARPGROUP.ARRIVE ;  /* 0x00000000000079c5 */ /* 0x000fcc0000000000 */
[----:B------:R-:W-:Y:S01]  /*4e60*/  HGMMA.64x16x16.F32 R184, gdesc[UR8].tnspA, R184, gsb0 ;  /* 0x2020000008b879f0 */ /* 0x000fe200080008b8 */
[----:B------:R-:W-:Y:S01]  /*4e70*/  UIADD3 UR5, UR4, 0x82, URZ ;  /* 0x0000008204057890 */ /* 0x000fe2000fffe03f */
[----:B------:R-:W-:-:S06]  /*4e80*/  UMOV UR11, 0x40000040 ;  /* 0x40000040000b7882 */ /* 0x000fcc0000000000 */
[----:B------:R-:W-:Y:S01]  /*4e90*/  UMOV UR10, UR5 ;  /* 0x00000005000a7c82 */ /* 0x000fe20008000000 */
        /* <DEDUP_REMOVED lines=206> */
[----:B------:R-:W-:Y:S03]  /*5b80*/  HGMMA.64x16x16.F32 R152, gdesc[UR8].tnspA, R152, gsb0 ;  /* 0x20200000089879f0 */ /* 0x000fe60008000898 */
[----:B------:R-:W-:Y:S02]  /*5b90*/  WARPGROUP.DEPBAR.LE gsb0, 0x0 ;  /* 0x00008000000079c5 */ /* 0x000fe40000010000 */
[----:B------:R-:W-:Y:S05]  /*5ba0*/  @!P0 BRA `(.L_x_24) ;  /* 0x0000000000048947 */ /* 0x000fea0003800000 */
[----:B------:R-:W-:Y:S01]  /*5bb0*/  BPT.TRAP 0x1 ;  /* 0x000000040000795c */ /* 0x000fe20000300000 */
.L_x_24:
[----:B------:R-:W-:Y:S01]  /*5bc0*/  LOP3.LUT R235, R235, 0x2800000, RZ, 0xfc, !PT ;  /* 0x02800000ebeb7812 */ /* 0x000fe200078efcff */
[----:B------:R-:W-:Y:S01]  /*5bd0*/  VIADD R4, R3, 0x38840 ;  /* 0x0003884003047836 */ /* 0x000fe20000000000 */
[----:B------:R-:W-:Y:S01]  /*5be0*/  UMOV UR7, 0x40000040 ;  /* 0x4000004000077882 */ /* 0x000fe20000000000 */
[----:B------:R-:W1:Y:S02]  /*5bf0*/  S2R R5, SR_TID.X ;  /* 0x0000000000057919 */ /* 0x000e640000002100 */
[----:B------:R-:W-:Y:S01]  /*5c00*/  IMAD R235, R0, 0x500, R235 ;  /* 0x0000050000eb7824 */ /* 0x000fe200078e02eb */
[----:B------:R-:W-:-:S04]  /*5c10*/  PRMT R4, RZ, 0x654, R4 ;  /* 0x00000654ff047816 */ /* 0x000fc80000000004 */
[----:B------:R-:W-:Y:S01]  /*5c20*/  R2UR UR4, R235 ;  /* 0x00000000eb0472ca */ /* 0x000fe200000e0000 */
[----:B------:R2:W-:Y:S01]  /*5c30*/  SYNCS.ARRIVE.TRANS64.RED.A1T0 RZ, [R4+URZ], RZ ;  /* 0x000000ff04ff79a7 */ /* 0x0005e2000810043f */
[----:B------:R-:W-:-:S11]  /*5c40*/  WARPGROUP.ARRIVE ;  /* 0x00000000000079c5 */ /* 0x000fd60000000000 */
[----:B------:R-:W-:Y:S02]  /*5c50*/  UMOV UR6, UR4 ;  /* 0x0000000400067c82 */ /* 0x000fe40008000000 */
[----:B------:R-:W-:Y:S01]  /*5c60*/  HGMMA.64x128x16.F32 R88, R208, gdesc[UR4].tnspB, R88, gsb0 ;  /* 0x41e00004d0587df0 */ /* 0x000fe20008000858 */
[----:B------:R-:W-:Y:S01]  /*5c70*/  UIADD3 UR6, UR4, 0x80, URZ ;  /* 0x0000008004067890 */ /* 0x000fe2000fffe03f */
[----:B------:R-:W-:Y:S01]  /*5c80*/  UMOV UR7, 0x40000040 ;  /* 0x4000004000077882 */ /* 0x000fe20000000000 */
[----:B-1----:R-:W-:-:S05]  /*5c90*/  SHF.R.U32.HI R5, RZ, 0x7, R5 ;  /* 0x00000007ff057819 */ /* 0x002fca0000011605 */
[----:B--2---:R-:W-:Y:S01]  /*5ca0*/  VIADD R4, R5, 0x9 ;  /* 0x0000000905047836 */ /* 0x004fe20000000000 */
[----:B------:R-:W-:Y:S02]  /*5cb0*/  WARPGROUP.DEPBAR.LE gsb0, 0x0 ;  /* 0x00008000000079c5 */ /* 0x000fe40000010000 */
[----:B------:R-:W-:-:S06]  /*5cc0*/  WARPGROUP.ARRIVE ;  /* 0x00000000000079c5 */ /* 0x000fcc0000000000 */
[----:B------:R-:W-:Y:S01]  /*5cd0*/  HGMMA.64x128x16.F32 R88, R204, gdesc[UR4].tnspB, R88, gsb0 ;  /* 0x41e00004cc587df0 */ /* 0x000fe20008000858 */
[----:B------:R-:W-:Y:S01]  /*5ce0*/  UIADD3 UR6, UR4, 0x100, URZ ;  /* 0x0000010004067890 */ /* 0x000fe2000fffe03f */
[----:B------:R-:W-:Y:S01]  /*5cf0*/  UMOV UR7, 0x40000040 ;  /* 0x4000004000077882 */ /* 0x000fe20000000000 */
[----:B------:R-:W-:Y:S02]  /*5d00*/  WARPGROUP.DEPBAR.LE gsb0, 0x0 ;  /* 0x00008000000079c5 */ /* 0x000fe40000010000 */
[----:B------:R-:W-:-:S07]  /*5d10*/  WARPGROUP.ARRIVE ;  /* 0x00000000000079c5 */ /* 0x000fce0000000000 */
[----:B------:R-:W-:Y:S01]  /*5d20*/  HGMMA.64x128x16.F32 R88, R200, gdesc[UR4].tnspB, R88, gsb0 ;  /* 0x41e00004c8587df0 */ /* 0x000fe20008000858 */
[----:B------:R-:W-:Y:S01]  /*5d30*/  UIADD3 UR6, UR4, 0x180, URZ ;  /* 0x0000018004067890 */ /* 0x000fe2000fffe03f */
[----:B------:R-:W-:Y:S01]  /*5d40*/  UMOV UR7, 0x40000040 ;  /* 0x4000004000077882 */ /* 0x000fe20000000000 */
[----:B------:R-:W-:Y:S01]  /*5d50*/  UIADD3 UR4, UR4, 0x200, URZ ;  /* 0x0000020004047890 */ /* 0x000fe2000fffe03f */
[----:B------:R-:W-:Y:S02]  /*5d60*/  WARPGROUP.DEPBAR.LE gsb0, 0x0 ;  /* 0x00008000000079c5 */ /* 0x000fe40000010000 */
[----:B------:R-:W-:-:S06]  /*5d70*/  WARPGROUP.ARRIVE ;  /* 0x00000000000079c5 */ /* 0x000fcc0000000000 */
[----:B------:R-:W-:Y:S01]  /*5d80*/  HGMMA.64x128x16.F32 R88, R196, gdesc[UR4].tnspB, R88, gsb0 ;  /* 0x41e00004c4587df0 */ /* 0x000fe20008000858 */
[----:B------:R-:W-:Y:S01]  /*5d90*/  UMOV UR6, UR4 ;  /* 0x0000000400067c82 */ /* 0x000fe20008000000 */
[----:B------:R-:W-:Y:S01]  /*5da0*/  UMOV UR7, 0x40000040 ;  /* 0x4000004000077882 */ /* 0x000fe20000000000 */
[----:B------:R-:W-:Y:S02]  /*5db0*/  WARPGROUP.DEPBAR.LE gsb0, 0x0 ;  /* 0x00008000000079c5 */ /* 0x000fe40000010000 */
[----:B------:R-:W-:-:S07]  /*5dc0*/  WARPGROUP.ARRIVE ;  /* 0x00000000000079c5 */ /* 0x000fce0000000000 */
[----:B------:R-:W-:Y:S03]  /*5dd0*/  HGMMA.64x128x16.F32 R88, R192, gdesc[UR4].tnspB, R88, gsb0 ;  /* 0x41e00004c0587df0 */ /* 0x000fe60008000858 */
[----:B------:R-:W-:Y:S02]  /*5de0*/  WARPGROUP.DEPBAR.LE gsb0, 0x0 ;  /* 0x00008000000079c5 */ /* 0x000fe40000010000 */
[----:B------:R1:W-:Y:S02]  /*5df0*/  BAR.SYNC.DEFER_BLOCKING R4, 0xa0 ;  /* 0x000280040000751d */ /* 0x0003e40000010000 */
[----:B-1----:R-:W-:-:S04]  /*5e00*/  VIADD R4, R5, 0xc ;  /* 0x0000000c05047836 */ /* 0x002fc80000000000 */
[----:B------:R1:W-:Y:S04]  /*5e10*/  STS.128 [R2+0x10000], R184 ;  /* 0x010000b802007388 */ /* 0x0003e80000000c00 */
        /* <DEDUP_REMOVED lines=8> */
[----:B------:R1:W-:Y:S01]  /*5ea0*/  STS.128 [R2+0x14800], R156 ;  /* 0x0148009c02007388 */ /* 0x0003e20000000c00 */
[----:B------:R-:W-:Y:S01]  /*5eb0*/  @!PT LDS RZ, [RZ] ;  /* 0x00000000fffff984 */ /* 0x000fe20000000800 */
[----:B------:R-:W-:Y:S01]  /*5ec0*/  @!PT LDS RZ, [RZ] ;  /* 0x00000000fffff984 */ /* 0x000fe20000000800 */
[----:B------:R-:W-:Y:S01]  /*5ed0*/  @!PT LDS RZ, [RZ] ;  /* 0x00000000fffff984 */ /* 0x000fe20000000800 */
[----:B------:R-:W-:Y:S01]  /*5ee0*/  @!PT LDS RZ, [RZ] ;  /* 0x00000000fffff984 */ /* 0x000fe20000000800 */
[----:B------:R2:W-:Y:S06]  /*5ef0*/  MEMBAR.ALL.CTA ;  /* 0x0000000000007992 */ /* 0x0005ec0000008000 */
[----:B--2---:R-:W2:Y:S02]  /*5f00*/  FENCE.VIEW.ASYNC.S ;  /* 0x00000000000073c6 */ /* 0x004ea40000000000 */
[----:B--2---:R1:W-:Y:S06]  /*5f10*/  BAR.ARV R4, 0xa0 ;  /* 0x000280040000751d */ /* 0x0043ec0000002000 */
[----:B------:R-:W-:Y:S05]  /*5f20*/  @!P0 BRA `(.L_x_25) ;  /* 0x0000000000048947 */ /* 0x000fea0003800000 */
[----:B------:R-:W-:Y:S01]  /*5f30*/  BPT.TRAP 0x1 ;  /* 0x000000040000795c */ /* 0x000fe20000300000 */
.L_x_25:
[----:B-1----:R-:W2:Y:S01]  /*5f40*/  LDL R4, [R1+0x10] ;  /* 0x0000100001047983 */ /* 0x002ea20000100800 */
[----:B------:R-:W-:Y:S02]  /*5f50*/  VIADD R236, R236, 0x1 ;  /* 0x00000001ecec7836 */ /* 0x000fe40000000000 */
[----:B------:R-:W-:Y:S02]  /*5f60*/  VIADD R0, R0, 0x1 ;  /* 0x0000000100007836 */ /* 0x000fe40000000000 */
[----:B------:R-:W-:-:S03]  /*5f70*/  VIADD R3, R3, 0x38820 ;  /* 0x0003882003037836 */ /* 0x000fc60000000000 */
[C---:B------:R-:W-:Y:S02]  /*5f80*/  ISETP.NE.AND P0, PT, R0.reuse, 0x2, PT ;  /* 0x000000020000780c */ /* 0x040fe40003f05270 */
[----:B------:R-:W-:Y:S02]  /*5f90*/  PRMT R3, RZ, 0x654, R3 ;  /* 0x00000654ff037816 */ /* 0x000fe40000000003 */
[----:B------:R-:W-:Y:S02]  /*5fa0*/  SEL R0, R0, RZ, P0 ;  /* 0x000000ff00007207 */ /* 0x000fe40000000000 */
[----:B------:R3:W-:Y:S01]  /*5fb0*/  SYNCS.ARRIVE.TRANS64.RED.A1T0 RZ, [R3+URZ], RZ ;  /* 0x000000ff03ff79a7 */ /* 0x0007e2000810043f */
[----:B--2---:R-:W-:Y:S02]  /*5fc0*/  ISETP.GE.AND P1, PT, R236, R4, PT ;  /* 0x00000004ec00720c */ /* 0x004fe40003f26270 */
[----:B------:R-:W-:-:S04]  /*5fd0*/  SEL R4, RZ, 0x1, P0 ;  /* 0x00000001ff047807 */ /* 0x000fc80000000000 */
[----:B------:R-:W-:-:S07]  /*5fe0*/  LOP3.LUT R237, R237, R4, RZ, 0x3c, !PT ;  /* 0x00000004eded7212 */ /* 0x000fce00078e3cff */
[----:B---3--:R-:W-:Y:S05]  /*5ff0*/  @!P1 BRA `(.L_x_26) ;  /* 0xffffffb400109947 */ /* 0x008fea000383ffff */
.L_x_15:
[----:B------:R-:W2:Y:S01]  /*6000*/  S2R R18, SR_CgaCtaId ;  /* 0x0000000000127919 */ /* 0x000ea20000008800 */
[----:B------:R-:W-:Y:S01]  /*6010*/  MOV R17, 0x400 ;  /* 0x0000040000117802 */ /* 0x000fe20000000f00 */
[----:B------:R-:W-:Y:S02]  /*6020*/  ULDC UR4, c[0x0][0x740] ;  /* 0x0001d00000047ab9 */ /* 0x000fe40000000800 */
[----:B------:R-:W-:Y:S01]  /*6030*/  FMUL.FTZ R88, R88, UR4 ;  /* 0x0000000458587c20 */ /* 0x000fe20008410000 */
        /* <DEDUP_REMOVED lines=27> */
[----:B--2---:R-:W-:Y:S01]  /*61f0*/  LEA R17, R18, R17, 0x18 ;  /* 0x0000001112117211 */ /* 0x004fe200078ec0ff */
[----:B------:R-:W-:Y:S01]  /*6200*/  FMUL.FTZ R116, R116, UR4 ;  /* 0x0000000474747c20 */ /* 0x000fe20008410000 */
[----:B------:R-:W-:Y:S01]  /*6210*/  FMUL.FTZ R117, R117, UR4 ;  /* 0x0000000475757c20 */ /* 0x000fe20008410000 */
[----:B------:R-:W-:Y:S01]  /*6220*/  FMUL.FTZ R118, R118, UR4 ;  /* 0x0000000476767c20 */ /* 0x000fe20008410000 */
[----:B------:R-:W-:Y:S01]  /*6230*/  LOP3.LUT P0, RZ, R17, 0x3ff, RZ, 0xc0, !PT ;  /* 0x000003ff11ff7812 */ /* 0x000fe2000780c0ff */
        /* <DEDUP_REMOVED lines=33> */
[----:B------:R-:W-:Y:S06]  /*6450*/  @!P0 BRA `(.L_x_27) ;  /* 0x0000000000408947 */ /* 0x000fec0003800000 */
[----:B------:R-:W-:Y:S01]  /*6460*/  MOV R0, 0x0 ;  /* 0x0000000000007802 */ /* 0x000fe20000000f00 */
[----:B------:R-:W-:Y:S01]  /*6470*/  ULDC.64 UR4, c[0x4][0x90] ;  /* 0x0100240000047ab9 */ /* 0x000fe20000000a00 */
[----:B------:R-:W-:Y:S01]  /*6480*/  ULDC.64 UR6, c[0x4][0x98] ;  /* 0x0100260000067ab9 */ /* 0x000fe20000000a00 */
[----:B------:R-:W-:Y:S01]  /*6490*/  IMAD.U32 R4, RZ, RZ, UR4 ;  /* 0x00000004ff047e24 */ /* 0x000fe2000f8e00ff */
[----:B------:R2:W3:Y:S01]  /*64a0*/  LDC.64 R2, c[0x4][R0] ;  /* 0x0100000000027b82 */ /* 0x0004e20000000a00 */
        /* <DEDUP_REMOVED lines=8> */
[----:B-12---:R-:W-:-:S07]  /*6530*/  IMAD.MOV.U32 R13, RZ, RZ, RZ ;  /* 0x000000ffff0d7224 */ /* 0x006fce00078e00ff */
[----:B------:R-:W-:-:S07]  /*6540*/  LEPC R20, `(.L_x_27) ;  /* 0x000000001014794e */ /* 0x000fce0000000000 */
[----:B---3--:R-:W-:Y:S05]  /*6550*/  CALL.ABS.NOINC R2 ;  /* 0x0000000002007343 */ /* 0x008fea0003c00000 */
.L_x_27:
[----:B------:R-:W-:-:S05]  /*6560*/  VIADD R16, R17, 0x8000 ;  /* 0x0000800011107836 */ /* 0x000fca0000000000 */
[----:B------:R-:W-:-:S13]  /*6570*/  LOP3.LUT P0, RZ, R16, 0x3ff, RZ, 0xc0, !PT ;  /* 0x000003ff10ff7812 */ /* 0x000fda000780c0ff */
[----:B------:R-:W-:Y:S05]  /*6580*/  @!P0 BRA `(.L_x_28) ;  /* 0x0000000000408947 */ /* 0x000fea0003800000 */
        /* <DEDUP_REMOVED lines=16> */
.L_x_28:
        /* <DEDUP_REMOVED lines=18> */
.L_x_29:
        /* <DEDUP_REMOVED lines=18> */
.L_x_30:
[----:B------:R-:W2:Y:S01]  /*68d0*/  LDL.LU R16, [R1+0x1c] ;  /* 0x00001c0001107983 */ /* 0x000ea20000300800 */
[----:B------:R-:W-:Y:S02]  /*68e0*/  F2FP.F16.F32.PACK_AB R24, R25, R24 ;  /* 0x000000181918723e */ /* 0x000fe400000000ff */
[----:B------:R-:W-:Y:S01]  /*68f0*/  F2FP.F16.F32.PACK_AB R25, R27, R26 ;  /* 0x0000001a1b19723e */ /* 0x000fe200000000ff */
[----:B------:R-:W3:Y:S01]  /*6900*/  S2R R0, SR_TID.X ;  /* 0x0000000000007919 */ /* 0x000ee20000002100 */
[----:B------:R-:W-:Y:S02]  /*6910*/  F2FP.F16.F32.PACK_AB R32, R33, R32 ;  /* 0x000000202120723e */ /* 0x000fe400000000ff */
[----:B------:R-:W-:Y:S02]  /*6920*/  F2FP.F16.F32.PACK_AB R26, R29, R28 ;  /* 0x0000001c1d1a723e */ /* 0x000fe400000000ff */
[----:B------:R-:W-:Y:S02]  /*6930*/  F2FP.F16.F32.PACK_AB R27, R31, R30 ;  /* 0x0000001e1f1b723e */ /* 0x000fe400000000ff */
[----:B------:R-:W-:-:S02]  /*6940*/  F2FP.F16.F32.PACK_AB R33, R35, R34 ;  /* 0x000000222321723e */ /* 0x000fc400000000ff */
[----:B------:R-:W-:Y:S02]  /*6950*/  F2FP.F16.F32.PACK_AB R40, R41, R40 ;  /* 0x000000282928723e */ /* 0x000fe400000000ff */
[----:B------:R-:W-:Y:S02]  /*6960*/  F2FP.F16.F32.PACK_AB R34, R37, R36 ;  /* 0x000000242522723e */ /* 0x000fe400000000ff */
        /* <DEDUP_REMOVED lines=9> */
[----:B------:R-:W-:Y:S01]  /*6a00*/  F2FP.F16.F32.PACK_AB R57, R59, R58 ;  /* 0x0000003a3b39723e */ /* 0x000fe200000000ff */
[----:B---3--:R-:W-:Y:S01]  /*6a10*/  VIADD R9, R0, 0xffffff80 ;  /* 0xffffff8000097836 */ /* 0x008fe20000000000 */
[----:B------:R-:W-:-:S02]  /*6a20*/  F2FP.F16.F32.PACK_AB R64, R65, R64 ;  /* 0x000000404140723e */ /* 0x000fc400000000ff */
[----:B------:R-:W-:Y:S02]  /*6a30*/  F2FP.F16.F32.PACK_AB R58, R61, R60 ;  /* 0x0000003c3d3a723e */ /* 0x000fe400000000ff */
[----:B------:R-:W-:Y:S02]  /*6a40*/  SHF.R.S32.HI R2, RZ, 0x1f, R9 ;  /* 0x0000001fff027819 */ /* 0x000fe40000011409 */
[----:B------:R-:W-:Y:S02]  /*6a50*/  F2FP.F16.F32.PACK_AB R59, R63, R62 ;  /* 0x0000003e3f3b723e */ /* 0x000fe400000000ff */
[CC--:B------:R-:W-:Y:S02]  /*6a60*/  LEA.HI R0, R2.reuse, R9.reuse, RZ, 0x4 ;  /* 0x0000000902007211 */ /* 0x0c0fe400078f20ff */
[----:B------:R-:W-:Y:S02]  /*6a70*/  LEA.HI R2, R2, R9, RZ, 0x5 ;  /* 0x0000000902027211 */ /* 0x000fe400078f28ff */
[----:B------:R-:W-:-:S02]  /*6a80*/  LOP3.LUT R0, R0, 0xfffffff0, RZ, 0xc0, !PT ;  /* 0xfffffff000007812 */ /* 0x000fc400078ec0ff */
[----:B------:R-:W-:Y:S01]  /*6a90*/  SHF.R.S32.HI R6, RZ, 0x5, R2 ;  /* 0x00000005ff067819 */ /* 0x000fe20000011402 */
[----:B------:R-:W-:Y:S01]  /*6aa0*/  IMAD.MOV.U32 R2, RZ, RZ, 0x40 ;  /* 0x00000040ff027424 */ /* 0x000fe200078e00ff */
[----:B------:R-:W-:Y:S01]  /*6ab0*/  F2FP.F16.F32.PACK_AB R65, R67, R66 ;  /* 0x000000424341723e */ /* 0x000fe200000000ff */
[----:B------:R-:W-:Y:S01]  /*6ac0*/  IMAD.IADD R0, R9, 0x1, -R0 ;  /* 0x0000000109007824 */ /* 0x000fe200078e0a00 */
[----:B------:R-:W-:Y:S02]  /*6ad0*/  F2FP.F16.F32.PACK_AB R72, R73, R72 ;  /* 0x000000484948723e */ /* 0x000fe400000000ff */
[----:B------:R-:W-:Y:S02]  /*6ae0*/  F2FP.F16.F32.PACK_AB R66, R69, R68 ;  /* 0x000000444542723e */ /* 0x000fe400000000ff */
[----:B------:R-:W-:Y:S02]  /*6af0*/  SHF.R.S32.HI R3, RZ, 0x1f, R0 ;  /* 0x0000001fff037819 */ /* 0x000fe40000011400 */
[----:B------:R-:W-:-:S02]  /*6b00*/  F2FP.F16.F32.PACK_AB R67, R71, R70 ;  /* 0x000000464743723e */ /* 0x000fc400000000ff */
[----:B------:R-:W-:Y:S02]  /*6b10*/  LEA.HI R3, R3, R0, RZ, 0x3 ;  /* 0x0000000003037211 */ /* 0x000fe400078f18ff */
[----:B------:R-:W-:Y:S02]  /*6b20*/  F2FP.F16.F32.PACK_AB R73, R75, R74 ;  /* 0x0000004a4b49723e */ /* 0x000fe400000000ff */
[C---:B------:R-:W-:Y:S01]  /*6b30*/  LOP3.LUT R5, R3.reuse, 0xfffffff8, RZ, 0xc0, !PT ;  /* 0xfffffff803057812 */ /* 0x040fe200078ec0ff */
[----:B------:R-:W-:Y:S01]  /*6b40*/  IMAD.SHL.U32 R3, R3, 0x40, RZ ;  /* 0x0000004003037824 */ /* 0x000fe200078e00ff */
[----:B------:R-:W-:Y:S02]  /*6b50*/  F2FP.F16.F32.PACK_AB R80, R81, R80 ;  /* 0x000000505150723e */ /* 0x000fe400000000ff */
[----:B------:R-:W-:Y:S01]  /*6b60*/  F2FP.F16.F32.PACK_AB R74, R77, R76 ;  /* 0x0000004c4d4a723e */ /* 0x000fe200000000ff */
[----:B------:R-:W-:Y:S01]  /*6b70*/  IMAD.IADD R5, R0, 0x1, -R5 ;  /* 0x0000000100057824 */ /* 0x000fe200078e0a05 */
[----:B------:R-:W-:-:S02]  /*6b80*/  LOP3.LUT R3, R3, 0x7ffffe00, RZ, 0xc0, !PT ;  /* 0x7ffffe0003037812 */ /* 0x000fc400078ec0ff */
[----:B------:R-:W-:Y:S01]  /*6b90*/  F2FP.F16.F32.PACK_AB R75, R79, R78 ;  /* 0x0000004e4f4b723e */ /* 0x000fe200000000ff */
[C---:B------:R-:W-:Y:S01]  /*6ba0*/  IMAD.SHL.U32 R0, R5.reuse, 0x40, RZ ;  /* 0x0000004005007824 */ /* 0x040fe200078e00ff */
[----:B------:R-:W-:Y:S01]  /*6bb0*/  R2P PR, R5, 0x6 ;  /* 0x0000000605007804 */ /* 0x000fe20000000000 */
[----:B------:R-:W-:Y:S01]  /*6bc0*/  IMAD R3, R6, 0x400, R3 ;  /* 0x0000040006037824 */ /* 0x000fe200078e0203 */
[----:B------:R-:W-:Y:S01]  /*6bd0*/  F2FP.F16.F32.PACK_AB R81, R83, R82 ;  /* 0x000000525351723e */ /* 0x000fe200000000ff */
[----:B------:R-:W3:Y:S01]  /*6be0*/  SHFL.IDX PT, R5, R6, RZ, 0x1f ;  /* 0x00001fff06057589 */ /* 0x000ee200000e0000 */
[----:B------:R-:W-:Y:S02]  /*6bf0*/  LOP3.LUT R0, R0, 0x1c0, RZ, 0xc0, !PT ;  /* 0x000001c000007812 */ /* 0x000fe400078ec0ff */
[----:B------:R-:W-:Y:S02]  /*6c00*/  SEL R2, R2, 0xffffffc0, !P2 ;  /* 0xffffffc002027807 */ /* 0x000fe40005000000 */
        /* <DEDUP_REMOVED lines=33> */
[----:B------:R-:W-:Y:S01]  /*6e20*/  F2FP.F16.F32.PACK_AB R147, R151, R150 ;  /* 0x000000969793723e */ /* 0x000fe200000000ff */
[----:B------:R-:W-:Y:S01]  /*6e30*/  BAR.SYNC.DEFER_BLOCKING 0x1, 0x100 ;  /* 0x0044000000007b1d */ /* 0x000fe20000010000 */
[----:B---3--:R-:W-:Y:S01]  /*6e40*/  ISETP.NE.AND P0, PT, R5, 0x7, PT ;  /* 0x000000070500780c */ /* 0x008fe20003f05270 */
[----:B--2---:R-:W-:-:S05]  /*6e50*/  IMAD.SHL.U32 R7, R16, 0x8, RZ ;  /* 0x0000000810077824 */ /* 0x004fca00078e00ff */
[----:B------:R-:W-:Y:S02]  /*6e60*/  LOP3.LUT R7, R0, 0x8, R7, 0xf8, !PT ;  /* 0x0000000800077812 */ /* 0x000fe400078ef807 */
[----:B------:R-:W-:-:S04]  /*6e70*/  SHF.R.U32.HI R0, RZ, 0x3, R0 ;  /* 0x00000003ff007819 */ /* 0x000fc80000011600 */
[----:B------:R-:W-:-:S05]  /*6e80*/  LOP3.LUT R0, R7, R0, RZ, 0x3c, !PT ;  /* 0x0000000007007212 */ /* 0x000fca00078e3cff */
[----:B------:R-:W-:Y:S02]  /*6e90*/  IMAD.IADD R0, R0, 0x1, R3 ;  /* 0x0000000100007824 */ /* 0x000fe400078e0203 */
[----:B------:R-:W-:Y:S02]  /*6ea0*/  IMAD.MOV.U32 R3, RZ, RZ, 0x20 ;  /* 0x00000020ff037424 */ /* 0x000fe400078e00ff */
[----:B------:R-:W-:-:S03]  /*6eb0*/  IMAD R0, R0, 0x2, R17 ;  /* 0x0000000200007824 */ /* 0x000fc600078e0211 */
[----:B------:R-:W-:Y:S02]  /*6ec0*/  SEL R3, R3, 0xffffffe0, !P1 ;  /* 0xffffffe003037807 */ /* 0x000fe40004800000 */
[--C-:B------:R-:W-:Y:S01]  /*6ed0*/  IADD3 R4, R2, 0x8000, R0.reuse ;  /* 0x0000800002047810 */ /* 0x100fe20007ffe000 */
[----:B------:R2:W-:Y:S01]  /*6ee0*/  STSM.16.M88.4 [R0+0x8000], R24 ;  /* 0x0080001800007844 */ /* 0x0005e20000000200 */
[----:B------:R-:W-:-:S05]  /*6ef0*/  IADD3 R3, R3, 0x8000, R0 ;  /* 0x0000800003037810 */ /* 0x000fca0007ffe000 */
[----:B------:R-:W-:Y:S01]  /*6f00*/  IMAD.IADD R2, R3, 0x1, R2 ;  /* 0x0000000103027824 */ /* 0x000fe200078e0202 */
[----:B------:R2:W-:Y:S04]  /*6f10*/  STSM.16.M88.4 [R3], R32 ;  /* 0x0000002003007844 */ /* 0x0005e80000000200 */
[----:B------:R2:W-:Y:S04]  /*6f20*/  STSM.16.M88.4 [R4], R40 ;  /* 0x0000002804007844 */ /* 0x0005e80000000200 */
[----:B------:R2:W-:Y:S04]  /*6f30*/  STSM.16.M88.4 [R2], R48 ;  /* 0x0000003002007844 */ /* 0x0005e80000000200 */
[----:B------:R2:W-:Y:S04]  /*6f40*/  STSM.16.M88.4 [R0+0xc000], R56 ;  /* 0x00c0003800007844 */ /* 0x0005e80000000200 */
[----:B------:R2:W-:Y:S04]  /*6f50*/  STSM.16.M88.4 [R3+0x4000], R64 ;  /* 0x0040004003007844 */ /* 0x0005e80000000200 */
[----:B------:R2:W-:Y:S04]  /*6f60*/  STSM.16.M88.4 [R4+0x4000], R72 ;  /* 0x0040004804007844 */ /* 0x0005e80000000200 */
[----:B------:R2:W-:Y:S04]  /*6f70*/  STSM.16.M88.4 [R2+0x4000], R80 ;  /* 0x0040005002007844 */ /* 0x0005e80000000200 */
[----:B------:R2:W-:Y:S04]  /*6f80*/  STSM.16.M88.4 [R0], R88 ;  /* 0x0000005800007844 */ /* 0x0005e80000000200 */
[----:B------:R2:W-:Y:S04]  /*6f90*/  STSM.16.M88.4 [R3+-0x8000], R96 ;  /* 0xff80006003007844 */ /* 0x0005e80000000200 */
[----:B------:R2:W-:Y:S04]  /*6fa0*/  STSM.16.M88.4 [R4+-0x8000], R104 ;  /* 0xff80006804007844 */ /* 0x0005e80000000200 */
[----:B------:R2:W-:Y:S04]  /*6fb0*/  STSM.16.M88.4 [R2+-0x8000], R112 ;  /* 0xff80007002007844 */ /* 0x0005e80000000200 */
[----:B------:R2:W-:Y:S04]  /*6fc0*/  STSM.16.M88.4 [R0+0x4000], R120 ;  /* 0x0040007800007844 */ /* 0x0005e80000000200 */
[----:B------:R2:W-:Y:S04]  /*6fd0*/  STSM.16.M88.4 [R3+-0x4000], R128 ;  /* 0xffc0008003007844 */ /* 0x0005e80000000200 */
[----:B------:R2:W-:Y:S04]  /*6fe0*/  STSM.16.M88.4 [R4+-0x4000], R136 ;  /* 0xffc0008804007844 */ /* 0x0005e80000000200 */
[----:B------:R2:W-:Y:S01]  /*6ff0*/  STSM.16.M88.4 [R2+-0x4000], R144 ;  /* 0xffc0009002007844 */ /* 0x0005e20000000200 */
[----:B------:R-:W-:Y:S01]  /*7000*/  @!PT LDS RZ, [RZ] ;  /* 0x00000000fffff984 */ /* 0x000fe20000000800 */
[----:B------:R-:W-:Y:S01]  /*7010*/  @!PT LDS RZ, [RZ] ;  /* 0x00000000fffff984 */ /* 0x000fe20000000800 */
[----:B------:R-:W-:Y:S01]  /*7020*/  @!PT LDS RZ, [RZ] ;  /* 0x00000000fffff984 */ /* 0x000fe20000000800 */
[----:B------:R-:W-:Y:S01]  /*7030*/  @!PT LDS RZ, [RZ] ;  /* 0x00000000fffff984 */ /* 0x000fe20000000800 */
[----:B------:R3:W-:Y:S06]  /*7040*/  MEMBAR.ALL.CTA ;  /* 0x0000000000007992 */ /* 0x0007ec0000008000 */
[----:B---3--:R-:W3:Y:S02]  /*7050*/  FENCE.VIEW.ASYNC.S ;  /* 0x00000000000073c6 */ /* 0x008ee40000000000 */
[----:B---3--:R-:W-:Y:S06]  /*7060*/  BAR.ARV 0x1, 0x120 ;  /* 0x0044800000007b1d */ /* 0x008fec0000002000 */
[----:B------:R-:W-:Y:S05]  /*7070*/  @P0 BRA `(.L_x_31) ;  /* 0x0000000000840947 */ /* 0x000fea0003800000 */
[----:B------:R-:W-:Y:S01]  /*7080*/  BAR.SYNC.DEFER_BLOCKING 0x1, 0x120 ;  /* 0x0044800000007b1d */ /* 0x000fe20000010000 */
[----:B------:R-:W-:-:S05]  /*7090*/  ELECT P0, URZ, PT ;  /* 0x00000000003f782f */ /* 0x000fca0003800000 */
[----:B------:R-:W-:Y:S08]  /*70a0*/  BSSY B0, `(.L_x_31) ;  /* 0x000001e000007945 */ /* 0x000ff00003800000 */
[----:B------:R-:W-:Y:S05]  /*70b0*/  @!P0 BRA `(.L_x_32) ;  /* 0x0000000000708947 */ /* 0x000fea0003800000 */
[----:B------:R-:W3:Y:S01]  /*70c0*/  S2UR UR10, SR_CTAID.X ;  /* 0x00000000000a79c3 */ /* 0x000ee20000002500 */
[----:B------:R-:W-:Y:S01]  /*70d0*/  R2UR UR13, R17 ;  /* 0x00000000110d72ca */ /* 0x000fe200000e0000 */
[----:B------:R-:W-:Y:S01]  /*70e0*/  ULDC.64 UR6, c[0x0][0x198] ;  /* 0x0000660000067ab9 */ /* 0x000fe20000000a00 */
[----:B------:R-:W-:Y:S01]  /*70f0*/  UMOV UR9, URZ ;  /* 0x0000003f00097c82 */ /* 0x000fe20008000000 */
[----:B------:R-:W-:Y:S02]  /*7100*/  UIADD3 UR4, UP0, UR6, 0x770, URZ ;  /* 0x0000077006047890 */ /* 0x000fe4000ff1e03f */
[----:B------:R-:W-:Y:S02]  /*7110*/  UIADD3 UR6, UP1, UR6, 0x670, URZ ;  /* 0x0000067006067890 */ /* 0x000fe4000ff3e03f */
[----:B------:R-:W4:Y:S01]  /*7120*/  S2UR UR11, SR_CTAID.Y ;  /* 0x00000000000b79c3 */ /* 0x000f220000002600 */
[----:B------:R-:W-:Y:S02]  /*7130*/  UIADD3.X UR5, URZ, UR7, URZ, UP0, !UPT ;  /* 0x000000073f057290 */ /* 0x000fe400087fe43f */
[----:B------:R-:W-:Y:S01]  /*7140*/  UIADD3.X UR7, URZ, UR7, URZ, UP1, !UPT ;  /* 0x000000073f077290 */ /* 0x000fe20008ffe43f */
[----:B------:R-:W-:-:S02]  /*7150*/  UMOV UR25, 0x40 ;  /* 0x0000004000197882 */ /* 0x000fc40000000000 */
[----:B------:R-:W-:Y:S02]  /*7160*/  UIADD3 UR8, UR13, 0x8000, URZ ;  /* 0x000080000d087890 */ /* 0x000fe4000fffe03f */
[----:B------:R-:W5:Y:S01]  /*7170*/  S2UR UR12, SR_CTAID.Z ;  /* 0x00000000000c79c3 */ /* 0x000f620000002700 */
[----:B------:R-:W-:Y:S02]  /*7180*/  UIADD3 UR24, UR13, 0xc000, URZ ;  /* 0x0000c0000d187890 */ /* 0x000fe4000fffe03f */
[----:B------:R-:W-:Y:S01]  /*7190*/  UIADD3 UR16, UR13, 0x4000, URZ ;  /* 0x000040000d107890 */ /* 0x000fe2000fffe03f */
[----:B------:R-:W-:Y:S01]  /*71a0*/  UMOV UR17, 0x40 ;  /* 0x0000004000117882 */ /* 0x000fe20000000000 */
[----:B---3--:R-:W-:-:S07]  /*71b0*/  USHF.L.U32 UR10, UR10, 0x7, URZ ;  /* 0x000000070a0a7899 */ /* 0x008fce000800063f */
[----:B------:R-:W-:Y:S01]  /*71c0*/  UMOV UR26, UR10 ;  /* 0x0000000a001a7c82 */ /* 0x000fe20008000000 */
[----:B----4-:R-:W-:Y:S01]  /*71d0*/  UMOV UR27, UR11 ;  /* 0x0000000b001b7c82 */ /* 0x010fe20008000000 */
[----:B------:R-:W-:Y:S01]  /*71e0*/  UMOV UR19, UR11 ;  /* 0x0000000b00137c82 */ /* 0x000fe20008000000 */
[----:B------:R-:W-:Y:S01]  /*71f0*/  UMOV UR18, UR10 ;  /* 0x0000000a00127c82 */ /* 0x000fe20008000000 */
[----:B-----5:R-:W-:Y:S01]  /*7200*/  UMOV UR28, UR12 ;  /* 0x0000000c001c7c82 */ /* 0x020fe20008000000 */
[----:B------:R3:W-:Y:S01]  /*7210*/  UTMASTG.4D [UR8], [UR4] ;  /* 0x00000008040073b5 */ /* 0x0007e20008018000 */
[----:B------:R-:W-:Y:S01]  /*7220*/  UMOV UR20, UR12 ;  /* 0x0000000c00147c82 */ /* 0x000fe20008000000 */
[----:B------:R4:W-:Y:S01]  /*7230*/  UTMASTG.4D [UR24], [UR4] ;  /* 0x00000018040073b5 */ /* 0x0009e20008018000 */
[----:B---3--:R-:W-:Y:S02]  /*7240*/  UMOV UR8, UR13 ;  /* 0x0000000d00087c82 */ /* 0x008fe40008000000 */
[----:B------:R4:W-:Y:S01]  /*7250*/  UTMASTG.4D [UR8], [UR6] ;  /* 0x00000008060073b5 */ /* 0x0009e20008018000 */
[----:B------:R4:W-:Y:S02]  /*7260*/  UTMASTG.4D [UR16], [UR6] ;  /* 0x00000010060073b5 */ /* 0x0009e40008018000 */
[----:B----4-:R0:W-:Y:S02]  /*7270*/  UTMACMDFLUSH ;  /* 0x00000000000079b7 */ /* 0x0101e40000000000 */
.L_x_32:
[----:B------:R-:W-:Y:S05]  /*7280*/  BSYNC B0 ;  /* 0x0000000000007941 */ /* 0x000fea0003800000 */
.L_x_31:
[----:B------:R-:W-:-:S04]  /*7290*/  DEPBAR.LE SB0, 0x0 ;  /* 0x000080000000791a */ /* 0x000fc80000000000 */
[----:B------:R-:W-:Y:S05]  /*72a0*/  BRA `(.L_x_7) ;  /* 0x0000002800207947 */ /* 0x000fea0003800000 */
.L_x_5:
[----:B------:R-:W-:-:S08]  /*72b0*/  NOP ;  /* 0x0000000000007918 */ /* 0x000fd00000000000 */
[----:B---3--:R-:W1:-:S00]  /*72c0*/  USETMAXREG.DEALLOC.CTAPOOL 0x18 ;  /* 0x00000018000079c8 */ /* 0x008e4000080e0500 */
[----:B-1----:R-:W-:Y:S01]  /*72d0*/  LOP3.LUT R2, R0, 0x3, RZ, 0xc0, !PT ;  /* 0x0000000300027812 */ /* 0x002fe200078ec0ff */
[----:B------:R-:W-:-:S05]  /*72e0*/  IMAD.MOV.U32 R0, RZ, RZ, RZ ;  /* 0x000000ffff007224 */ /* 0x000fca00078e00ff */
[----:B------:R-:W1:Y:S02]  /*72f0*/  SHFL.IDX PT, R2, R2, RZ, 0x1f ;  /* 0x00001fff02027589 */ /* 0x000e6400000e0000 */
[----:B-1----:R-:W-:-:S13]  /*7300*/  ISETP.NE.AND P0, PT, R2, RZ, PT ;  /* 0x000000ff0200720c */ /* 0x002fda0003f05270 */
[----:B------:R-:W-:Y:S05]  /*7310*/  @!P0 BRA `(.L_x_33) ;  /* 0x0000000800b08947 */ /* 0x000fea0003800000 */
[----:B------:R-:W-:-:S13]  /*7320*/  ISETP.NE.AND P0, PT, R2, 0x1, PT ;  /* 0x000000010200780c */ /* 0x000fda0003f05270 */
[----:B------:R-:W-:Y:S05]  /*7330*/  @P0 BRA `(.L_x_7) ;  /* 0x0000002400fc0947 */ /* 0x000fea0003800000 */
[----:B------:R-:W1:Y:S02]  /*7340*/  S2UR UR12, SR_CTAID.Z ;  /* 0x00000000000c79c3 */ /* 0x000e640000002700 */
[----:B-1----:R-:W-:-:S13]  /*7350*/  ISETP.LE.AND P0, PT, RZ, UR12, PT ;  /* 0x0000000cff007c0c */ /* 0x002fda000bf03270 */
[----:B------:R-:W-:Y:S05]  /*7360*/  @!P0 BRA `(.L_x_7) ;  /* 0x0000002400f08947 */ /* 0x000fea0003800000 */
[----:B------:R-:W1:Y:S01]  /*7370*/  S2UR UR7, SR_CTAID.Y ;  /* 0x00000000000779c3 */ /* 0x000e620000002600 */
[----:B------:R-:W-:Y:S01]  /*7380*/  ULDC.64 UR8, c[0x0][0x2d8] ;  /* 0x0000b60000087ab9 */ /* 0x000fe20000000a00 */
[----:B------:R-:W-:Y:S01]  /*7390*/  ULDC.64 UR10, c[0x0][0x2e0] ;  /* 0x0000b800000a7ab9 */ /* 0x000fe20000000a00 */
[----:B------:R-:W-:-:S05]  /*73a0*/  ELECT P0, URZ, PT ;  /* 0x00000000003f782f */ /* 0x000fca0003800000 */
[----:B------:R-:W2:Y:S01]  /*73b0*/  LDC R2, c[0x0][0x280] ;  /* 0x0000a000ff027b82 */ /* 0x000ea20000000800 */
[----:B-1----:R-:W-:-:S04]  /*73c0*/  USHF.R.S32.HI UR4, URZ, 0x1f, UR7 ;  /* 0x0000001f3f047899 */ /* 0x002fc80008011407 */
[----:B------:R-:W-:Y:S02]  /*73d0*/  UIMAD UR6, UR4, UR8, URZ ;  /* 0x00000008040672a4 */ /* 0x000fe4000f8e023f */
[----:B------:R-:W-:Y:S01]  /*73e0*/  UIMAD.WIDE.U32 UR4, UR7, UR8, URZ ;  /* 0x00000008070472a5 */ /* 0x000fe2000f8e003f */
[----:B--2---:R-:W-:Y:S01]  /*73f0*/  ISETP.GE.AND P1, PT, R2, 0x1, PT ;  /* 0x000000010200780c */ /* 0x004fe20003f26270 */
[----:B------:R-:W-:Y:S02]  /*7400*/  UIMAD UR7, UR7, UR9, UR6 ;  /* 0x00000009070772a4 */ /* 0x000fe4000f8e0206 */
[----:B------:R-:W-:Y:S02]  /*7410*/  USHF.R.S32.HI UR6, URZ, 0x1f, UR12 ;  /* 0x0000001f3f067899 */ /* 0x000fe4000801140c */
[----:B------:R-:W-:Y:S02]  /*7420*/  UIADD3 UR5, UR5, UR7, URZ ;  /* 0x0000000705057290 */ /* 0x000fe4000fffe03f */
[----:B------:R-:W-:-:S04]  /*7430*/  UIMAD UR6, UR6, UR10, URZ ;  /* 0x0000000a060672a4 */ /* 0x000fc8000f8e023f */
[----:B------:R-:W-:Y:S02]  /*7440*/  UIMAD UR8, UR12, UR11, UR6 ;  /* 0x0000000b0c0872a4 */ /* 0x000fe4000f8e0206 */
[----:B------:R-:W-:Y:S01]  /*7450*/  UIMAD.WIDE.U32 UR6, UR12, UR10, UR4 ;  /* 0x0000000a0c0672a5 */ /* 0x000fe2000f8e0004 */
[----:B------:R-:W-:Y:S11]  /*7460*/  @!P1 BRA `(.L_x_7) ;  /* 0x0000002400b09947 */ /* 0x000ff60003800000 */
[C---:B------:R-:W-:Y:S01]  /*7470*/  VIADD R0, R2.reuse, 0x4f ;  /* 0x0000004f02007836 */ /* 0x040fe20000000000 */
[----:B------:R-:W-:Y:S01]  /*7480*/  ISETP.GE.AND P1, PT, R2, 0x51, PT ;  /* 0x000000510200780c */ /* 0x000fe20003f26270 */
[----:B------:R-:W-:Y:S02]  /*7490*/  UIADD3 UR8, UR7, UR8, URZ ;  /* 0x0000000807087290 */ /* 0x000fe4000fffe03f */
[----:B------:R-:W-:Y:S01]  /*74a0*/  IMAD.HI R0, R0, 0x66666667, RZ ;  /* 0x6666666700007827 */ /* 0x000fe200078e02ff */
[----:B------:R-:W-:-:S04]  /*74b0*/  UMOV UR4, URZ ;  /* 0x0000003f00047c82 */ /* 0x000fc80008000000 */
[----:B------:R-:W-:-:S04]  /*74c0*/  SHF.R.U32.HI R3, RZ, 0x1f, R0 ;  /* 0x0000001fff037819 */ /* 0x000fc80000011600 */
[----:B------:R-:W-:-:S04]  /*74d0*/  LEA.HI.SX32 R0, R0, R3, 0x1b ;  /* 0x0000000300007211 */ /* 0x000fc800078fdaff */
[----:B------:R-:W-:-:S04]  /*74e0*/  VIMNMX R0, R0, 0x1, !PT ;  /* 0x0000000100007848 */ /* 0x000fc80007fe0100 */
[----:B------:R-:W-:Y:S01]  /*74f0*/  LOP3.LUT R3, R0, 0x1, RZ, 0xc0, !PT ;  /* 0x0000000100037812 */ /* 0x000fe200078ec0ff */
[----:B------:R-:W-:Y:S06]  /*7500*/  @!P1 BRA `(.L_x_34) ;  /* 0x0000000400789947 */ /* 0x000fec0003800000 */
[----:B------:R-:W-:Y:S01]  /*7510*/  ULDC.64 UR16, c[0x0][0x2c0] ;  /* 0x0000b00000107ab9 */ /* 0x000fe20000000a00 */
[----:B------:R-:W-:Y:S01]  /*7520*/  IMAD.IADD R0, R0, 0x1, -R3 ;  /* 0x0000000100007824 */ /* 0x000fe200078e0a03 */
[----:B------:R-:W-:Y:S01]  /*7530*/  ULEA UR16, UP0, UR6, UR16, 0x2 ;  /* 0x0000001006107291 */ /* 0x000fe2000f80103f */
[----:B------:R-:W-:Y:S01]  /*7540*/  UMOV UR4, URZ ;  /* 0x0000003f00047c82 */ /* 0x000fe20008000000 */
[----:B------:R-:W-:Y:S02]  /*7550*/  UMOV UR5, URZ ;  /* 0x0000003f00057c82 */ /* 0x000fe40008000000 */
[----:B------:R-:W-:Y:S02]  /*7560*/  ULEA.HI.X UR17, UR6, UR17, UR8, 0x2, UP0 ;  /* 0x0000001106117291 */ /* 0x000fe400080f1408 */
[----:B------:R-:W-:Y:S02]  /*7570*/  UIADD3 UR12, UP0, UR16, 0x5000, URZ ;  /* 0x00005000100c7890 */ /* 0x000fe4000ff1e03f */
[----:B------:R-:W-:-:S02]  /*7580*/  UIADD3 UR14, UP1, UR16, 0xa000, URZ ;  /* 0x0000a000100e7890 */ /* 0x000fc4000ff3e03f */
[----:B------:R-:W-:Y:S02]  /*7590*/  UIADD3 UR16, UP2, UR16, 0xf000, URZ ;  /* 0x0000f00010107890 */ /* 0x000fe4000ff5e03f */
[----:B------:R-:W-:Y:S02]  /*75a0*/  UIADD3.X UR13, URZ, UR17, URZ, UP0, !UPT ;  /* 0x000000113f0d7290 */ /* 0x000fe400087fe43f */
[----:B------:R-:W-:Y:S02]  /*75b0*/  UIADD3.X UR15, URZ, UR17, URZ, UP1, !UPT ;  /* 0x000000113f0f7290 */ /* 0x000fe40008ffe43f */
[----:B------:R-:W-:Y:S01]  /*75c0*/  UIADD3.X UR17, URZ, UR17, URZ, UP2, !UPT ;  /* 0x000000113f117290 */ /* 0x000fe200097fe43f */
[----:B------:R-:W-:-:S11]  /*75d0*/  ULDC.64 UR20, c[0x0][0x2c0] ;  /* 0x0000b00000147ab9 */ /* 0x000fd60000000a00 */
.L_x_47:
[----:B------:R-:W-:Y:S01]  /*75e0*/  UIMAD UR10, UR4, 0x5000, URZ ;  /* 0x00005000040a78a4 */ /* 0x000fe2000f8e023f */
[----:B------:R-:W-:Y:S01]  /*75f0*/  BAR.SYNC.DEFER_BLOCKING 0xd, 0xa0 ;  /* 0x0342800000007b1d */ /* 0x000fe20000010000 */
[----:B------:R-:W-:Y:S02]  /*7600*/  UIMAD UR9, UR5, 0x2800, URZ ;  /* 0x00002800050978a4 */ /* 0x000fe4000f8e023f */
[----:B------:R-:W-:Y:S02]  /*7610*/  UIMAD.WIDE UR24, UR10, 0x4, UR12 ;  /* 0x000000040a1878a5 */ /* 0x000fe4000f8e020c */
[----:B------:R-:W-:Y:S01]  /*7620*/  UIMAD.WIDE UR22, UR10, 0x4, UR14 ;  /* 0x000000040a1678a5 */ /* 0x000fe2000f8e020e */
[----:B------:R-:W-:Y:S01]  /*7630*/  BSSY B0, `(.L_x_35) ;  /* 0x0000010000007945 */ /* 0x000fe20003800000 */
[----:B------:R-:W-:-:S03]  /*7640*/  UIMAD.WIDE UR10, UR10, 0x4, UR16 ;  /* 0x000000040a0a78a5 */ /* 0x000fc6000f8e0210 */
[----:B------:R-:W-:Y:S09]  /*7650*/  @!P0 BRA `(.L_x_36) ;  /* 0x0000000000348947 */ /* 0x000ff20003800000 */
[----:B------:R-:W1:Y:S01]  /*7660*/  S2UR UR19, SR_CgaCtaId ;  /* 0x00000000001379c3 */ /* 0x000e620000008800 */
[----:B------:R-:W-:Y:S01]  /*7670*/  UIADD3 UR26, UP0, UR9, UR6, URZ ;  /* 0x00000006091a7290 */ /* 0x000fe2000ff1e03f */
[----:B------:R-:W-:-:S03]  /*7680*/  UMOV UR18, 0x400 ;  /* 0x0000040000127882 */ /* 0x000fc60000000000 */
[----:B------:R-:W-:Y:S02]  /*7690*/  ULEA.HI.X.SX32 UR27, UR9, UR8, 0x1, UP0 ;  /* 0x00000008091b7291 */ /* 0x000fe400080f0e3f */
[----:B------:R-:W-:-:S04]  /*76a0*/  ULEA UR28, UP0, UR26, UR20, 0x2 ;  /* 0x000000141a1c7291 */ /* 0x000fc8000f80103f */
[----:B------:R-:W-:-:S03]  /*76b0*/  ULEA.HI.X UR29, UR26, UR21, UR27, 0x2, UP0 ;  /* 0x000000151a1d7291 */ /* 0x000fc600080f141b */
[----:B------:R-:W-:Y:S01]  /*76c0*/  UMOV UR26, 0x0 ;  /* 0x00000000001a7882 */ /* 0x000fe20000000000 */
[----:B------:R-:W-:Y:S01]  /*76d0*/  UMOV UR27, 0x14f00000 ;  /* 0x14f00000001b7882 */ /* 0x000fe20000000000 */
[----:B-1----:R-:W-:-:S03]  /*76e0*/  ULEA UR18, UR19, UR18, 0x18 ;  /* 0x0000001213127291 */ /* 0x002fc6000f8ec03f */
[----:B------:R-:W-:Y:S01]  /*76f0*/  UMOV UR19, 0x500 ;  /* 0x0000050000137882 */ /* 0x000fe20000000000 */
[----:B------:R-:W-:-:S09]  /*7700*/  UIADD3 UR18, UR18, 0x10000, URZ ;  /* 0x0001000012127890 */ /* 0x000fd2000fffe03f */
[----:B------:R1:W-:Y:S02]  /*7710*/  UBLKRED.G.S.ADD.F32.RN [UR28], [UR18], UR19, desc[UR26] ;  /* 0x00001a1c120073bb */ /* 0x0003e400080a1413 */
[----:B-1----:R0:W-:Y:S02]  /*7720*/  UTMACMDFLUSH ;  /* 0x00000000000079b7 */ /* 0x0021e40000000000 */
.L_x_36:
[----:B------:R-:W-:Y:S05]  /*7730*/  BSYNC B0 ;  /* 0x0000000000007941 */ /* 0x000fea0003800000 */
.L_x_35:
[----:B------:R-:W-:Y:S06]  /*7740*/  BAR.SYNC.DEFER_BLOCKING 0xe, 0xa0 ;  /* 0x0382800000007b1d */ /* 0x000fec0000010000 */
[----:B------:R-:W-:Y:S04]  /*7750*/  BSSY B0, `(.L_x_37) ;  /* 0x000000c000007945 */ /* 0x000fe80003800000 */
[----:B------:R-:W-:Y:S05]  /*7760*/  @!P0 BRA `(.L_x_38) ;  /* 0x0000000000288947 */ /* 0x000fea0003800000 */
[----:B------:R-:W1:Y:S01]  /*7770*/  S2UR UR19, SR_CgaCtaId ;  /* 0x00000000001379c3 */ /* 0x000e620000008800 */
[----:B------:R-:W-:Y:S01]  /*7780*/  UMOV UR18, 0x400 ;  /* 0x0000040000127882 */ /* 0x000fe20000000000 */
[----:B------:R-:W-:Y:S01]  /*7790*/  UMOV UR26, 0x0 ;  /* 0x00000000001a7882 */ /* 0x000fe20000000000 */
[----:B------:R-:W-:Y:S01]  /*77a0*/  UMOV UR27, 0x14f00000 ;  /* 0x14f00000001b7882 */ /* 0x000fe20000000000 */
[----:B-1----:R-:W-:-:S03]  /*77b0*/  ULEA UR18, UR19, UR18, 0x18 ;  /* 0x0000001213127291 */ /* 0x002fc6000f8ec03f */
[----:B------:R-:W-:Y:S01]  /*77c0*/  UMOV UR19, 0x500 ;  /* 0x0000050000137882 */ /* 0x000fe20000000000 */
[----:B------:R-:W-:-:S09]  /*77d0*/  UIADD3 UR18, UR18, 0x15000, URZ ;  /* 0x0001500012127890 */ /* 0x000fd2000fffe03f */
[----:B------:R1:W-:Y:S01]  /*77e0*/  UBLKRED.G.S.ADD.F32.RN [UR24], [UR18], UR19, desc[UR26] ;  /* 0x00001a18120073bb */ /* 0x0003e200080a1413 */
[----:B------:R0:W-:Y:S01]  /*77f0*/  UTMACMDFLUSH ;  /* 0x00000000000079b7 */ /* 0x0001e20000000000 */
[----:B-1----:R-:W-:-:S04]  /*7800*/  DEPBAR.LE SB0, 0x1 ;  /* 0x000080400000791a */ /* 0x002fc80000000000 */
.L_x_38:
[----:B------:R-:W-:Y:S05]  /*7810*/  BSYNC B0 ;  /* 0x0000000000007941 */ /* 0x000fea0003800000 */
.L_x_37:
[----:B------:R-:W-:Y:S06]  /*7820*/  BAR.ARV 0xa, 0xa0 ;  /* 0x0282800000007b1d */ /* 0x000fec0000002000 */
[----:B------:R-:W-:Y:S04]  /*7830*/  BSSY B0, `(.L_x_39) ;  /* 0x0000003000007945 */ /* 0x000fe80003800000 */
[----:B------:R-:W-:Y:S05]  /*7840*/  @!P0 BRA `(.L_x_40) ;  /* 0x0000000000048947 */ /* 0x000fea0003800000 */
[----:B------:R-:W-:-:S04]  /*7850*/  DEPBAR.LE SB0, 0x0 ;  /* 0x000080000000791a */ /* 0x000fc80000000000 */
.L_x_40:
[----:B------:R-:W-:Y:S05]  /*7860*/  BSYNC B0 ;  /* 0x0000000000007941 */ /* 0x000fea0003800000 */
.L_x_39:
[----:B------:R-:W-:Y:S06]  /*7870*/  BAR.ARV 0xb, 0xa0 ;  /* 0x02c2800000007b1d */ /* 0x000fec0000002000 */
[----:B------:R-:W-:Y:S02]  /*7880*/  BSSY B0, `(.L_x_41) ;  /* 0x000000c000007945 */ /* 0x000fe40003800000 */
[----:B------:R-:W-:Y:S06]  /*7890*/  BAR.SYNC.DEFER_BLOCKING 0xd, 0xa0 ;  /* 0x0342800000007b1d */ /* 0x000fec0000010000 */
        /* <DEDUP_REMOVED lines=8> */
[----:B------:R1:W-:Y:S02]  /*7920*/  UBLKRED.G.S.ADD.F32.RN [UR22], [UR18], UR19, desc[UR24] ;  /* 0x00001816120073bb */ /* 0x0003e400080a1413 */
[----:B-1----:R0:W-:Y:S02]  /*7930*/  UTMACMDFLUSH ;  /* 0x00000000000079b7 */ /* 0x0021e40000000000 */
.L_x_42:
[----:B------:R-:W-:Y:S05]  /*7940*/  BSYNC B0 ;  /* 0x0000000000007941 */ /* 0x000fea0003800000 */
.L_x_41:
        /* <DEDUP_REMOVED lines=13> */
.L_x_44:
[----:B------:R-:W-:Y:S05]  /*7a20*/  BSYNC B0 ;  /* 0x0000000000007941 */ /* 0x000fea0003800000 */
.L_x_43:
[----:B------:R-:W-:Y:S01]  /*7a30*/  VIADD R0, R0, 0xfffffffe ;  /* 0xfffffffe00007836 */ /* 0x000fe20000000000 */
[----:B------:R-:W-:Y:S06]  /*7a40*/  BAR.ARV 0xa, 0xa0 ;  /* 0x0282800000007b1d */ /* 0x000fec0000002000 */
[----:B------:R-:W-:Y:S01]  /*7a50*/  BSSY B0, `(.L_x_45) ;  /* 0x0000004000007945 */ /* 0x000fe20003800000 */
[----:B------:R-:W-:-:S03]  /*7a60*/  ISETP.NE.AND P1, PT, R0, RZ, PT ;  /* 0x000000ff0000720c */ /* 0x000fc60003f25270 */
[----:B------:R-:W-:Y:S10]  /*7a70*/  @!P0 BRA `(.L_x_46) ;  /* 0x0000000000048947 */ /* 0x000ff40003800000 */
[----:B------:R-:W-:-:S04]  /*7a80*/  DEPBAR.LE SB0, 0x0 ;  /* 0x000080000000791a */ /* 0x000fc80000000000 */
.L_x_46:
[----:B------:R-:W-:Y:S05]  /*7a90*/  BSYNC B0 ;  /* 0x0000000000007941 */ /* 0x000fea0003800000 */
.L_x_45:
[----:B------:R-:W-:Y:S06]  /*7aa0*/  BAR.ARV 0xb, 0xa0 ;  /* 0x02c2800000007b1d */ /* 0x000fec0000002000 */
[----:B------:R-:W-:Y:S02]  /*7ab0*/  UIADD3 UR5, UR5, 0x2, URZ ;  /* 0x0000000205057890 */ /* 0x000fe4000fffe03f */
[----:B------:R-:W-:Y:S01]  /*7ac0*/  UIADD3 UR4, UR4, 0x1, URZ ;  /* 0x0000000104047890 */ /* 0x000fe2000fffe03f */
[----:B------:R-:W-:Y:S11]  /*7ad0*/  @P1 BRA `(.L_x_47) ;  /* 0xfffffff800c01947 */ /* 0x000ff6000383ffff */
[----:B------:R-:W-:-:S12]  /*7ae0*/  UIADD3 UR4, UR9, 0x5000, URZ ;  /* 0x0000500009047890 */ /* 0x000fd8000fffe03f */
.L_x_34:
[----:B------:R-:W-:-:S13]  /*7af0*/  ISETP.NE.AND P1, PT, R3, RZ, PT ;  /* 0x000000ff0300720c */ /* 0x000fda0003f25270 */
[----:B------:R-:W-:Y:S05]  /*7b00*/  @!P1 BRA `(.L_x_7) ;  /* 0x0000002000089947 */ /* 0x000fea0003800000 */
[----:B------:R-:W-:Y:S06]  /*7b10*/  BAR.SYNC.DEFER_BLOCKING 0xd, 0xa0 ;  /* 0x0342800000007b1d */ /* 0x000fec0000010000 */
[----:B------:R-:W-:Y:S04]  /*7b20*/  BSSY B0, `(.L_x_48) ;  /* 0x0000010000007945 */ /* 0x000fe80003800000 */
[----:B------:R-:W-:Y:S05]  /*7b30*/  @!P0 BRA `(.L_x_49) ;  /* 0x0000000000388947 */ /* 0x000fea0003800000 */
[----:B------:R-:W1:Y:S01]  /*7b40*/  S2UR UR9, SR_CgaCtaId ;  /* 0x00000000000979c3 */ /* 0x000e620000008800 */
[----:B------:R-:W-:Y:S01]  /*7b50*/  UIADD3 UR12, UP0, UR4, UR6, URZ ;  /* 0x00000006040c7290 */ /* 0x000fe2000ff1e03f */
[----:B------:R-:W-:Y:S01]  /*7b60*/  UMOV UR5, 0x400 ;  /* 0x0000040000057882 */ /* 0x000fe20000000000 */
[----:B------:R-:W-:Y:S02]  /*7b70*/  ULDC.64 UR10, c[0x0][0x2c0] ;  /* 0x0000b000000a7ab9 */ /* 0x000fe40000000a00 */
        /* <DEDUP_REMOVED lines=10> */
.L_x_49:
[----:B------:R-:W-:Y:S05]  /*7c20*/  BSYNC B0 ;  /* 0x0000000000007941 */ /* 0x000fea0003800000 */
.L_x_48:
[----:B------:R-:W-:Y:S06]  /*7c30*/  BAR.SYNC.DEFER_BLOCKING 0xe, 0xa0 ;  /* 0x0382800000007b1d */ /* 0x000fec0000010000 */
[----:B------:R-:W-:Y:S04]  /*7c40*/  BSSY B0, `(.L_x_50) ;  /* 0x0000012000007945 */ /* 0x000fe80003800000 */
[----:B------:R-:W-:Y:S05]  /*7c50*/  @!P0 BRA `(.L_x_51) ;  /* 0x0000000000408947 */ /* 0x000fea0003800000 */
[----:B------:R-:W1:Y:S01]  /*7c60*/  S2UR UR12, SR_CgaCtaId ;  /* 0x00000000000c79c3 */ /* 0x000e620000008800 */
[----:B------:R-:W-:Y:S01]  /*7c70*/  UIADD3 UR5, UR4, 0x1400, URZ ;  /* 0x0000140004057890 */ /* 0x000fe2000fffe03f */
[----:B------:R-:W-:Y:S01]  /*7c80*/  UMOV UR9, 0x400 ;  /* 0x0000040000097882 */ /* 0x000fe20000000000 */
[----:B------:R-:W-:Y:S02]  /*7c90*/  ULDC.64 UR10, c[0x0][0x2c0] ;  /* 0x0000b000000a7ab9 */ /* 0x000fe40000000a00 */
[----:B------:R-:W-:-:S04]  /*7ca0*/  UIADD3 UR13, UP0, UR5, UR6, URZ ;  /* 0x00000006050d7290 */ /* 0x000fc8000ff1e03f */
        /* <DEDUP_REMOVED lines=11> */
.L_x_51:
[----:B------:R-:W-:Y:S05]  /*7d60*/  BSYNC B0 ;  /* 0x0000000000007941 */ /* 0x000fea0003800000 */
.L_x_50:
[----:B------:R-:W-:Y:S06]  /*7d70*/  BAR.ARV 0xa, 0xa0 ;  /* 0x0282800000007b1d */ /* 0x000fec0000002000 */
[----:B------:R-:W-:Y:S04]  /*7d80*/  BSSY B0, `(.L_x_52) ;  /* 0x0000003000007945 */ /* 0x000fe80003800000 */
[----:B------:R-:W-:Y:S05]  /*7d90*/  @!P0 BRA `(.L_x_53) ;  /* 0x0000000000048947 */ /* 0x000fea0003800000 */
[----:B------:R-:W-:-:S04]  /*7da0*/  DEPBAR.LE SB0, 0x0 ;  /* 0x000080000000791a */ /* 0x000fc80000000000 */
.L_x_53:
[----:B------:R-:W-:Y:S05]  /*7db0*/  BSYNC B0 ;  /* 0x0000000000007941 */ /* 0x000fea0003800000 */
.L_x_52:
[----:B------:R-:W-:Y:S06]  /*7dc0*/  BAR.ARV 0xb, 0xa0 ;  /* 0x02c2800000007b1d */ /* 0x000fec0000002000 */
[----:B------:R-:W-:Y:S05]  /*7dd0*/  BRA `(.L_x_7) ;  /* 0x0000001c00547947 */ /* 0x000fea0003800000 */
.L_x_33:
[----:B------:R-:W1:Y:S01]  /*7de0*/  S2UR UR21, SR_CTAID.Z ;  /* 0x00000000001579c3 */ /* 0x000e620000002700 */
[----:B------:R-:W-:Y:S01]  /*7df0*/  IMAD.MOV.U32 R18, RZ, RZ, 0x1 ;  /* 0x00000001ff127424 */ /* 0x000fe200078e00ff */
[----:B-1----:R-:W-:-:S13]  /*7e00*/  ISETP.LE.AND P0, PT, RZ, UR21, PT ;  /* 0x00000015ff007c0c */ /* 0x002fda000bf03270 */
[----:B------:R-:W-:Y:S05]  /*7e10*/  @!P0 BRA `(.L_x_54) ;  /* 0x0000001800b08947 */ /* 0x000fea0003800000 */
[----:B------:R-:W1:Y:S01]  /*7e20*/  S2R R13, SR_CTAID.Y ;  /* 0x00000000000d7919 */ /* 0x000e620000002600 */
[----:B------:R-:W2:Y:S01]  /*7e30*/  LDC.64 R2, c[0x0][0x718] ;  /* 0x0001c600ff027b82 */ /* 0x000ea20000000a00 */
[----:B------:R-:W-:Y:S01]  /*7e40*/  ULDC UR4, c[0x0][0x2e8] ;  /* 0x0000ba0000047ab9 */ /* 0x000fe20000000800 */
[----:B------:R-:W-:Y:S01]  /*7e50*/  BSSY B0, `(.L_x_54) ;  /* 0x00001a8000007945 */ /* 0x000fe20003800000 */
[----:B------:R-:W3:Y:S01]  /*7e60*/  S2R R11, SR_CTAID.Z ;  /* 0x00000000000b7919 */ /* 0x000ee20000002700 */
[----:B------:R-:W-:-:S04]  /*7e70*/  UISETP.NE.AND UP0, UPT, UR4, 0x1, UPT ;  /* 0x000000010400788c */ /* 0x000fc8000bf05270 */
[----:B------:R-:W4:Y:S07]  /*7e80*/  S2UR UR20, SR_CTAID.Y ;  /* 0x00000000001479c3 */ /* 0x000f2e0000002600 */
[----:B------:R-:W-:Y:S01]  /*7e90*/  @UP0 ULDC UR6, c[0x0][0x2ec] ;  /* 0x0000bb0000060ab9 */ /* 0x000fe20000000800 */
[----:B------:R-:W5:Y:S01]  /*7ea0*/  LDC.64 R8, c[0x0][0x720] ;  /* 0x0001c800ff087b82 */ /* 0x000f620000000a00 */
[----:B------:R-:W-:-:S07]  /*7eb0*/  @UP0 ULDC UR8, c[0x0][0x2f0] ;  /* 0x0000bc0000080ab9 */ /* 0x000fce0000000800 */
[----:B------:R-:W5:Y:S01]  /*7ec0*/  LDC.64 R4, c[0x0][0x700] ;  /* 0x0001c000ff047b82 */ /* 0x000f620000000a00 */
[----:B-1----:R-:W-:Y:S01]  /*7ed0*/  SHF.R.S32.HI R13, RZ, 0x1f, R13 ;  /* 0x0000001fff0d7819 */ /* 0x002fe2000001140d */
[----:B----4-:R-:W-:Y:S02]  /*7ee0*/  UIMAD.WIDE.U32 UR6, UR20, UR6, URZ ;  /* 0x00000006140672a5 */ /* 0x010fe4000f8e003f */
[----:B------:R-:W-:Y:S01]  /*7ef0*/  UMOV UR12, UR20 ;  /* 0x00000014000c7c82 */ /* 0x000fe20008000000 */
[----:B---3--:R-:W-:Y:S01]  /*7f00*/  SHF.R.S32.HI R11, RZ, 0x1f, R11 ;  /* 0x0000001fff0b7819 */ /* 0x008fe2000001140b */
[----:B--2---:R-:W-:Y:S01]  /*7f10*/  IMAD R0, R13, R2, RZ ;  /* 0x000000020d007224 */ /* 0x004fe200078e02ff */
[----:B------:R-:W-:-:S03]  /*7f20*/  @UP0 USHF.R.U32.HI UR12, URZ, UR8, UR7 ;  /* 0x000000083f0c0299 */ /* 0x000fc60008011607 */
[----:B------:R-:W-:Y:S02]  /*7f30*/  IMAD R7, R3, UR20, R0 ;  /* 0x0000001403077c24 */ /* 0x000fe4000f8e0200 */
[----:B------:R-:W-:-:S04]  /*7f40*/  IMAD.WIDE.U32 R2, R2, UR20, RZ ;  /* 0x0000001402027c25 */ /* 0x000fc8000f8e00ff */
[----:B------:R-:W-:Y:S02]  /*7f50*/  IMAD.IADD R3, R3, 0x1, R7 ;  /* 0x0000000103037824 */ /* 0x000fe400078e0207 */
[----:B------:R-:W1:Y:S01]  /*7f60*/  LDC.64 R6, c[0x0][0x730] ;  /* 0x0001cc00ff067b82 */ /* 0x000e620000000a00 */
[----:B-----5:R-:W-:Y:S02]  /*7f70*/  IMAD R0, R11, R8, RZ ;  /* 0x000000080b007224 */ /* 0x020fe400078e02ff */
[----:B------:R-:W-:-:S04]  /*7f80*/  IMAD.WIDE.U32 R2, R8, UR21, R2 ;  /* 0x0000001508027c25 */ /* 0x000fc8000f8e0002 */
[----:B------:R-:W-:Y:S01]  /*7f90*/  IMAD R9, R9, UR21, R0 ;  /* 0x0000001509097c24 */ /* 0x000fe2000f8e0200 */
[----:B------:R-:W-:-:S03]  /*7fa0*/  LEA R4, P0, R2, R4, 0x2 ;  /* 0x0000000402047211 */ /* 0x000fc600078010ff */
[----:B------:R-:W-:Y:S01]  /*7fb0*/  IMAD.IADD R0, R3, 0x1, R9 ;  /* 0x0000000103007824 */ /* 0x000fe200078e0209 */
[----:B------:R-:W-:-:S04]  /*7fc0*/  R2UR UR4, R4 ;  /* 0x00000000040472ca */ /* 0x000fc800000e0000 */
[----:B------:R-:W-:Y:S02]  /*7fd0*/  LEA.HI.X R0, R2, R5, R0, 0x2, P0 ;  /* 0x0000000502007211 */ /* 0x000fe400000f1400 */
[----:B------:R-:W-:Y:S02]  /*7fe0*/  ELECT P0, URZ, PT ;  /* 0x00000000003f782f */ /* 0x000fe40003800000 */
[----:B------:R-:W-:Y:S01]  /*7ff0*/  R2UR UR5, R0 ;  /* 0x00000000000572ca */ /* 0x000fe200000e0000 */
[----:B-1----:R-:W-:-:S04]  /*8000*/  IMAD R2, R13, R6, RZ ;  /* 0x000000060d027224 */ /* 0x002fc800078e02ff */
[----:B------:R-:W-:Y:S02]  /*8010*/  IMAD R5, R7, UR20, R2 ;  /* 0x0000001407057c24 */ /* 0x000fe4000f8e0202 */
[----:B------:R-:W1:Y:S01]  /*8020*/  LDC.64 R2, c[0x0][0x738] ;  /* 0x0001ce00ff027b82 */ /* 0x000e620000000a00 */
[----:B------:R-:W-:-:S04]  /*8030*/  IMAD.WIDE.U32 R6, R6, UR20, RZ ;  /* 0x0000001406067c25 */ /* 0x000fc8000f8e00ff */
[----:B------:R-:W-:Y:S02]  /*8040*/  IMAD.IADD R7, R7, 0x1, R5 ;  /* 0x0000000107077824 */ /* 0x000fe400078e0205 */
[----:B-1----:R-:W-:Y:S02]  /*8050*/  IMAD R0, R11, R2, RZ ;  /* 0x000000020b007224 */ /* 0x002fe400078e02ff */
[----:B------:R-:W-:-:S04]  /*8060*/  IMAD.WIDE.U32 R6, R2, UR21, R6 ;  /* 0x0000001502067c25 */ /* 0x000fc8000f8e0006 */
[----:B------:R-:W-:Y:S02]  /*8070*/  IMAD R19, R3, UR21, R0 ;  /* 0x0000001503137c24 */ /* 0x000fe4000f8e0200 */
[----:B------:R-:W-:Y:S01]  /*8080*/  IMAD.MOV.U32 R0, RZ, RZ, RZ ;  /* 0x000000ffff007224 */ /* 0x000fe200078e00ff */
[----:B------:R-:W-:Y:S06]  /*8090*/  @!P0 BRA `(.L_x_55) ;  /* 0x00000018000c8947 */ /* 0x000fec0003800000 */
[----:B------:R-:W1:Y:S01]  /*80a0*/  S2R R3, SR_CgaCtaId ;  /* 0x0000000000037919 */ /* 0x000e620000008800 */
[----:B------:R-:W-:Y:S01]  /*80b0*/  MOV R20, 0x400 ;  /* 0x0000040000147802 */ /* 0x000fe20000000f00 */
[----:B------:R-:W2:Y:S01]  /*80c0*/  S2R R10, SR_TID.X ;  /* 0x00000000000a7919 */ /* 0x000ea20000002100 */
[----:B------:R-:W3:Y:S02]  /*80d0*/  S2R R0, SR_CTAID.X ;  /* 0x0000000000007919 */ /* 0x000ee40000002500 */
[----:B-1----:R-:W-:Y:S01]  /*80e0*/  LEA R20, R3, R20, 0x18 ;  /* 0x0000001403147211 */ /* 0x002fe200078ec0ff */
[----:B------:R-:W-:Y:S01]  /*80f0*/  IMAD.MOV.U32 R3, RZ, RZ, 0x1 ;  /* 0x00000001ff037424 */ /* 0x000fe200078e00ff */
[----:B--2---:R-:W-:-:S04]  /*8100*/  LOP3.LUT R10, R10, 0x7f, RZ, 0xc0, !PT ;  /* 0x0000007f0a0a7812 */ /* 0x004fc800078ec0ff */
[----:B------:R-:W-:Y:S02]  /*8110*/  SHF.L.U32 R3, R3, 0x1f, RZ ;  /* 0x0000001f03037819 */ /* 0x000fe400000006ff */
[----:B------:R-:W-:Y:S02]  /*8120*/  ISETP.NE.AND P0, PT, R10, RZ, PT ;  /* 0x000000ff0a00720c */ /* 0x000fe40003f05270 */
[----:B------:R-:W1:Y:S02]  /*8130*/  SYNCS.PHASECHK.TRANS64.TRYWAIT P1, [R20+URZ+0x38820], R3 ;  /* 0x03882003140075a7 */ /* 0x000e64000802017f */
[----:B-1-3--:R-:W-:Y:S09]  /*8140*/  @!P1 BRA `(.L_x_56) ;  /* 0x0000001800e49947 */ /* 0x00aff20003800000 */
.L_x_84:
[----:B------:R-:W-:Y:S02]  /*8150*/  IMAD.IADD R19, R7, 0x1, R19 ;  /* 0x0000000107137824 */ /* 0x000fe400078e0213 */
[----:B------:R-:W-:Y:S02]  /*8160*/  IMAD.SHL.U32 R0, R0, 0x80, RZ ;  /* 0x0000008000007824 */ /* 0x000fe400078e00ff */
[----:B------:R-:W-:Y:S01]  /*8170*/  IMAD.MOV.U32 R18, RZ, RZ, 0x1 ;  /* 0x00000001ff127424 */ /* 0x000fe200078e00ff */
[----:B------:R-:W-:Y:S06]  /*8180*/  @P0 BRA `(.L_x_57) ;  /* 0x0000000000180947 */ /* 0x000fec0003800000 */
[----:B------:R-:W2:Y:S01]  /*8190*/  S2R R2, SR_TID.X ;  /* 0x0000000000027919 */ /* 0x000ea20000002100 */
[----:B-1----:R-:W-:-:S04]  /*81a0*/  IMAD.MOV.U32 R3, RZ, RZ, 0x5140 ;  /* 0x00005140ff037424 */ /* 0x002fc800078e00ff */
[----:B------:R3:W-:Y:S01]  /*81b0*/  SYNCS.ARRIVE.TRANS64 RZ, [R20+URZ+0x38810], R3 ;  /* 0x0388100314ff79a7 */ /* 0x0007e2000800003f */
[----:B--2---:R-:W-:-:S13]  /*81c0*/  LOP3.LUT P1, RZ, R2, 0x1f, RZ, 0xc0, !PT ;  /* 0x0000001f02ff7812 */ /* 0x004fda000782c0ff */
[----:B---3--:R-:W-:Y:S05]  /*81d0*/  @!P1 BRA `(.L_x_57) ;  /* 0x0000000000049947 */ /* 0x008fea0003800000 */
[----:B------:R-:W-:Y:S01]  /*81e0*/  BPT.TRAP 0x1 ;  /* 0x000000040000795c */ /* 0x000fe20000300000 */
.L_x_57:
[----:B-1----:R-:W1:Y:S01]  /*81f0*/  LDC.64 R2, c[0x0][0x198] ;  /* 0x00006600ff027b82 */ /* 0x002e620000000a00 */
[----:B------:R-:W-:Y:S01]  /*8200*/  R2UR UR11, R0 ;  /* 0x00000000000b72ca */ /* 0x000fe200000e0000 */
[----:B------:R-:W-:Y:S01]  /*8210*/  UMOV UR19, URZ ;  /* 0x0000003f00137c82 */ /* 0x000fe20008000000 */
[----:B------:R-:W-:Y:S01]  /*8220*/  R2UR UR8, R20 ;  /* 0x00000000140872ca */ /* 0x000fe200000e0000 */
[----:B------:R-:W-:Y:S01]  /*8230*/  UMOV UR22, 0x0 ;  /* 0x0000000000167882 */ /* 0x000fe20000000000 */
[----:B------:R-:W-:Y:S01]  /*8240*/  UMOV UR23, 0x14f00000 ;  /* 0x14f0000000177882 */ /* 0x000fe20000000000 */
[----:B------:R-:W-:Y:S01]  /*8250*/  UMOV UR18, URZ ;  /* 0x0000003f00127c82 */ /* 0x000fe20008000000 */
[----:B------:R-:W-:Y:S01]  /*8260*/  IMAD.MOV.U32 R5, RZ, RZ, 0x10000 ;  /* 0x00010000ff057424 */ /* 0x000fe200078e00ff */
[----:B------:R-:W-:Y:S01]  /*8270*/  UMOV UR26, 0x40 ;  /* 0x00000040001a7882 */ /* 0x000fe20000000000 */
[----:B------:R-:W-:Y:S01]  /*8280*/  UMOV UR28, UR20 ;  /* 0x00000014001c7c82 */ /* 0x000fe20008000000 */
[----:B------:R-:W-:Y:S01]  /*8290*/  UMOV UR29, UR21 ;  /* 0x00000015001d7c82 */ /* 0x000fe20008000000 */
[----:B------:R-:W-:Y:S01]  /*82a0*/  UMOV UR27, UR19 ;  /* 0x00000013001b7c82 */ /* 0x000fe20008000000 */
[----:B------:R-:W-:Y:S01]  /*82b0*/  UMOV UR10, 0x14 ;  /* 0x00000014000a7882 */ /* 0x000fe20000000000 */
[----:B------:R-:W-:Y:S01]  /*82c0*/  UMOV UR30, 0x0 ;  /* 0x00000000001e7882 */ /* 0x000fe20000000000 */
[----:B------:R-:W-:Y:S01]  /*82d0*/  UMOV UR31, 0x10000000 ;  /* 0x10000000001f7882 */ /* 0x000fe20000000000 */
[----:B------:R-:W-:Y:S01]  /*82e0*/  UMOV UR13, UR21 ;  /* 0x00000015000d7c82 */ /* 0x000fe20008000000 */
[----:B------:R-:W-:Y:S01]  /*82f0*/  UIADD3 UR16, UR8, 0x1a000, URZ ;  /* 0x0001a00008107890 */ /* 0x000fe2000fffe03f */
[----:B------:R-:W-:Y:S01]  /*8300*/  IMAD.MOV.U32 R13, RZ, RZ, RZ ;  /* 0x000000ffff0d7224 */ /* 0x000fe200078e00ff */
[----:B------:R-:W-:-:S02]  /*8310*/  UIADD3 UR17, UR8, 0x38810, URZ ;  /* 0x0003881008117890 */ /* 0x000fc4000fffe03f */
[----:B------:R-:W-:Y:S02]  /*8320*/  UIADD3 UR24, UR8, 0x1c800, URZ ;  /* 0x0001c80008187890 */ /* 0x000fe4000fffe03f */
[----:B------:R-:W-:Y:S01]  /*8330*/  UIADD3 UR32, UR8, 0x2e000, URZ ;  /* 0x0002e00008207890 */ /* 0x000fe2000fffe03f */
[----:B-1----:R-:W-:Y:S02]  /*8340*/  IMAD.MOV.U32 R17, RZ, RZ, R2 ;  /* 0x000000ffff117224 */ /* 0x002fe400078e0002 */
[----:B------:R-:W-:Y:S01]  /*8350*/  UMOV UR25, UR17 ;  /* 0x0000001100197c82 */ /* 0x000fe20008000000 */
[----:B------:R-:W-:Y:S01]  /*8360*/  IMAD.MOV.U32 R16, RZ, RZ, R3 ;  /* 0x000000ffff107224 */ /* 0x000fe200078e0003 */
[----:B------:R-:W-:Y:S01]  /*8370*/  UMOV UR33, UR17 ;  /* 0x0000001100217c82 */ /* 0x000fe20008000000 */
[----:B------:R-:W-:Y:S01]  /*8380*/  UIADD3 UR9, UR8, 0x38800, URZ ;  /* 0x0003880008097890 */ /* 0x000fe2000fffe03f */
[----:B------:R-:W-:Y:S01]  /*8390*/  IADD3 R0, P1, R17, 0x2f0, RZ ;  /* 0x000002f011007810 */ /* 0x000fe20007f3e0ff */
[----:B------:R-:W-:Y:S01]  /*83a0*/  UIADD3 UR40, UR8, 0x4000, URZ ;  /* 0x0000400008287890 */ /* 0x000fe2000fffe03f */
[----:B------:R-:W-:-:S02]  /*83b0*/  UMOV UR42, 0x40 ;  /* 0x00000040002a7882 */ /* 0x000fc40000000000 */
[----:B------:R-:W-:Y:S01]  /*83c0*/  R2UR UR6, R0 ;  /* 0x00000000000672ca */ /* 0x000fe200000e0000 */
[----:B------:R-:W-:Y:S01]  /*83d0*/  UMOV UR44, UR12 ;  /* 0x0000000c002c7c82 */ /* 0x000fe20008000000 */
[C---:B------:R-:W-:Y:S01]  /*83e0*/  IADD3 R0, P2, R17.reuse, 0x3f0, RZ ;  /* 0x000003f011007810 */ /* 0x040fe20007f5e0ff */
[----:B------:R-:W-:Y:S01]  /*83f0*/  UMOV UR45, UR21 ;  /* 0x00000015002d7c82 */ /* 0x000fe20008000000 */
[----:B------:R-:W-:Y:S01]  /*8400*/  UMOV UR43, UR11 ;  /* 0x0000000b002b7c82 */ /* 0x000fe20008000000 */
[----:B------:R-:W-:Y:S01]  /*8410*/  UMOV UR41, UR9 ;  /* 0x0000000900297c82 */ /* 0x000fe20008000000 */
[----:B------:R-:W-:Y:S01]  /*8420*/  R2UR UR38, R0 ;  /* 0x00000000002672ca */ /* 0x000fe200000e0000 */
[--C-:B------:R-:W-:Y:S01]  /*8430*/  IMAD.X R0, RZ, RZ, R16.reuse, P1 ;  /* 0x000000ffff007224 */ /* 0x100fe200008e0610 */
[----:B------:R-:W-:Y:S01]  /*8440*/  IADD3 R2, P1, R17, 0xf0, RZ ;  /* 0x000000f011027810 */ /* 0x000fe20007f3e0ff */
[----:B------:R-:W-:Y:S01]  /*8450*/  UMOV UR36, UR12 ;  /* 0x0000000c00247c82 */ /* 0x000fe20008000000 */
[----:B------:R-:W-:Y:S01]  /*8460*/  UMOV UR37, UR21 ;  /* 0x0000001500257c82 */ /* 0x000fe20008000000 */
[----:B------:R-:W-:Y:S01]  /*8470*/  UMOV UR35, UR11 ;  /* 0x0000000b00237c82 */ /* 0x000fe20008000000 */
[----:B------:R-:W-:Y:S01]  /*8480*/  R2UR UR14, R2 ;  /* 0x00000000020e72ca */ /* 0x000fe200000e0000 */
[--C-:B------:R-:W-:Y:S01]  /*8490*/  IMAD.X R3, RZ, RZ, R16.reuse, P1 ;  /* 0x000000ffff037224 */ /* 0x100fe200008e0610 */
[----:B------:R-:W-:Y:S01]  /*84a0*/  R2UR UR7, R0 ;  /* 0x00000000000772ca */ /* 0x000fe200000e0000 */
[----:B------:R-:W-:Y:S01]  /*84b0*/  IMAD.X R0, RZ, RZ, R16, P2 ;  /* 0x000000ffff007224 */ /* 0x000fe200010e0610 */
[----:B------:R-:W-:-:S02]  /*84c0*/  UMOV UR34, UR18 ;  /* 0x0000001200227c82 */ /* 0x000fc40008000000 */
[----:B------:R-:W-:Y:S02]  /*84d0*/  R2UR UR15, R3 ;  /* 0x00000000030f72ca */ /* 0x000fe400000e0000 */
[----:B------:R-:W-:Y:S01]  /*84e0*/  R2UR UR39, R0 ;  /* 0x00000000002772ca */ /* 0x000fe200000e0000 */
[----:B------:R-:W-:-:S10]  /*84f0*/  IMAD.MOV.U32 R0, RZ, RZ, RZ ;  /* 0x000000ffff007224 */ /* 0x000fd400078e00ff */
[----:B------:R-:W-:Y:S01]  /*8500*/  UTMALDG.4D [UR16], [UR14], desc[UR22] ;  /* 0x000016100e0075b4 */ /* 0x000fe20008019000 */
[----:B------:R-:W-:Y:S01]  /*8510*/  UTMALDG.4D [UR24], [UR14], desc[UR22] ;  /* 0x000016180e0075b4 */ /* 0x000fe20008019000 */
[----:B------:R1:W-:Y:S01]  /*8520*/  UBLKCP.S.G [UR32], [UR4], UR10 ;  /* 0x00000020040073ba */ /* 0x0003e2000800020a */
[----:B------:R2:W-:Y:S01]  /*8530*/  SYNCS.ARRIVE.TRANS64 RZ, [R20+URZ+0x38800], R5 ;  /* 0x0388000514ff79a7 */ /* 0x0005e2000800003f */
[----:B-1----:R-:W-:Y:S01]  /*8540*/  UIADD3 UR32, UR8, 0x8000, URZ ;  /* 0x0000800008207890 */ /* 0x002fe2000fffe03f */
[----:B--2---:R-:W1:Y:S01]  /*8550*/  LDC R5, c[0x0][0x280] ;  /* 0x0000a000ff057b82 */ /* 0x004e620000000800 */
[----:B------:R-:W-:Y:S01]  /*8560*/  UIADD3 UR24, UR8, 0xc000, URZ ;  /* 0x0000c00008187890 */ /* 0x000fe2000fffe03f */
[----:B------:R-:W-:Y:S01]  /*8570*/  UMOV UR10, UR18 ;  /* 0x00000012000a7c82 */ /* 0x000fe20008000000 */
[----:B------:R-:W-:Y:S01]  /*8580*/  UMOV UR33, UR9 ;  /* 0x0000000900217c82 */ /* 0x000fe20008000000 */
[----:B------:R2:W-:Y:S01]  /*8590*/  UTMALDG.4D [UR8], [UR6], desc[UR30] ;  /* 0x00001e08060075b4 */ /* 0x0005e20008019000 */
[----:B------:R-:W-:Y:S01]  /*85a0*/  UMOV UR28, UR12 ;  /* 0x0000000c001c7c82 */ /* 0x000fe20008000000 */
[----:B------:R-:W-:Y:S01]  /*85b0*/  UMOV UR27, UR11 ;  /* 0x0000000b001b7c82 */ /* 0x000fe20008000000 */
[----:B------:R-:W-:Y:S01]  /*85c0*/  UMOV UR25, UR9 ;  /* 0x0000000900197c82 */ /* 0x000fe20008000000 */
[----:B------:R2:W-:Y:S01]  /*85d0*/  UTMALDG.4D [UR40], [UR6], desc[UR30] ;  /* 0x00001e28060075b4 */ /* 0x0005e20008019000 */
[----:B------:R2:W-:Y:S01]  /*85e0*/  UTMALDG.4D [UR32], [UR38], desc[UR30] ;  /* 0x00001e20260075b4 */ /* 0x0005e20008019000 */
[----:B-1----:R-:W-:Y:S01]  /*85f0*/  ISETP.GE.AND P1, PT, R5, 0x51, PT ;  /* 0x000000510500780c */ /* 0x002fe20003f26270 */
[----:B------:R2:W-:-:S12]  /*8600*/  UTMALDG.4D [UR24], [UR38], desc[UR30] ;  /* 0x00001e18260075b4 */ /* 0x0005d80008019000 */
[----:B--2---:R-:W-:Y:S05]  /*8610*/  @!P1 BRA `(.L_x_58) ;  /* 0x0000000c00d49947 */ /* 0x004fea0003800000 */
[----:B------:R-:W1:Y:S01]  /*8620*/  S2R R8, SR_TID.X ;  /* 0x0000000000087919 */ /* 0x000e620000002100 */
[C---:B------:R-:W-:Y:S01]  /*8630*/  VIADD R4, R5.reuse, 0x4f ;  /* 0x0000004f05047836 */ /* 0x040fe20000000000 */
[----:B------:R-:W-:Y:S01]  /*8640*/  ISETP.GE.AND P1, PT, R5, 0xa1, PT ;  /* 0x000000a10500780c */ /* 0x000fe20003f26270 */
[----:B------:R-:W-:Y:S02]  /*8650*/  IMAD.MOV.U32 R9, RZ, RZ, 0x1 ;  /* 0x00000001ff097424 */ /* 0x000fe400078e00ff */
[----:B------:R-:W-:-:S04]  /*8660*/  IMAD.HI R4, R4, 0x66666667, RZ ;  /* 0x6666666704047827 */ /* 0x000fc800078e02ff */
[----:B------:R-:W-:Y:S01]  /*8670*/  IMAD.MOV.U32 R18, RZ, RZ, 0x1 ;  /* 0x00000001ff127424 */ /* 0x000fe200078e00ff */
[----:B------:R-:W-:Y:S01]  /*8680*/  SHF.R.U32.HI R5, RZ, 0x1f, R4 ;  /* 0x0000001fff057819 */ /* 0x000fe20000011604 */
[----:B------:R-:W-:Y:S02]  /*8690*/  IMAD.MOV.U32 R13, RZ, RZ, RZ ;  /* 0x000000ffff0d7224 */ /* 0x000fe400078e00ff */
[----:B------:R-:W-:Y:S01]  /*86a0*/  IMAD.MOV.U32 R11, RZ, RZ, RZ ;  /* 0x000000ffff0b7224 */ /* 0x000fe200078e00ff */
[----:B------:R-:W-:-:S04]  /*86b0*/  LEA.HI.SX32 R4, R4, R5, 0x1b ;  /* 0x0000000504047211 */ /* 0x000fc800078fdaff */
[----:B------:R-:W-:-:S04]  /*86c0*/  VIADDMNMX R9, R4, -R9, 0x1, !PT ;  /* 0x0000000104097446 */ /* 0x000fc80007800909 */
[----:B------:R-:W-:Y:S02]  /*86d0*/  LOP3.LUT R10, R9, 0x1, RZ, 0xc0, !PT ;  /* 0x00000001090a7812 */ /* 0x000fe400078ec0ff */
[----:B-1----:R-:W-:Y:S01]  /*86e0*/  LOP3.LUT R12, R8, 0x1f, RZ, 0xc0, !PT ;  /* 0x0000001f080c7812 */ /* 0x002fe200078ec0ff */
[----:B------:R-:W-:Y:S06]  /*86f0*/  @!P1 BRA `(.L_x_59) ;  /* 0x00000008006c9947 */ /* 0x000fec0003800000 */
[----:B------:R-:W-:Y:S02]  /*8700*/  IMAD.IADD R9, R9, 0x1, -R10 ;  /* 0x0000000109097824 */ /* 0x000fe400078e0a0a */
[----:B------:R-:W-:Y:S02]  /*8710*/  IMAD.MOV.U32 R18, RZ, RZ, 0x1 ;  /* 0x00000001ff127424 */ /* 0x000fe400078e00ff */
[----:B------:R-:W-:-:S07]  /*8720*/  IMAD.MOV.U32 R11, RZ, RZ, RZ ;  /* 0x000000ffff0b7224 */ /* 0x000fce00078e00ff */
.L_x_68:
[----:B------:R-:W-:-:S04]  /*8730*/  SHF.L.U32 R21, R18, 0x1f, RZ ;  /* 0x0000001f12157819 */ /* 0x000fc800000006ff */
[----:B-1----:R-:W1:Y:S02]  /*8740*/  SYNCS.PHASECHK.TRANS64.TRYWAIT P1, [R20+URZ+0x38840], R21 ;  /* 0x03884015140075a7 */ /* 0x002e64000802017f */
[----:B-12---:R-:W-:Y:S05]  /*8750*/  @!P1 BRA `(.L_x_60) ;  /* 0x0000001400749947 */ /* 0x006fea0003800000 */
.L_x_85:
[----:B------:R-:W-:Y:S05]  /*8760*/  @P0 BRA `(.L_x_61) ;  /* 0x0000000000140947 */ /* 0x000fea0003800000 */
[----:B------:R-:W-:Y:S01]  /*8770*/  ISETP.NE.AND P1, PT, R12, RZ, PT ;  /* 0x000000ff0c00720c */ /* 0x000fe20003f25270 */
[----:B------:R-:W-:-:S04]  /*8780*/  IMAD.MOV.U32 R3, RZ, RZ, 0x5140 ;  /* 0x00005140ff037424 */ /* 0x000fc800078e00ff */
[----:B------:R2:W-:Y:S08]  /*8790*/  SYNCS.ARRIVE.TRANS64 RZ, [R20+URZ+0x38830], R3 ;  /* 0x0388300314ff79a7 */ /* 0x0005f0000800003f */
[----:B------:R-:W-:Y:S05]  /*87a0*/  @!P1 BRA `(.L_x_61) ;  /* 0x0000000000049947 */ /* 0x000fea0003800000 */
[----:B------:R-:W-:Y:S01]  /*87b0*/  BPT.TRAP 0x1 ;  /* 0x000000040000795c */ /* 0x000fe20000300000 */
.L_x_61:
[----:B------:R-:W3:Y:S01]  /*87c0*/  LDC.64 R14, c[0x0][0x728] ;  /* 0x0001ca00ff0e7b82 */ /* 0x000ee20000000a00 */
[----:B------:R-:W-:Y:S01]  /*87d0*/  IMAD R8, R11, 0x50, RZ ;  /* 0x000000500b087824 */ /* 0x000fe200078e02ff */
[----:B------:R-:W-:Y:S01]  /*87e0*/  R2UR UR10, R20 ;  /* 0x00000000140a72ca */ /* 0x000fe200000e0000 */
[----:B------:R-:W-:Y:S01]  /*87f0*/  UMOV UR8, 0x0 ;  /* 0x0000000000087882 */ /* 0x000fe20000000000 */
[----:B------:R-:W-:Y:S01]  /*8800*/  UMOV UR9, 0x14f00000 ;  /* 0x14f0000000097882 */ /* 0x000fe20000000000 */
[----:B------:R-:W-:Y:S01]  /*8810*/  UMOV UR18, URZ ;  /* 0x0000003f00127c82 */ /* 0x000fe20008000000 */
[C---:B------:R-:W-:Y:S01]  /*8820*/  IADD3 R0, P1, R8.reuse, R6, RZ ;  /* 0x0000000608007210 */ /* 0x040fe20007f3e0ff */
[----:B------:R-:W-:Y:S01]  /*8830*/  UMOV UR26, 0x40 ;  /* 0x00000040001a7882 */ /* 0x000fe20000000000 */
[----:B------:R-:W4:Y:S01]  /*8840*/  LDC.64 R4, c[0x0][0x198] ;  /* 0x00006600ff047b82 */ /* 0x000f220000000a00 */
[----:B------:R-:W-:Y:S01]  /*8850*/  R2UR UR19, R8 ;  /* 0x00000000081372ca */ /* 0x000fe200000e0000 */
[----:B------:R-:W-:Y:S01]  /*8860*/  UMOV UR28, UR20 ;  /* 0x00000014001c7c82 */ /* 0x000fe20008000000 */
[----:B------:R-:W-:Y:S01]  /*8870*/  UMOV UR29, UR21 ;  /* 0x00000015001d7c82 */ /* 0x000fe20008000000 */
[----:B------:R-:W-:-:S03]  /*8880*/  UMOV UR13, 0x14 ;  /* 0x00000014000d7882 */ /* 0x000fc60000000000 */
[----:B------:R-:W-:Y:S02]  /*8890*/  UIADD3 UR16, UR10, 0x24000, URZ ;  /* 0x000240000a107890 */ /* 0x000fe4000fffe03f */
[----:B------:R-:W-:Y:S02]  /*88a0*/  UIADD3 UR17, UR10, 0x38830, URZ ;  /* 0x000388300a117890 */ /* 0x000fe4000fffe03f */
[----:B------:R-:W-:Y:S02]  /*88b0*/  UIADD3 UR24, UR10, 0x26800, URZ ;  /* 0x000268000a187890 */ /* 0x000fe4000fffe03f */
[----:B------:R-:W-:Y:S01]  /*88c0*/  UIADD3 UR10, UR10, 0x2e380, URZ ;  /* 0x0002e3800a0a7890 */ /* 0x000fe2000fffe03f */
[----:B------:R-:W-:Y:S01]  /*88d0*/  UMOV UR27, UR19 ;  /* 0x00000013001b7c82 */ /* 0x000fe20008000000 */
[----:B---3--:R-:W-:Y:S01]  /*88e0*/  LEA R2, P2, R0, R14, 0x2 ;  /* 0x0000000e00027211 */ /* 0x008fe200078410ff */
[----:B------:R-:W-:Y:S01]  /*88f0*/  UMOV UR25, UR17 ;  /* 0x0000001100197c82 */ /* 0x000fe20008000000 */
[----:B------:R-:W-:-:S02]  /*8900*/  UMOV UR11, UR17 ;  /* 0x00000011000b7c82 */ /* 0x000fc40008000000 */
[----:B------:R-:W-:Y:S02]  /*8910*/  R2UR UR14, R2 ;  /* 0x00000000020e72ca */ /* 0x000fe400000e0000 */
[----:B------:R-:W-:Y:S01]  /*8920*/  LEA.HI.X.SX32 R2, R8, R19, 0x1, P1 ;  /* 0x0000001308027211 */ /* 0x000fe200008f0eff */
[----:B----4-:R-:W-:Y:S02]  /*8930*/  IMAD.MOV.U32 R17, RZ, RZ, R4 ;  /* 0x000000ffff117224 */ /* 0x010fe400078e0004 */
[----:B------:R-:W-:Y:S01]  /*8940*/  IMAD.MOV.U32 R16, RZ, RZ, R5 ;  /* 0x000000ffff107224 */ /* 0x000fe200078e0005 */
[----:B------:R-:W-:Y:S02]  /*8950*/  LEA.HI.X R0, R0, R15, R2, 0x2, P2 ;  /* 0x0000000f00007211 */ /* 0x000fe400010f1402 */
[----:B------:R-:W-:Y:S02]  /*8960*/  IADD3 R4, P1, R17, 0x1f0, RZ ;  /* 0x000001f011047810 */ /* 0x000fe40007f3e0ff */
[----:B------:R-:W-:-:S02]  /*8970*/  R2UR UR15, R0 ;  /* 0x00000000000f72ca */ /* 0x000fc400000e0000 */
[----:B------:R-:W-:Y:S01]  /*8980*/  R2UR UR6, R4 ;  /* 0x00000000040672ca */ /* 0x000fe200000e0000 */
[----:B------:R-:W-:-:S05]  /*8990*/  IMAD.X R5, RZ, RZ, R16, P1 ;  /* 0x000000ffff057224 */ /* 0x000fca00008e0610 */
[----:B------:R-:W-:-:S13]  /*89a0*/  R2UR UR7, R5 ;  /* 0x00000000050772ca */ /* 0x000fda00000e0000 */
[----:B------:R3:W-:Y:S01]  /*89b0*/  UTMALDG.4D [UR16], [UR6], desc[UR8] ;  /* 0x00000810060075b4 */ /* 0x0007e20008019000 */
[----:B------:R3:W-:Y:S01]  /*89c0*/  UTMALDG.4D [UR24], [UR6], desc[UR8] ;  /* 0x00000818060075b4 */ /* 0x0007e20008019000 */
[----:B------:R3:W-:Y:S01]  /*89d0*/  UBLKCP.S.G [UR10], [UR14], UR13 ;  /* 0x0000000a0e0073ba */ /* 0x0007e2000800020d */
[----:B------:R-:W4:Y:S02]  /*89e0*/  SYNCS.PHASECHK.TRANS64.TRYWAIT P1, [R20+URZ+0x38828], R21 ;  /* 0x03882815140075a7 */ /* 0x000f24000802017f */
[----:B---34-:R-:W-:Y:S05]  /*89f0*/  @!P1 BRA `(.L_x_62) ;  /* 0x0000001000e09947 */ /* 0x018fea0003800000 */
.L_x_86:
[----:B------:R-:W-:Y:S05]  /*8a00*/  @P0 BRA `(.L_x_63) ;  /* 0x0000000000140947 */ /* 0x000fea0003800000 */
[----:B------:R-:W-:Y:S01]  /*8a10*/  ISETP.NE.AND P1, PT, R12, RZ, PT ;  /* 0x000000ff0c00720c */ /* 0x000fe20003f25270 */
[----:B------:R-:W-:-:S04]  /*8a20*/  IMAD.MOV.U32 R0, RZ, RZ, 0x5140 ;  /* 0x00005140ff007424 */ /* 0x000fc800078e00ff */
[----:B------:R4:W-:Y:S08]  /*8a30*/  SYNCS.ARRIVE.TRANS64 RZ, [R20+URZ+0x38818], R0 ;  /* 0x0388180014ff79a7 */ /* 0x0009f0000800003f */
[----:B------:R-:W-:Y:S05]  /*8a40*/  @!P1 BRA `(.L_x_63) ;  /* 0x0000000000049947 */ /* 0x000fea0003800000 */
[----:B------:R-:W-:Y:S01]  /*8a50*/  BPT.TRAP 0x1 ;  /* 0x000000040000795c */ /* 0x000fe20000300000 */
.L_x_63:
[----:B----4-:R-:W-:Y:S01]  /*8a60*/  VIADD R0, R8, 0x50 ;  /* 0x0000005008007836 */ /* 0x010fe20000000000 */
[----:B------:R-:W-:Y:S01]  /*8a70*/  IADD3 R2, P1, R17, 0xf0, RZ ;  /* 0x000000f011027810 */ /* 0x000fe20007f3e0ff */
[----:B------:R-:W-:Y:S01]  /*8a80*/  UMOV UR8, 0x0 ;  /* 0x0000000000087882 */ /* 0x000fe20000000000 */
[----:B------:R-:W-:Y:S01]  /*8a90*/  R2UR UR16, R20 ;  /* 0x00000000141072ca */ /* 0x000fe200000e0000 */
[----:B------:R-:W-:Y:S01]  /*8aa0*/  UMOV UR9, 0x14f00000 ;  /* 0x14f0000000097882 */ /* 0x000fe20000000000 */
[----:B------:R-:W-:Y:S01]  /*8ab0*/  R2UR UR27, R0 ;  /* 0x00000000001b72ca */ /* 0x000fe200000e0000 */
[----:B--2---:R-:W-:Y:S01]  /*8ac0*/  IMAD.X R3, RZ, RZ, R16, P1 ;  /* 0x000000ffff037224 */ /* 0x004fe200008e0610 */
[----:B------:R-:W-:Y:S01]  /*8ad0*/  R2UR UR6, R2 ;  /* 0x00000000020672ca */ /* 0x000fe200000e0000 */
[----:B------:R-:W-:Y:S01]  /*8ae0*/  UMOV UR26, URZ ;  /* 0x0000003f001a7c82 */ /* 0x000fe20008000000 */
[----:B------:R-:W-:Y:S01]  /*8af0*/  UMOV UR28, UR20 ;  /* 0x00000014001c7c82 */ /* 0x000fe20008000000 */
[----:B------:R-:W-:Y:S01]  /*8b00*/  UMOV UR29, UR21 ;  /* 0x00000015001d7c82 */ /* 0x000fe20008000000 */
[----:B------:R-:W-:Y:S01]  /*8b10*/  R2UR UR7, R3 ;  /* 0x00000000030772ca */ /* 0x000fe200000e0000 */
[----:B------:R-:W-:Y:S01]  /*8b20*/  UMOV UR18, 0x40 ;  /* 0x0000004000127882 */ /* 0x000fe20000000000 */
[----:B------:R-:W-:-:S03]  /*8b30*/  UMOV UR10, 0x14 ;  /* 0x00000014000a7882 */ /* 0x000fc60000000000 */
[----:B------:R-:W-:Y:S02]  /*8b40*/  UIADD3 UR24, UR16, 0x1f000, URZ ;  /* 0x0001f00010187890 */ /* 0x000fe4000fffe03f */
[----:B------:R-:W-:Y:S02]  /*8b50*/  UIADD3 UR25, UR16, 0x38818, URZ ;  /* 0x0003881810197890 */ /* 0x000fe4000fffe03f */
[----:B------:R-:W-:Y:S02]  /*8b60*/  UIADD3 UR22, UR16, 0x2e200, URZ ;  /* 0x0002e20010167890 */ /* 0x000fe4000fffe03f */
[----:B------:R-:W-:Y:S02]  /*8b70*/  UIADD3 UR16, UR16, 0x21800, URZ ;  /* 0x0002180010107890 */ /* 0x000fe4000fffe03f */
[----:B------:R-:W-:Y:S01]  /*8b80*/  UIMAD.WIDE UR14, UR27, 0x4, UR4 ;  /* 0x000000041b0e78a5 */ /* 0x000fe2000f8e0204 */
[----:B------:R-:W-:Y:S01]  /*8b90*/  UMOV UR17, UR25 ;  /* 0x0000001900117c82 */ /* 0x000fe20008000000 */
[----:B------:R-:W-:Y:S01]  /*8ba0*/  UMOV UR19, UR27 ;  /* 0x0000001b00137c82 */ /* 0x000fe20008000000 */
[----:B------:R-:W-:Y:S01]  /*8bb0*/  UMOV UR23, UR25 ;  /* 0x0000001900177c82 */ /* 0x000fe20008000000 */
[----:B------:R2:W-:Y:S03]  /*8bc0*/  UTMALDG.4D [UR24], [UR6], desc[UR8] ;  /* 0x00000818060075b4 */ /* 0x0005e60008019000 */
[----:B------:R2:W-:Y:S02]  /*8bd0*/  UTMALDG.4D [UR16], [UR6], desc[UR8] ;  /* 0x00000810060075b4 */ /* 0x0005e40008019000 */
[----:B------:R2:W-:Y:S01]  /*8be0*/  UBLKCP.S.G [UR22], [UR14], UR10 ;  /* 0x000000160e0073ba */ /* 0x0005e2000800020a */
[----:B------:R-:W4:Y:S02]  /*8bf0*/  SYNCS.PHASECHK.TRANS64.TRYWAIT P1, [R20+URZ+0x38848], R21 ;  /* 0x03884815140075a7 */ /* 0x000f24000802017f */
[----:B--2-4-:R-:W-:Y:S05]  /*8c00*/  @!P1 BRA `(.L_x_64) ;  /* 0x0000001000709947 */ /* 0x014fea0003800000 */
.L_x_87:
[----:B-123--:R-:W-:Y:S01]  /*8c10*/  SHF.R.S32.HI R21, RZ, 0x1f, R0 ;  /* 0x0000001fff157819 */ /* 0x00efe20000011400 */
[----:B------:R-:W-:Y:S06]  /*8c20*/  @P0 BRA `(.L_x_65) ;  /* 0x00000000001c0947 */ /* 0x000fec0003800000 */
[----:B------:R-:W-:-:S04]  /*8c30*/  IMAD.MOV.U32 R12, RZ, RZ, 0x5140 ;  /* 0x00005140ff0c7424 */ /* 0x000fc800078e00ff */
[----:B------:R1:W-:Y:S02]  /*8c40*/  SYNCS.ARRIVE.TRANS64 RZ, [R20+URZ+0x38838], R12 ;  /* 0x0388380c14ff79a7 */ /* 0x0003e4000800003f */
[----:B-1----:R-:W1:Y:S02]  /*8c50*/  S2R R12, SR_TID.X ;  /* 0x00000000000c7919 */ /* 0x002e640000002100 */
[----:B-1----:R-:W-:-:S04]  /*8c60*/  LOP3.LUT R12, R12, 0x1f, RZ, 0xc0, !PT ;  /* 0x0000001f0c0c7812 */ /* 0x002fc800078ec0ff */
[----:B------:R-:W-:-:S13]  /*8c70*/  ISETP.NE.AND P1, PT, R12, RZ, PT ;  /* 0x000000ff0c00720c */ /* 0x000fda0003f25270 */
[----:B------:R-:W-:Y:S05]  /*8c80*/  @!P1 BRA `(.L_x_65) ;  /* 0x0000000000049947 */ /* 0x000fea0003800000 */
[----:B------:R-:W-:Y:S01]  /*8c90*/  BPT.TRAP 0x1 ;  /* 0x000000040000795c */ /* 0x000fe20000300000 */
.L_x_65:
[C---:B------:R-:W-:Y:S01]  /*8ca0*/  R2UR UR27, R0.reuse ;  /* 0x00000000001b72ca */ /* 0x040fe200000e0000 */
[----:B------:R-:W-:Y:S01]  /*8cb0*/  UMOV UR8, 0x0 ;  /* 0x0000000000087882 */ /* 0x000fe20000000000 */
[----:B------:R-:W-:Y:S01]  /*8cc0*/  IADD3 R0, P1, R0, R6, RZ ;  /* 0x0000000600007210 */ /* 0x000fe20007f3e0ff */
[----:B------:R-:W-:Y:S01]  /*8cd0*/  UMOV UR9, 0x14f00000 ;  /* 0x14f0000000097882 */ /* 0x000fe20000000000 */
[----:B------:R-:W-:Y:S01]  /*8ce0*/  R2UR UR10, R20 ;  /* 0x00000000140a72ca */ /* 0x000fe200000e0000 */
[----:B------:R-:W-:Y:S01]  /*8cf0*/  UMOV UR26, URZ ;  /* 0x0000003f001a7c82 */ /* 0x000fe20008000000 */
[----:B------:R-:W-:Y:S01]  /*8d00*/  R2UR UR6, R4 ;  /* 0x00000000040672ca */ /* 0x000fe200000e0000 */
[----:B------:R-:W-:Y:S01]  /*8d10*/  IMAD.X R21, R21, 0x1, R19, P1 ;  /* 0x0000000115157824 */ /* 0x000fe200008e0613 */
[C---:B------:R-:W-:Y:S01]  /*8d20*/  LEA R14, P1, R0.reuse, R14, 0x2 ;  /* 0x0000000e000e7211 */ /* 0x040fe200078210ff */
[----:B------:R-:W-:Y:S01]  /*8d30*/  UMOV UR28, UR20 ;  /* 0x00000014001c7c82 */ /* 0x000fe20008000000 */
[----:B------:R-:W-:Y:S01]  /*8d40*/  R2UR UR7, R5 ;  /* 0x00000000050772ca */ /* 0x000fe200000e0000 */
[----:B------:R-:W-:Y:S01]  /*8d50*/  UMOV UR29, UR21 ;  /* 0x00000015001d7c82 */ /* 0x000fe20008000000 */
[----:B------:R-:W-:Y:S01]  /*8d60*/  LEA.HI.X R21, R0, R15, R21, 0x2, P1 ;  /* 0x0000000f00157211 */ /* 0x000fe200008f1415 */
[----:B------:R-:W-:Y:S01]  /*8d70*/  UMOV UR18, 0x40 ;  /* 0x0000004000127882 */ /* 0x000fe20000000000 */
[----:B------:R-:W-:Y:S01]  /*8d80*/  R2UR UR14, R14 ;  /* 0x000000000e0e72ca */ /* 0x000fe200000e0000 */
[----:B------:R-:W-:Y:S01]  /*8d90*/  UMOV UR19, UR27 ;  /* 0x0000001b00137c82 */ /* 0x000fe20008000000 */
[----:B------:R-:W-:Y:S01]  /*8da0*/  R2UR UR15, R21 ;  /* 0x00000000150f72ca */ /* 0x000fe200000e0000 */
[----:B------:R-:W-:Y:S01]  /*8db0*/  UIADD3 UR24, UR10, 0x29000, URZ ;  /* 0x000290000a187890 */ /* 0x000fe2000fffe03f */
[----:B------:R-:W-:Y:S01]  /*8dc0*/  LOP3.LUT R18, R18, 0x1, RZ, 0x3c, !PT ;  /* 0x0000000112127812 */ /* 0x000fe200078e3cff */
[----:B------:R-:W-:-:S02]  /*8dd0*/  UIADD3 UR25, UR10, 0x38838, URZ ;  /* 0x000388380a197890 */ /* 0x000fc4000fffe03f */
[----:B------:R-:W-:Y:S01]  /*8de0*/  UIADD3 UR16, UR10, 0x2b800, URZ ;  /* 0x0002b8000a107890 */ /* 0x000fe2000fffe03f */
[----:B------:R-:W-:Y:S01]  /*8df0*/  SHF.L.U32 R5, R18, 0x1f, RZ ;  /* 0x0000001f12057819 */ /* 0x000fe200000006ff */
[----:B------:R-:W-:Y:S01]  /*8e00*/  UIADD3 UR10, UR10, 0x2e580, URZ ;  /* 0x0002e5800a0a7890 */ /* 0x000fe2000fffe03f */
[----:B------:R-:W-:Y:S02]  /*8e10*/  UMOV UR13, 0x14 ;  /* 0x00000014000d7882 */ /* 0x000fe40000000000 */
[----:B------:R-:W-:Y:S01]  /*8e20*/  UMOV UR17, UR25 ;  /* 0x0000001900117c82 */ /* 0x000fe20008000000 */
[----:B------:R-:W-:Y:S01]  /*8e30*/  UMOV UR11, UR25 ;  /* 0x00000019000b7c82 */ /* 0x000fe20008000000 */
[----:B------:R1:W-:Y:S02]  /*8e40*/  UTMALDG.4D [UR24], [UR6], desc[UR8] ;  /* 0x00000818060075b4 */ /* 0x0003e40008019000 */
[----:B------:R1:W-:Y:S02]  /*8e50*/  UTMALDG.4D [UR16], [UR6], desc[UR8] ;  /* 0x00000810060075b4 */ /* 0x0003e40008019000 */
[----:B------:R1:W-:Y:S01]  /*8e60*/  UBLKCP.S.G [UR10], [UR14], UR13 ;  /* 0x0000000a0e0073ba */ /* 0x0003e2000800020d */
[----:B------:R-:W2:Y:S02]  /*8e70*/  SYNCS.PHASECHK.TRANS64.TRYWAIT P1, [R20+URZ+0x38820], R5 ;  /* 0x03882005140075a7 */ /* 0x000ea4000802017f */
[----:B-12---:R-:W-:Y:S05]  /*8e80*/  @!P1 BRA `(.L_x_66) ;  /* 0x0000000c00e49947 */ /* 0x006fea0003800000 */
.L_x_89:
[----:B------:R-:W-:Y:S05]  /*8e90*/  @P0 BRA `(.L_x_67) ;  /* 0x0000000000140947 */ /* 0x000fea0003800000 */
[----:B------:R-:W-:Y:S01]  /*8ea0*/  ISETP.NE.AND P1, PT, R12, RZ, PT ;  /* 0x000000ff0c00720c */ /* 0x000fe20003f25270 */
[----:B-1----:R-:W-:-:S04]  /*8eb0*/  IMAD.MOV.U32 R5, RZ, RZ, 0x5140 ;  /* 0x00005140ff057424 */ /* 0x002fc800078e00ff */
[----:B------:R2:W-:Y:S08]  /*8ec0*/  SYNCS.ARRIVE.TRANS64 RZ, [R20+URZ+0x38810], R5 ;  /* 0x0388100514ff79a7 */ /* 0x0005f0000800003f */
[----:B------:R-:W-:Y:S05]  /*8ed0*/  @!P1 BRA `(.L_x_67) ;  /* 0x0000000000049947 */ /* 0x000fea0003800000 */
[----:B------:R-:W-:Y:S01]  /*8ee0*/  BPT.TRAP 0x1 ;  /* 0x000000040000795c */ /* 0x000fe20000300000 */
.L_x_67:
[----:B------:R-:W-:Y:S01]  /*8ef0*/  R2UR UR27, R8 ;  /* 0x00000000081b72ca */ /* 0x000fe200000e0000 */
[----:B------:R-:W-:Y:S01]  /*8f00*/  VIADD R9, R9, 0xfffffffe ;  /* 0xfffffffe09097836 */ /* 0x000fe20000000000 */
[----:B------:R-:W-:Y:S01]  /*8f10*/  R2UR UR16, R20 ;  /* 0x00000000141072ca */ /* 0x000fe200000e0000 */
[----:B------:R-:W-:Y:S01]  /*8f20*/  UMOV UR8, 0x0 ;  /* 0x0000000000087882 */ /* 0x000fe20000000000 */
[----:B------:R-:W-:Y:S01]  /*8f30*/  R2UR UR6, R2 ;  /* 0x00000000020672ca */ /* 0x000fe200000e0000 */
[----:B------:R-:W-:Y:S01]  /*8f40*/  UMOV UR9, 0x14f00000 ;  /* 0x14f0000000097882 */ /* 0x000fe20000000000 */
[----:B------:R-:W-:Y:S01]  /*8f50*/  R2UR UR7, R3 ;  /* 0x00000000030772ca */ /* 0x000fe200000e0000 */
[----:B------:R-:W-:Y:S01]  /*8f60*/  UMOV UR26, URZ ;  /* 0x0000003f001a7c82 */ /* 0x000fe20008000000 */
[----:B------:R-:W-:Y:S01]  /*8f70*/  ISETP.NE.AND P1, PT, R9, RZ, PT ;  /* 0x000000ff0900720c */ /* 0x000fe20003f25270 */
[----:B------:R-:W-:Y:S01]  /*8f80*/  UMOV UR28, UR20 ;  /* 0x00000014001c7c82 */ /* 0x000fe20008000000 */
[----:B------:R-:W-:Y:S01]  /*8f90*/  UMOV UR29, UR21 ;  /* 0x00000015001d7c82 */ /* 0x000fe20008000000 */
[----:B------:R-:W-:Y:S01]  /*8fa0*/  UMOV UR18, 0x40 ;  /* 0x0000004000127882 */ /* 0x000fe20000000000 */
[----:B------:R-:W-:Y:S01]  /*8fb0*/  UMOV UR13, 0x14 ;  /* 0x00000014000d7882 */ /* 0x000fe20000000000 */
[----:B------:R-:W-:Y:S01]  /*8fc0*/  UIADD3 UR27, UR27, 0xa0, URZ ;  /* 0x000000a01b1b7890 */ /* 0x000fe2000fffe03f */
[----:B------:R-:W-:Y:S01]  /*8fd0*/  VIADD R11, R11, 0x2 ;  /* 0x000000020b0b7836 */ /* 0x000fe20000000000 */
[----:B------:R-:W-:-:S02]  /*8fe0*/  UIADD3 UR24, UR16, 0x1a000, URZ ;  /* 0x0001a00010187890 */ /* 0x000fc4000fffe03f */
[----:B------:R-:W-:Y:S02]  /*8ff0*/  UIADD3 UR25, UR16, 0x38810, URZ ;  /* 0x0003881010197890 */ /* 0x000fe4000fffe03f */
[----:B------:R-:W-:Y:S02]  /*9000*/  UIADD3 UR14, UR16, 0x2e000, URZ ;  /* 0x0002e000100e7890 */ /* 0x000fe4000fffe03f */
[----:B------:R-:W-:Y:S02]  /*9010*/  UIADD3 UR16, UR16, 0x1c800, URZ ;  /* 0x0001c80010107890 */ /* 0x000fe4000fffe03f */
[----:B------:R-:W-:Y:S01]  /*9020*/  UIMAD.WIDE UR10, UR27, 0x4, UR4 ;  /* 0x000000041b0a78a5 */ /* 0x000fe2000f8e0204 */
[----:B------:R-:W-:Y:S01]  /*9030*/  UMOV UR17, UR25 ;  /* 0x0000001900117c82 */ /* 0x000fe20008000000 */
[----:B------:R-:W-:Y:S01]  /*9040*/  UMOV UR19, UR27 ;  /* 0x0000001b00137c82 */ /* 0x000fe20008000000 */
[----:B------:R3:W-:Y:S01]  /*9050*/  UTMALDG.4D [UR24], [UR6], desc[UR8] ;  /* 0x00000818060075b4 */ /* 0x0007e20008019000 */
[----:B------:R-:W-:-:S03]  /*9060*/  UMOV UR15, UR25 ;  /* 0x00000019000f7c82 */ /* 0x000fc60008000000 */
[----:B------:R3:W-:Y:S02]  /*9070*/  UTMALDG.4D [UR16], [UR6], desc[UR8] ;  /* 0x00000810060075b4 */ /* 0x0007e40008019000 */
[----:B------:R3:W-:Y:S02]  /*9080*/  UBLKCP.S.G [UR14], [UR10], UR13 ;  /* 0x0000000e0a0073ba */ /* 0x0007e4000800020d */
[----:B---3--:R-:W-:Y:S05]  /*9090*/  @P1 BRA `(.L_x_68) ;  /* 0xfffffff400a41947 */ /* 0x008fea000383ffff */
[----:B------:R-:W-:-:S07]  /*90a0*/  IMAD.U32 R0, RZ, RZ, UR27 ;  /* 0x0000001bff007e24 */ /* 0x000fce000f8e00ff */
.L_x_59:
[----:B------:R-:W-:-:S13]  /*90b0*/  ISETP.NE.AND P1, PT, R10, RZ, PT ;  /* 0x000000ff0a00720c */ /* 0x000fda0003f25270 */
[----:B------:R-:W-:Y:S05]  /*90c0*/  @!P1 BRA `(.L_x_58) ;  /* 0x0000000400289947 */ /* 0x000fea0003800000 */
[----:B------:R-:W-:-:S04]  /*90d0*/  SHF.L.U32 R9, R18, 0x1f, RZ ;  /* 0x0000001f12097819 */ /* 0x000fc800000006ff */
[----:B------:R-:W3:Y:S02]  /*90e0*/  SYNCS.PHASECHK.TRANS64.TRYWAIT P1, [R20+URZ+0x38840], R9 ;  /* 0x03884009140075a7 */ /* 0x000ee4000802017f */
[----:B---3--:R-:W-:Y:S05]  /*90f0*/  @!P1 BRA `(.L_x_69) ;  /* 0x0000000c00609947 */ /* 0x008fea0003800000 */
.L_x_90:
[----:B------:R-:W-:Y:S05]  /*9100*/  @P0 BRA `(.L_x_70) ;  /* 0x0000000000140947 */ /* 0x000fea0003800000 */
[----:B------:R-:W-:Y:S01]  /*9110*/  ISETP.NE.AND P1, PT, R12, RZ, PT ;  /* 0x000000ff0c00720c */ /* 0x000fe20003f25270 */
[----:B-12---:R-:W-:-:S04]  /*9120*/  IMAD.MOV.U32 R5, RZ, RZ, 0x5140 ;  /* 0x00005140ff057424 */ /* 0x006fc800078e00ff */
[----:B------:R4:W-:Y:S08]  /*9130*/  SYNCS.ARRIVE.TRANS64 RZ, [R20+URZ+0x38830], R5 ;  /* 0x0388300514ff79a7 */ /* 0x0009f0000800003f */
[----:B------:R-:W-:Y:S05]  /*9140*/  @!P1 BRA `(.L_x_70) ;  /* 0x0000000000049947 */ /* 0x000fea0003800000 */
[----:B------:R-:W-:Y:S01]  /*9150*/  BPT.TRAP 0x1 ;  /* 0x000000040000795c */ /* 0x000fe20000300000 */
.L_x_70:
[----:B-12-4-:R-:W1:Y:S01]  /*9160*/  LDC.64 R4, c[0x0][0x728] ;  /* 0x0001ca00ff047b82 */ /* 0x016e620000000a00 */
[----:B------:R-:W-:Y:S01]  /*9170*/  IMAD R11, R11, 0x50, RZ ;  /* 0x000000500b0b7824 */ /* 0x000fe200078e02ff */
[----:B------:R-:W-:Y:S01]  /*9180*/  R2UR UR10, R20 ;  /* 0x00000000140a72ca */ /* 0x000fe200000e0000 */
[----:B------:R-:W-:Y:S01]  /*9190*/  UMOV UR8, 0x0 ;  /* 0x0000000000087882 */ /* 0x000fe20000000000 */
[----:B------:R-:W-:Y:S01]  /*91a0*/  UMOV UR9, 0x14f00000 ;  /* 0x14f0000000097882 */ /* 0x000fe20000000000 */
[----:B------:R-:W-:Y:S01]  /*91b0*/  UMOV UR26, URZ ;  /* 0x0000003f001a7c82 */ /* 0x000fe20008000000 */
[C---:B------:R-:W-:Y:S01]  /*91c0*/  IADD3 R0, P1, R11.reuse, R6, RZ ;  /* 0x000000060b007210 */ /* 0x040fe20007f3e0ff */
[----:B------:R-:W-:Y:S01]  /*91d0*/  UMOV UR28, UR20 ;  /* 0x00000014001c7c82 */ /* 0x000fe20008000000 */
[----:B------:R-:W-:Y:S01]  /*91e0*/  R2UR UR27, R11 ;  /* 0x000000000b1b72ca */ /* 0x000fe200000e0000 */
[----:B------:R-:W-:Y:S01]  /*91f0*/  UMOV UR29, UR21 ;  /* 0x00000015001d7c82 */ /* 0x000fe20008000000 */
[----:B------:R-:W-:Y:S01]  /*9200*/  UMOV UR18, 0x40 ;  /* 0x0000004000127882 */ /* 0x000fe20000000000 */
[----:B------:R-:W-:-:S04]  /*9210*/  UMOV UR13, 0x14 ;  /* 0x00000014000d7882 */ /* 0x000fc80000000000 */
[----:B------:R-:W-:Y:S02]  /*9220*/  UIADD3 UR25, UR10, 0x38830, URZ ;  /* 0x000388300a197890 */ /* 0x000fe4000fffe03f */
[----:B------:R-:W-:Y:S02]  /*9230*/  UIADD3 UR24, UR10, 0x24000, URZ ;  /* 0x000240000a187890 */ /* 0x000fe4000fffe03f */
[----:B------:R-:W-:Y:S02]  /*9240*/  UIADD3 UR16, UR10, 0x26800, URZ ;  /* 0x000268000a107890 */ /* 0x000fe4000fffe03f */
[----:B------:R-:W-:Y:S01]  /*9250*/  UIADD3 UR10, UR10, 0x2e380, URZ ;  /* 0x0002e3800a0a7890 */ /* 0x000fe2000fffe03f */
[----:B------:R-:W-:Y:S01]  /*9260*/  UMOV UR17, UR25 ;  /* 0x0000001900117c82 */ /* 0x000fe20008000000 */
[----:B-1----:R-:W-:Y:S01]  /*9270*/  LEA R4, P2, R0, R4, 0x2 ;  /* 0x0000000400047211 */ /* 0x002fe200078410ff */
[----:B------:R-:W-:Y:S01]  /*9280*/  UMOV UR19, UR27 ;  /* 0x0000001b00137c82 */ /* 0x000fe20008000000 */
[----:B------:R-:W-:-:S02]  /*9290*/  UMOV UR11, UR25 ;  /* 0x00000019000b7c82 */ /* 0x000fc40008000000 */
[----:B------:R-:W-:Y:S02]  /*92a0*/  R2UR UR14, R4 ;  /* 0x00000000040e72ca */ /* 0x000fe400000e0000 */
[----:B------:R-:W-:-:S04]  /*92b0*/  LEA.HI.X.SX32 R4, R11, R19, 0x1, P1 ;  /* 0x000000130b047211 */ /* 0x000fc800008f0eff */
[----:B------:R-:W-:Y:S02]  /*92c0*/  LEA.HI.X R5, R0, R5, R4, 0x2, P2 ;  /* 0x0000000500057211 */ /* 0x000fe400010f1404 */
[----:B------:R-:W-:Y:S02]  /*92d0*/  IADD3 R0, P1, R17, 0x1f0, RZ ;  /* 0x000001f011007810 */ /* 0x000fe40007f3e0ff */
[----:B------:R-:W-:Y:S02]  /*92e0*/  R2UR UR15, R5 ;  /* 0x00000000050f72ca */ /* 0x000fe400000e0000 */
[----:B------:R-:W-:Y:S01]  /*92f0*/  R2UR UR6, R0 ;  /* 0x00000000000672ca */ /* 0x000fe200000e0000 */
[----:B------:R-:W-:-:S05]  /*9300*/  IMAD.X R0, RZ, RZ, R16, P1 ;  /* 0x000000ffff007224 */ /* 0x000fca00008e0610 */
[----:B------:R-:W-:-:S13]  /*9310*/  R2UR UR7, R0 ;  /* 0x00000000000772ca */ /* 0x000fda00000e0000 */
[----:B------:R1:W-:Y:S01]  /*9320*/  UTMALDG.4D [UR24], [UR6], desc[UR8] ;  /* 0x00000818060075b4 */ /* 0x0003e20008019000 */
[----:B------:R1:W-:Y:S01]  /*9330*/  UTMALDG.4D [UR16], [UR6], desc[UR8] ;  /* 0x00000810060075b4 */ /* 0x0003e20008019000 */
[----:B------:R1:W-:Y:S01]  /*9340*/  UBLKCP.S.G [UR10], [UR14], UR13 ;  /* 0x0000000a0e0073ba */ /* 0x0003e2000800020d */
[----:B------:R-:W2:Y:S02]  /*9350*/  SYNCS.PHASECHK.TRANS64.TRYWAIT P1, [R20+URZ+0x38828], R9 ;  /* 0x03882809140075a7 */ /* 0x000ea4000802017f */
[----:B-12---:R-:W-:Y:S05]  /*9360*/  @!P1 BRA `(.L_x_71) ;  /* 0x0000000800d89947 */ /* 0x006fea0003800000 */
.L_x_91:
[----:B------:R-:W-:Y:S05]  /*9370*/  @P0 BRA `(.L_x_72) ;  /* 0x0000000000140947 */ /* 0x000fea0003800000 */
[----:B------:R-:W-:Y:S01]  /*9380*/  ISETP.NE.AND P0, PT, R12, RZ, PT ;  /* 0x000000ff0c00720c */ /* 0x000fe20003f05270 */
[----:B------:R-:W-:-:S04]  /*9390*/  IMAD.MOV.U32 R5, RZ, RZ, 0x5140 ;  /* 0x00005140ff057424 */ /* 0x000fc800078e00ff */
[----:B------:R2:W-:Y:S08]  /*93a0*/  SYNCS.ARRIVE.TRANS64 RZ, [R20+URZ+0x38818], R5 ;  /* 0x0388180514ff79a7 */ /* 0x0005f0000800003f */
[----:B------:R-:W-:Y:S05]  /*93b0*/  @!P0 BRA `(.L_x_72) ;  /* 0x0000000000048947 */ /* 0x000fea0003800000 */
[----:B------:R-:W-:Y:S01]  /*93c0*/  BPT.TRAP 0x1 ;  /* 0x000000040000795c */ /* 0x000fe20000300000 */
.L_x_72:
[----:B------:R-:W-:Y:S01]  /*93d0*/  R2UR UR27, R11 ;  /* 0x000000000b1b72ca */ /* 0x000fe200000e0000 */
[----:B------:R-:W-:Y:S01]  /*93e0*/  UMOV UR8, 0x0 ;  /* 0x0000000000087882 */ /* 0x000fe20000000000 */
[----:B------:R-:W-:Y:S01]  /*93f0*/  R2UR UR16, R20 ;  /* 0x00000000141072ca */ /* 0x000fe200000e0000 */
[----:B------:R-:W-:Y:S01]  /*9400*/  UMOV UR9, 0x14f00000 ;  /* 0x14f0000000097882 */ /* 0x000fe20000000000 */
[----:B------:R-:W-:Y:S01]  /*9410*/  R2UR UR6, R2 ;  /* 0x00000000020672ca */ /* 0x000fe200000e0000 */
[----:B------:R-:W-:Y:S01]  /*9420*/  UMOV UR26, URZ ;  /* 0x0000003f001a7c82 */ /* 0x000fe20008000000 */
[----:B------:R-:W-:Y:S01]  /*9430*/  R2UR UR7, R3 ;  /* 0x00000000030772ca */ /* 0x000fe200000e0000 */
[----:B------:R-:W-:Y:S01]  /*9440*/  UMOV UR28, UR20 ;  /* 0x00000014001c7c82 */ /* 0x000fe20008000000 */
[----:B------:R-:W-:Y:S01]  /*9450*/  UMOV UR29, UR21 ;  /* 0x00000015001d7c82 */ /* 0x000fe20008000000 */
[----:B------:R-:W-:Y:S01]  /*9460*/  UMOV UR18, 0x40 ;  /* 0x0000004000127882 */ /* 0x000fe20000000000 */
[----:B------:R-:W-:Y:S01]  /*9470*/  UMOV UR13, 0x14 ;  /* 0x00000014000d7882 */ /* 0x000fe20000000000 */
[----:B------:R-:W-:-:S02]  /*9480*/  IMAD.MOV.U32 R13, RZ, RZ, 0x1 ;  /* 0x00000001ff0d7424 */ /* 0x000fc400078e00ff */
[----:B------:R-:W-:Y:S02]  /*9490*/  UIADD3 UR27, UR27, 0x50, URZ ;  /* 0x000000501b1b7890 */ /* 0x000fe4000fffe03f */
[----:B------:R-:W-:Y:S02]  /*94a0*/  UIADD3 UR24, UR16, 0x1f000, URZ ;  /* 0x0001f00010187890 */ /* 0x000fe4000fffe03f */
[----:B------:R-:W-:Y:S02]  /*94b0*/  UIADD3 UR25, UR16, 0x38818, URZ ;  /* 0x0003881810197890 */ /* 0x000fe4000fffe03f */
[----:B------:R-:W-:Y:S01]  /*94c0*/  UIADD3 UR14, UR16, 0x2e200, URZ ;  /* 0x0002e200100e7890 */ /* 0x000fe2000fffe03f */
[----:B------:R-:W-:Y:S01]  /*94d0*/  IMAD.U32 R0, RZ, RZ, UR27 ;  /* 0x0000001bff007e24 */ /* 0x000fe2000f8e00ff */
        /* <DEDUP_REMOVED lines=8> */
[----:B----4-:R-:W-:Y:S01]  /*9560*/  NOP ;  /* 0x0000000000007918 */ /* 0x010fe20000000000 */
.L_x_58:
[----:B------:R-:W-:Y:S01]  /*9570*/  IMAD R4, R13, 0x8, R20 ;  /* 0x000000080d047824 */ /* 0x000fe200078e0214 */
[----:B------:R-:W-:Y:S01]  /*9580*/  SHF.L.U32 R3, R18, 0x1f, RZ ;  /* 0x0000001f12037819 */ /* 0x000fe200000006ff */
[----:B------:R-:W4:Y:S03]  /*9590*/  S2R R2, SR_TID.X ;  /* 0x0000000000027919 */ /* 0x000f260000002100 */
[----:B------:R-:W5:Y:S01]  /*95a0*/  SYNCS.PHASECHK.TRANS64.TRYWAIT P0, [R4+URZ+0x38840], R3 ;  /* 0x03884003040075a7 */ /* 0x000f62000800017f */
[----:B----4-:R-:W-:-:S04]  /*95b0*/  LOP3.LUT R2, R2, 0x7f, RZ, 0xc0, !PT ;  /* 0x0000007f02027812 */ /* 0x010fc800078ec0ff */
[----:B------:R-:W-:Y:S01]  /*95c0*/  ISETP.NE.AND P1, PT, R2, RZ, PT ;  /* 0x000000ff0200720c */ /* 0x000fe20003f25270 */
[----:B-----5:R-:W-:-:S12]  /*95d0*/  @!P0 BRA `(.L_x_73) ;  /* 0x0000000800508947 */ /* 0x020fd80003800000 */
.L_x_92:
[----:B------:R-:W-:Y:S05]  /*95e0*/  @P1 BRA `(.L_x_74) ;  /* 0x0000000000181947 */ /* 0x000fea0003800000 */
[----:B------:R-:W5:Y:S01]  /*95f0*/  S2R R2, SR_TID.X ;  /* 0x0000000000027919 */ /* 0x000f620000002100 */
[----:B----4-:R-:W-:-:S04]  /*9600*/  IMAD.MOV.U32 R3, RZ, RZ, 0x5140 ;  /* 0x00005140ff037424 */ /* 0x010fc800078e00ff */
[----:B------:R4:W-:Y:S01]  /*9610*/  SYNCS.ARRIVE.TRANS64 RZ, [R4+URZ+0x38830], R3 ;  /* 0x0388300304ff79a7 */ /* 0x0009e2000800003f */
[----:B-----5:R-:W-:-:S13]  /*9620*/  LOP3.LUT P0, RZ, R2, 0x1f, RZ, 0xc0, !PT ;  /* 0x0000001f02ff7812 */ /* 0x020fda000780c0ff */
[----:B----4-:R-:W-:Y:S05]  /*9630*/  @!P0 BRA `(.L_x_74) ;  /* 0x0000000000048947 */ /* 0x010fea0003800000 */
[----:B------:R-:W-:Y:S01]  /*9640*/  BPT.TRAP 0x1 ;  /* 0x000000040000795c */ /* 0x000fe20000300000 */
.L_x_74:
[----:B----4-:R-:W4:Y:S01]  /*9650*/  LDC.64 R2, c[0x0][0x728] ;  /* 0x0001ca00ff027b82 */ /* 0x010f220000000a00 */
[----:B------:R-:W-:Y:S01]  /*9660*/  IADD3 R6, P0, R0, R6, RZ ;  /* 0x0000000600067210 */ /* 0x000fe20007f1e0ff */
[----:B------:R-:W-:Y:S01]  /*9670*/  UMOV UR8, 0x0 ;  /* 0x0000000000087882 */ /* 0x000fe20000000000 */
[----:B------:R-:W-:Y:S01]  /*9680*/  R2UR UR25, R4 ;  /* 0x00000000041972ca */ /* 0x000fe200000e0000 */
[C-C-:B------:R-:W-:Y:S01]  /*9690*/  IMAD R4, R13.reuse, 0x5000, R20.reuse ;  /* 0x000050000d047824 */ /* 0x140fe200078e0214 */
[C---:B------:R-:W-:Y:S01]  /*96a0*/  LEA.HI.X.SX32 R19, R0.reuse, R19, 0x1, P0 ;  /* 0x0000001300137211 */ /* 0x040fe200000f0eff */
[C---:B-123--:R-:W-:Y:S01]  /*96b0*/  IMAD R20, R13.reuse, 0x200, R20 ;  /* 0x000002000d147824 */ /* 0x04efe200078e0214 */
        /* <DEDUP_REMOVED lines=9> */
[----:B------:R-:W-:Y:S01]  /*9750*/  UIADD3 UR25, UR25, 0x38830, URZ ;  /* 0x0003883019197890 */ /* 0x000fe2000fffe03f */
[----:B------:R-:W-:-:S03]  /*9760*/  VIADD R0, R13, 0x1 ;  /* 0x000000010d007836 */ /* 0x000fc60000000000 */
[----:B------:R-:W-:Y:S02]  /*9770*/  UMOV UR19, UR27 ;  /* 0x0000001b00137c82 */ /* 0x000fe40008000000 */
[----:B------:R-:W-:Y:S01]  /*9780*/  UIADD3 UR24, UR16, 0x24000, URZ ;  /* 0x0002400010187890 */ /* 0x000fe2000fffe03f */
[C---:B----4-:R-:W-:Y:S01]  /*9790*/  LEA R2, P0, R6.reuse, R2, 0x2 ;  /* 0x0000000206027211 */ /* 0x050fe200078010ff */
[----:B------:R-:W-:Y:S02]  /*97a0*/  UIADD3 UR16, UR16, 0x26800, URZ ;  /* 0x0002680010107890 */ /* 0x000fe4000fffe03f */
[----:B------:R-:W-:Y:S01]  /*97b0*/  UIADD3 UR10, UR10, 0x2e380, URZ ;  /* 0x0002e3800a0a7890 */ /* 0x000fe2000fffe03f */
[----:B------:R-:W-:Y:S01]  /*97c0*/  LEA.HI.X R3, R6, R3, R19, 0x2, P0 ;  /* 0x0000000306037211 */ /* 0x000fe200000f1413 */
[----:B------:R-:W-:Y:S01]  /*97d0*/  UMOV UR17, UR25 ;  /* 0x0000001900117c82 */ /* 0x000fe20008000000 */
[----:B------:R-:W-:Y:S01]  /*97e0*/  IADD3 R17, P0, R17, 0x1f0, RZ ;  /* 0x000001f011117810 */ /* 0x000fe20007f1e0ff */
[----:B------:R-:W-:Y:S01]  /*97f0*/  UMOV UR11, UR25 ;  /* 0x00000019000b7c82 */ /* 0x000fe20008000000 */
[----:B------:R-:W-:-:S02]  /*9800*/  R2UR UR14, R2 ;  /* 0x00000000020e72ca */ /* 0x000fc400000e0000 */
[----:B------:R-:W-:Y:S01]  /*9810*/  R2UR UR6, R17 ;  /* 0x00000000110672ca */ /* 0x000fe200000e0000 */
[----:B------:R-:W-:Y:S01]  /*9820*/  IMAD.X R16, RZ, RZ, R16, P0 ;  /* 0x000000ffff107224 */ /* 0x000fe200000e0610 */
[----:B------:R-:W-:Y:S02]  /*9830*/  R2UR UR15, R3 ;  /* 0x00000000030f72ca */ /* 0x000fe400000e0000 */
[----:B------:R-:W-:Y:S02]  /*9840*/  ISETP.NE.AND P0, PT, R0, 0x2, PT ;  /* 0x000000020000780c */ /* 0x000fe40003f05270 */
[----:B------:R-:W-:Y:S02]  /*9850*/  R2UR UR7, R16 ;  /* 0x00000000100772ca */ /* 0x000fe400000e0000 */
[----:B------:R-:W-:Y:S02]  /*9860*/  SEL R3, RZ, 0x1, P0 ;  /* 0x00000001ff037807 */ /* 0x000fe40000000000 */
[----:B------:R-:W-:-:S02]  /*9870*/  SEL R0, R0, RZ, P0 ;  /* 0x000000ff00007207 */ /* 0x000fc40000000000 */
[----:B------:R-:W-:-:S07]  /*9880*/  LOP3.LUT R18, R18, R3, RZ, 0x3c, !PT ;  /* 0x0000000312127212 */ /* 0x000fce00078e3cff */
[----:B------:R1:W-:Y:S01]  /*9890*/  UTMALDG.4D [UR24], [UR6], desc[UR8] ;  /* 0x00000818060075b4 */ /* 0x0003e20008019000 */
[----:B------:R1:W-:Y:S01]  /*98a0*/  UTMALDG.4D [UR16], [UR6], desc[UR8] ;  /* 0x00000810060075b4 */ /* 0x0003e20008019000 */
[----:B------:R1:W-:Y:S02]  /*98b0*/  UBLKCP.S.G [UR10], [UR14], UR13 ;  /* 0x0000000a0e0073ba */ /* 0x0003e4000800020d */
[----:B-1----:R-:W-:Y:S01]  /*98c0*/  NOP ;  /* 0x0000000000007918 */ /* 0x002fe20000000000 */
.L_x_55:
[----:B------:R-:W-:Y:S05]  /*98d0*/  BSYNC B0 ;  /* 0x0000000000007941 */ /* 0x000fea0003800000 */
.L_x_54:
[----:B------:R-:W-:-:S03]  /*98e0*/  UMOV UR6, 0xffffffff ;  /* 0xffffffff00067882 */ /* 0x000fc60000000000 */
[----:B------:R-:W-:Y:S05]  /*98f0*/  BRA.DIV UR6, `(.L_x_75) ;  /* 0x00000006069c7947 */ /* 0x000fea000b800000 */
[----:B------:R-:W-:-:S13]  /*9900*/  ELECT P0, URZ, PT ;  /* 0x00000000003f782f */ /* 0x000fda0003800000 */
.L_x_95:
[----:B------:R-:W-:Y:S05]  /*9910*/  @!P0 BRA `(.L_x_7) ;  /* 0x0000000000848947 */ /* 0x000fea0003800000 */
[----:B------:R-:W2:Y:S02]  /*9920*/  LDL.LU R2, [R1] ;  /* 0x0000000001027983 */ /* 0x000ea40000300800 */
[----:B--2---:R-:W-:-:S04]  /*9930*/  LOP3.LUT R2, R2, 0x2, RZ, 0xfc, !PT ;  /* 0x0000000202027812 */ /* 0x004fc800078efcff */
[----:B------:R-:W-:-:S13]  /*9940*/  ISETP.NE.AND P0, PT, R2, 0x3, PT ;  /* 0x000000030200780c */ /* 0x000fda0003f05270 */
[----:B------:R-:W-:Y:S05]  /*9950*/  @!P0 BRA `(.L_x_76) ;  /* 0x0000000000048947 */ /* 0x000fea0003800000 */
[----:B------:R-:W-:Y:S01]  /*9960*/  BPT.TRAP 0x1 ;  /* 0x000000040000795c */ /* 0x000fe20000300000 */
.L_x_76:
[----:B------:R-:W1:Y:S01]  /*9970*/  S2R R3, SR_CgaCtaId ;  /* 0x0000000000037919 */ /* 0x000e620000008800 */
[----:B------:R-:W-:Y:S02]  /*9980*/  MOV R2, 0x400 ;  /* 0x0000040000027802 */ /* 0x000fe40000000f00 */
[----:B------:R-:W-:Y:S02]  /*9990*/  SHF.L.U32 R4, R18, 0x1f, RZ ;  /* 0x0000001f12047819 */ /* 0x000fe400000006ff */
[----:B-1----:R-:W-:Y:S01]  /*99a0*/  LEA R8, R3, R2, 0x18 ;  /* 0x0000000203087211 */ /* 0x002fe200078ec0ff */
[----:B------:R-:W-:-:S04]  /*99b0*/  VIADD R2, R0, 0x1 ;  /* 0x0000000100027836 */ /* 0x000fc80000000000 */
[----:B------:R-:W-:Y:S01]  /*99c0*/  VIADD R3, R8, 0x38820 ;  /* 0x0003882008037836 */ /* 0x000fe20000000000 */
[----:B------:R-:W-:-:S03]  /*99d0*/  ISETP.NE.AND P2, PT, R2, 0x2, PT ;  /* 0x000000020200780c */ /* 0x000fc60003f45270 */
[----:B------:R-:W-:Y:S01]  /*99e0*/  IMAD R7, R0, 0x8, R3 ;  /* 0x0000000800077824 */ /* 0x000fe200078e0203 */
[----:B------:R-:W-:Y:S02]  /*99f0*/  SEL R5, RZ, 0x1, P2 ;  /* 0x00000001ff057807 */ /* 0x000fe40001000000 */
[----:B------:R-:W-:Y:S01]  /*9a00*/  SEL R6, R2, RZ, P2 ;  /* 0x000000ff02067207 */ /* 0x000fe20001000000 */
[----:B------:R-:W1:Y:S01]  /*9a10*/  SYNCS.PHASECHK.TRANS64.TRYWAIT P1, [R7+URZ], R4 ;  /* 0x00000004070075a7 */ /* 0x000e62000802017f */
[----:B------:R-:W-:-:S03]  /*9a20*/  LOP3.LUT R5, R18, R5, RZ, 0x3c, !PT ;  /* 0x0000000512057212 */ /* 0x000fc600078e3cff */
[----:B------:R-:W-:Y:S01]  /*9a30*/  IMAD R3, R6, 0x8, R3 ;  /* 0x0000000806037824 */ /* 0x000fe200078e0203 */
[----:B------:R-:W-:Y:S01]  /*9a40*/  SHF.L.U32 R2, R5, 0x1f, RZ ;  /* 0x0000001f05027819 */ /* 0x000fe200000006ff */
[----:B-1----:R-:W-:Y:S06]  /*9a50*/  @!P1 BRA `(.L_x_77) ;  /* 0x0000000400689947 */ /* 0x002fec0003800000 */
.L_x_96:
[----:B------:R-:W2:Y:S02]  /*9a60*/  SYNCS.PHASECHK.TRANS64.TRYWAIT P1, [R3+URZ], R2 ;  /* 0x00000002030075a7 */ /* 0x000ea4000802017f */
[----:B--2---:R-:W-:Y:S05]  /*9a70*/  @!P1 BRA `(.L_x_78) ;  /* 0x0000000400749947 */ /* 0x004fea0003800000 */
.L_x_97:
[----:B------:R-:W-:Y:S05]  /*9a80*/  @!P0 BRA `(.L_x_79) ;  /* 0x0000000000048947 */ /* 0x000fea0003800000 */
[----:B------:R-:W-:Y:S01]  /*9a90*/  BPT.TRAP 0x1 ;  /* 0x000000040000795c */ /* 0x000fe20000300000 */
.L_x_79:
[----:B--2---:R-:W-:-:S04]  /*9aa0*/  VIADD R3, R8, 0x38840 ;  /* 0x0003884008037836 */ /* 0x004fc80000000000 */
[----:B------:R-:W-:-:S04]  /*9ab0*/  IMAD R5, R0, 0x8, R3 ;  /* 0x0000000800057824 */ /* 0x000fc800078e0203 */
[----:B------:R-:W2:Y:S02]  /*9ac0*/  SYNCS.PHASECHK.TRANS64.TRYWAIT P0, [R5+URZ], R4 ;  /* 0x00000004050075a7 */ /* 0x000ea4000800017f */
[----:B--2---:R-:W-:Y:S05]  /*9ad0*/  @!P0 BRA `(.L_x_80) ;  /* 0x0000000400708947 */ /* 0x004fea0003800000 */
.L_x_98:
[----:B------:R-:W-:-:S07]  /*9ae0*/  IMAD R3, R6, 0x8, R3 ;  /* 0x0000000806037824 */ /* 0x000fce00078e0203 */
.L_x_81:
[----:B---3--:R3:W4:Y:S02]  /*9af0*/  SYNCS.PHASECHK.TRANS64.TRYWAIT P0, [R3+URZ], R2 ;  /* 0x00000002030075a7 */ /* 0x008724000800017f */
[----:B----4-:R-:W-:Y:S05]  /*9b00*/  @!P0 NANOSLEEP.SYNCS 0x989680 ;  /* 0x009896800000895d */ /* 0x010fea0003900000 */
[----:B------:R-:W4:Y:S02]  /*9b10*/  @!P0 SYNCS.PHASECHK.TRANS64 P0, [R3+URZ], R2 ;  /* 0x00000002030085a7 */ /* 0x000f24000800007f */
[----:B----4-:R-:W-:Y:S05]  /*9b20*/  @!P0 BRA `(.L_x_81) ;  /* 0xfffffffc00f08947 */ /* 0x010fea000383ffff */
.L_x_7:
[----:B------:R-:W-:Y:S05]  /*9b30*/  BSYNC B6 ;  /* 0x0000000000067941 */ /* 0x000fea0003800000 */
.L_x_4:
[----:B------:R-:W-:Y:S05]  /*9b40*/  EXIT ;  /* 0x000000000000794d */ /* 0x000fea0003800000 */
.L_x_12:
[----:B------:R-:W-:Y:S02]  /*9b50*/  IMAD.MOV.U32 R12, RZ, RZ, RZ ;  /* 0x000000ffff0c7224 */ /* 0x000fe400078e00ff */
[----:B------:R-:W-:Y:S02]  /*9b60*/  IMAD.MOV.U32 R11, RZ, RZ, 0x1f ;  /* 0x0000001fff0b7424 */ /* 0x000fe400078e00ff */
[----:B------:R-:W-:-:S07]  /*9b70*/  IMAD.MOV.U32 R15, RZ, RZ, -0x1 ;  /* 0xffffffffff0f7424 */ /* 0x000fce00078e00ff */
[----:B------:R-:W-:Y:S05]  /*9b80*/  WARPSYNC.COLLECTIVE R15, `(.L_x_82) ;  /* 0x000000000f087348 */ /* 0x000fea0003c00000 */
[----:B------:R1:W2:Y:S02]  /*9b90*/  SHFL.IDX P6, R14, R13, R12, R11 ;  /* 0x0000000c0d0e7389 */ /* 0x0002a400000c000b */
[----:B-12---:R-:W-:Y:S01]  /*9ba0*/  ENDCOLLECTIVE ;  /* 0x000000000000791b */ /* 0x006fe20003800000 */
.L_x_82:
[----:B------:R-:W-:Y:S05]  /*9bb0*/  BRA `(.L_x_83) ;  /* 0xffffff7000007947 */ /* 0x000fea000383ffff */
.L_x_14:
[----:B--2---:R-:W2:Y:S01]  /*9bc0*/  S2R R5, SR_CgaCtaId ;  /* 0x0000000000057919 */ /* 0x004ea20000008800 */
[----:B------:R-:W-:-:S04]  /*9bd0*/  MOV R4, 0x400 ;  /* 0x0000040000047802 */ /* 0x000fc80000000f00 */
[----:B--2---:R-:W-:-:S04]  /*9be0*/  LEA R4, R5, R4, 0x18 ;  /* 0x0000000405047211 */ /* 0x004fc800078ec0ff */
[----:B------:R2:W3:Y:S03]  /*9bf0*/  SYNCS.PHASECHK.TRANS64.TRYWAIT P0, [R4+URZ+0x38800], R8 ;  /* 0x03880008040075a7 */ /* 0x0004e6000800017f */
[----:B---3--:R-:W-:Y:S05]  /*9c00*/  @!P0 NANOSLEEP.SYNCS 0x989680 ;  /* 0x009896800000895d */ /* 0x008fea0003900000 */
[----:B------:R-:W3:Y:S02]  /*9c10*/  @!P0 SYNCS.PHASECHK.TRANS64 P0, [R4+URZ+0x38800], R8 ;  /* 0x03880008040085a7 */ /* 0x000ee4000800007f */
[----:B---3--:R-:W-:Y:S05]  /*9c20*/  @!P0 BRA `(.L_x_14) ;  /* 0xfffffffc00e48947 */ /* 0x008fea000383ffff */
[----:B------:R-:W-:Y:S05]  /*9c30*/  BRA `(.L_x_13) ;  /* 0xffffff70001c7947 */ /* 0x000fea000383ffff */
.L_x_19:
[----:B---3--:R3:W4:Y:S02]  /*9c40*/  SYNCS.PHASECHK.TRANS64.TRYWAIT P1, [R3+URZ+0x38810], R152 ;  /* 0x03881098030075a7 */ /* 0x008724000802017f */
[----:B----4-:R-:W-:Y:S05]  /*9c50*/  @!P1 NANOSLEEP.SYNCS 0x989680 ;  /* 0x009896800000995d */ /* 0x010fea0003900000 */
[----:B------:R-:W4:Y:S02]  /*9c60*/  @!P1 SYNCS.PHASECHK.TRANS64 P1, [R3+URZ+0x38810], R152 ;  /* 0x03881098030095a7 */ /* 0x000f24000802007f */
[----:B----4-:R-:W-:Y:S05]  /*9c70*/  @!P1 BRA `(.L_x_19) ;  /* 0xfffffffc00f09947 */ /* 0x010fea000383ffff */
[----:B------:R-:W-:Y:S05]  /*9c80*/  BRA `(.L_x_18) ;  /* 0xffffff78002c7947 */ /* 0x000fea000383ffff */
.L_x_23:
[----:B------:R1:W1:Y:S02]  /*9c90*/  SYNCS.PHASECHK.TRANS64.TRYWAIT P1, [R3+URZ+0x38830], R152 ;  /* 0x03883098030075a7 */ /* 0x000264000802017f */
[----:B-1----:R-:W-:Y:S05]  /*9ca0*/  @!P1 NANOSLEEP.SYNCS 0x989680 ;  /* 0x009896800000995d */ /* 0x002fea0003900000 */
[----:B------:R-:W1:Y:S02]  /*9cb0*/  @!P1 SYNCS.PHASECHK.TRANS64 P1, [R3+URZ+0x38830], R152 ;  /* 0x03883098030095a7 */ /* 0x000e64000802007f */
[----:B-1----:R-:W-:Y:S05]  /*9cc0*/  @!P1 BRA `(.L_x_23) ;  /* 0xfffffffc00f09947 */ /* 0x002fea000383ffff */
[----:B------:R-:W-:Y:S05]  /*9cd0*/  BRA `(.L_x_22) ;  /* 0xffffff8800b87947 */ /* 0x000fea000383ffff */
.L_x_56:
[----:B-1----:R1:W2:Y:S02]  /*9ce0*/  SYNCS.PHASECHK.TRANS64.TRYWAIT P1, [R20+URZ+0x38820], R3 ;  /* 0x03882003140075a7 */ /* 0x0022a4000802017f */
[----:B--2---:R-:W-:Y:S05]  /*9cf0*/  @!P1 NANOSLEEP.SYNCS 0x989680 ;  /* 0x009896800000995d */ /* 0x004fea0003900000 */
[----:B------:R-:W2:Y:S02]  /*9d00*/  @!P1 SYNCS.PHASECHK.TRANS64 P1, [R20+URZ+0x38820], R3 ;  /* 0x03882003140095a7 */ /* 0x000ea4000802007f */
[----:B--2---:R-:W-:Y:S05]  /*9d10*/  @!P1 BRA `(.L_x_56) ;  /* 0xfffffffc00f09947 */ /* 0x004fea000383ffff */
[----:B------:R-:W-:Y:S05]  /*9d20*/  BRA `(.L_x_84) ;  /* 0xffffffe400087947 */ /* 0x000fea000383ffff */
.L_x_60:
[----:B-1----:R1:W2:Y:S02]  /*9d30*/  SYNCS.PHASECHK.TRANS64.TRYWAIT P1, [R20+URZ+0x38840], R21 ;  /* 0x03884015140075a7 */ /* 0x0022a4000802017f */
[----:B--2---:R-:W-:Y:S05]  /*9d40*/  @!P1 NANOSLEEP.SYNCS 0x989680 ;  /* 0x009896800000995d */ /* 0x004fea0003900000 */
[----:B------:R-:W2:Y:S02]  /*9d50*/  @!P1 SYNCS.PHASECHK.TRANS64 P1, [R20+URZ+0x38840], R21 ;  /* 0x03884015140095a7 */ /* 0x000ea4000802007f */
[----:B--2---:R-:W-:Y:S05]  /*9d60*/  @!P1 BRA `(.L_x_60) ;  /* 0xfffffffc00f09947 */ /* 0x004fea000383ffff */
[----:B------:R-:W-:Y:S05]  /*9d70*/  BRA `(.L_x_85) ;  /* 0xffffffe800787947 */ /* 0x000fea000383ffff */
.L_x_62:
[----:B---3--:R3:W4:Y:S02]  /*9d80*/  SYNCS.PHASECHK.TRANS64.TRYWAIT P1, [R20+URZ+0x38828], R21 ;  /* 0x03882815140075a7 */ /* 0x008724000802017f */
[----:B----4-:R-:W-:Y:S05]  /*9d90*/  @!P1 NANOSLEEP.SYNCS 0x989680 ;  /* 0x009896800000995d */ /* 0x010fea0003900000 */
[----:B------:R-:W4:Y:S02]  /*9da0*/  @!P1 SYNCS.PHASECHK.TRANS64 P1, [R20+URZ+0x38828], R21 ;  /* 0x03882815140095a7 */ /* 0x000f24000802007f */
[----:B----4-:R-:W-:Y:S05]  /*9db0*/  @!P1 BRA `(.L_x_62) ;  /* 0xfffffffc00f09947 */ /* 0x010fea000383ffff */
[----:B------:R-:W-:Y:S05]  /*9dc0*/  BRA `(.L_x_86) ;  /* 0xffffffec000c7947 */ /* 0x000fea000383ffff */
.L_x_64:
[----:B--2---:R2:W4:Y:S02]  /*9dd0*/  SYNCS.PHASECHK.TRANS64.TRYWAIT P1, [R20+URZ+0x38848], R21 ;  /* 0x03884815140075a7 */ /* 0x004524000802017f */
[----:B----4-:R-:W-:Y:S05]  /*9de0*/  @!P1 NANOSLEEP.SYNCS 0x989680 ;  /* 0x009896800000995d */ /* 0x010fea0003900000 */
[----:B------:R-:W4:Y:S02]  /*9df0*/  @!P1 SYNCS.PHASECHK.TRANS64 P1, [R20+URZ+0x38848], R21 ;  /* 0x03884815140095a7 */ /* 0x000f24000802007f */
[----:B----4-:R-:W-:Y:S05]  /*9e00*/  @!P1 BRA `(.L_x_64) ;  /* 0xfffffffc00f09947 */ /* 0x010fea000383ffff */
[----:B------:R-:W-:Y:S05]  /*9e10*/  BRA `(.L_x_87) ;  /* 0xffffffec007c7947 */ /* 0x000fea000383ffff */
.L_x_66:
[----:B------:R-:W-:-:S07]  /*9e20*/  SHF.L.U32 R5, R18, 0x1f, RZ ;  /* 0x0000001f12057819 */ /* 0x000fce00000006ff */
.L_x_88:
[----:B-1----:R1:W2:Y:S02]  /*9e30*/  SYNCS.PHASECHK.TRANS64.TRYWAIT P1, [R20+URZ+0x38820], R5 ;  /* 0x03882005140075a7 */ /* 0x0022a4000802017f */
[----:B--2---:R-:W-:Y:S05]  /*9e40*/  @!P1 NANOSLEEP.SYNCS 0x989680 ;  /* 0x009896800000995d */ /* 0x004fea0003900000 */
[----:B------:R-:W2:Y:S02]  /*9e50*/  @!P1 SYNCS.PHASECHK.TRANS64 P1, [R20+URZ+0x38820], R5 ;  /* 0x03882005140095a7 */ /* 0x000ea4000802007f */
[----:B--2---:R-:W-:Y:S05]  /*9e60*/  @!P1 BRA `(.L_x_88) ;  /* 0xfffffffc00f09947 */ /* 0x004fea000383ffff */
[----:B------:R-:W-:Y:S05]  /*9e70*/  BRA `(.L_x_89) ;  /* 0xfffffff000047947 */ /* 0x000fea000383ffff */
.L_x_69:
[----:B---3--:R3:W4:Y:S02]  /*9e80*/  SYNCS.PHASECHK.TRANS64.TRYWAIT P1, [R20+URZ+0x38840], R9 ;  /* 0x03884009140075a7 */ /* 0x008724000802017f */
[----:B----4-:R-:W-:Y:S05]  /*9e90*/  @!P1 NANOSLEEP.SYNCS 0x989680 ;  /* 0x009896800000995d */ /* 0x010fea0003900000 */
[----:B------:R-:W4:Y:S02]  /*9ea0*/  @!P1 SYNCS.PHASECHK.TRANS64 P1, [R20+URZ+0x38840], R9 ;  /* 0x03884009140095a7 */ /* 0x000f24000802007f */
[----:B----4-:R-:W-:Y:S05]  /*9eb0*/  @!P1 BRA `(.L_x_69) ;  /* 0xfffffffc00f09947 */ /* 0x010fea000383ffff */
[----:B------:R-:W-:Y:S05]  /*9ec0*/  BRA `(.L_x_90) ;  /* 0xfffffff0008c7947 */ /* 0x000fea000383ffff */
.L_x_71:
[----:B-1----:R1:W2:Y:S02]  /*9ed0*/  SYNCS.PHASECHK.TRANS64.TRYWAIT P1, [R20+URZ+0x38828], R9 ;  /* 0x03882809140075a7 */ /* 0x0022a4000802017f */
[----:B--2---:R-:W-:Y:S05]  /*9ee0*/  @!P1 NANOSLEEP.SYNCS 0x989680 ;  /* 0x009896800000995d */ /* 0x004fea0003900000 */
[----:B------:R-:W2:Y:S02]  /*9ef0*/  @!P1 SYNCS.PHASECHK.TRANS64 P1, [R20+URZ+0x38828], R9 ;  /* 0x03882809140095a7 */ /* 0x000ea4000802007f */
[----:B--2---:R-:W-:Y:S05]  /*9f00*/  @!P1 BRA `(.L_x_71) ;  /* 0xfffffffc00f09947 */ /* 0x004fea000383ffff */
[----:B------:R-:W-:Y:S05]  /*9f10*/  BRA `(.L_x_91) ;  /* 0xfffffff400147947 */ /* 0x000fea000383ffff */
.L_x_73:
[----:B----4-:R4:W1:Y:S02]  /*9f20*/  SYNCS.PHASECHK.TRANS64.TRYWAIT P0, [R4+URZ+0x38840], R3 ;  /* 0x03884003040075a7 */ /* 0x010864000800017f */
[----:B-1----:R-:W-:Y:S05]  /*9f30*/  @!P0 NANOSLEEP.SYNCS 0x989680 ;  /* 0x009896800000895d */ /* 0x002fea0003900000 */
[----:B------:R-:W1:Y:S02]  /*9f40*/  @!P0 SYNCS.PHASECHK.TRANS64 P0, [R4+URZ+0x38840], R3 ;  /* 0x03884003040085a7 */ /* 0x000e64000800007f */
[----:B-1----:R-:W-:Y:S05]  /*9f50*/  @!P0 BRA `(.L_x_73) ;  /* 0xfffffffc00f08947 */ /* 0x002fea000383ffff */
[----:B------:R-:W-:Y:S05]  /*9f60*/  BRA `(.L_x_92) ;  /* 0xfffffff4009c7947 */ /* 0x000fea000383ffff */
.L_x_75:
[----:B------:R-:W-:Y:S01]  /*9f70*/  BSSY B0, `(.L_x_93) ;  /* 0x0000006000007945 */ /* 0x000fe20003800000 */
[----:B------:R-:W-:-:S07]  /*9f80*/  IMAD.MOV.U32 R15, RZ, RZ, -0x1 ;  /* 0xffffffffff0f7424 */ /* 0x000fce00078e00ff */
[----:B------:R-:W-:Y:S05]  /*9f90*/  WARPSYNC.COLLECTIVE R15, `(.L_x_94) ;  /* 0x000000000f0c7348 */ /* 0x000fea0003c00000 */
[----:B------:R-:W-:Y:S02]  /*9fa0*/  ELECT P6, UR62, PT ;  /* 0x00000000003e782f */ /* 0x000fe400038c0000 */
[----:B------:R-:W-:Y:S01]  /*9fb0*/  MOV R14, UR62 ;  /* 0x0000003e000e7c02 */ /* 0x000fe20008000f00 */
[----:B------:R-:W-:Y:S10]  /*9fc0*/  ENDCOLLECTIVE ;  /* 0x000000000000791b */ /* 0x000ff40003800000 */
.L_x_94:
[----:B------:R-:W-:Y:S05]  /*9fd0*/  BSYNC B0 ;  /* 0x0000000000007941 */ /* 0x000fea0003800000 */
.L_x_93:
[----:B------:R-:W-:Y:S01]  /*9fe0*/  PLOP3.LUT P0, PT, P6, PT, PT, 0x80, 0x0 ;  /* 0x000000000000781c */ /* 0x000fe2000370f070 */
[----:B------:R-:W-:-:S12]  /*9ff0*/  BRA `(.L_x_95) ;  /* 0xfffffff800447947 */ /* 0x000fd8000383ffff */
.L_x_77:
[----:B-1----:R1:W2:Y:S02]  /*a000*/  SYNCS.PHASECHK.TRANS64.TRYWAIT P1, [R7+URZ], R4 ;  /* 0x00000004070075a7 */ /* 0x0022a4000802017f */
[----:B--2---:R-:W-:Y:S05]  /*a010*/  @!P1 NANOSLEEP.SYNCS 0x989680 ;  /* 0x009896800000995d */ /* 0x004fea0003900000 */
[----:B------:R-:W2:Y:S02]  /*a020*/  @!P1 SYNCS.PHASECHK.TRANS64 P1, [R7+URZ], R4 ;  /* 0x00000004070095a7 */ /* 0x000ea4000802007f */
[----:B--2---:R-:W-:Y:S05]  /*a030*/  @!P1 BRA `(.L_x_77) ;  /* 0xfffffffc00f09947 */ /* 0x004fea000383ffff */
[----:B------:R-:W-:Y:S05]  /*a040*/  BRA `(.L_x_96) ;  /* 0xfffffff800847947 */ /* 0x000fea000383ffff */
.L_x_78:
[----:B--2---:R2:W3:Y:S02]  /*a050*/  SYNCS.PHASECHK.TRANS64.TRYWAIT P1, [R3+URZ], R2 ;  /* 0x00000002030075a7 */ /* 0x0044e4000802017f */
[----:B---3--:R-:W-:Y:S05]  /*a060*/  @!P1 NANOSLEEP.SYNCS 0x989680 ;  /* 0x009896800000995d */ /* 0x008fea0003900000 */
[----:B------:R-:W3:Y:S02]  /*a070*/  @!P1 SYNCS.PHASECHK.TRANS64 P1, [R3+URZ], R2 ;  /* 0x00000002030095a7 */ /* 0x000ee4000802007f */
[----:B---3--:R-:W-:Y:S05]  /*a080*/  @!P1 BRA `(.L_x_78) ;  /* 0xfffffffc00f09947 */ /* 0x008fea000383ffff */
[----:B------:R-:W-:Y:S05]  /*a090*/  BRA `(.L_x_97) ;  /* 0xfffffff800787947 */ /* 0x000fea000383ffff */
.L_x_80:
[----:B--2---:R2:W3:Y:S02]  /*a0a0*/  SYNCS.PHASECHK.TRANS64.TRYWAIT P0, [R5+URZ], R4 ;  /* 0x00000004050075a7 */ /* 0x0044e4000800017f */
[----:B---3--:R-:W-:Y:S05]  /*a0b0*/  @!P0 NANOSLEEP.SYNCS 0x989680 ;  /* 0x009896800000895d */ /* 0x008fea0003900000 */
[----:B------:R-:W3:Y:S02]  /*a0c0*/  @!P0 SYNCS.PHASECHK.TRANS64 P0, [R5+URZ], R4 ;  /* 0x00000004050085a7 */ /* 0x000ee4000800007f */
[----:B---3--:R-:W-:Y:S05]  /*a0d0*/  @!P0 BRA `(.L_x_80) ;  /* 0xfffffffc00f08947 */ /* 0x008fea000383ffff */
[----:B------:R-:W-:Y:S05]  /*a0e0*/  BRA `(.L_x_98) ;  /* 0xfffffff8007c7947 */ /* 0x000fea000383ffff */
.L_x_99:
[----:B------:R-:W-:-:S00]  /*a0f0*/  BRA `(.L_x_99) ;  /* 0xfffffffc00fc7947 */ /* 0x000fc0000383ffff */
[----:B------:R-:W-:-:S00]  /*a100*/  NOP ;  /* 0x0000000000007918 */ /* 0x000fc00000000000 */
[----:B------:R-:W-:-:S00]  /*a110*/  NOP ;  /* 0x0000000000007918 */ /* 0x000fc00000000000 */
[----:B------:R-:W-:-:S00]  /*a120*/  NOP ;  /* 0x0000000000007918 */ /* 0x000fc00000000000 */
[----:B------:R-:W-:-:S00]  /*a130*/  NOP ;  /* 0x0000000000007918 */ /* 0x000fc00000000000 */
[----:B------:R-:W-:-:S00]  /*a140*/  NOP ;  /* 0x0000000000007918 */ /* 0x000fc00000000000 */
[----:B------:R-:W-:-:S00]  /*a150*/  NOP ;  /* 0x0000000000007918 */ /* 0x000fc00000000000 */
[----:B------:R-:W-:-:S00]  /*a160*/  NOP ;  /* 0x0000000000007918 */ /* 0x000fc00000000000 */
[----:B------:R-:W-:-:S00]  /*a170*/  NOP ;  /* 0x0000000000007918 */ /* 0x000fc00000000000 */
.L_x_3682:


//--------------------- .text._ZN7cutlass13device_kernelIN5flash11enable_sm90INS1_16FlashAttnBwdSm90INS1_25CollectiveMainloopBwdSm90ILi2ELi2ELi2EN4cute5tupleIJNS5_1CILi1EEES8_S8_EEENS6_IJNS7_ILi80EEENS7_ILi128EEESB_EEENS_6half_tEfNS_4arch4Sm90ELb0ELb0ELb0ELb0ELb1ELb1ELb0ELb1ELi2ELi1ELi2ELi1ELb0EEENS1_21CollectiveEpilogueBwdISC_SD_SF_Li256ELb0ELb0ELi1EEENS1_19SingleTileSchedulerILb0ELb0ELb0ELi128EEEEEEEEEvNT_6ParamsE --------------------------
	.section	.text._ZN7cutlass13device_kernelIN5flash11enable_sm90INS1_16FlashAttnBwdSm90INS1_25CollectiveMainloopBwdSm90ILi2ELi2ELi2EN4cute5tupleIJNS5_1CILi1EEES8_S8_EEENS6_IJNS7_ILi80EEENS7_ILi128EEESB_EEENS_6half_tEfNS_4arch4Sm90ELb0ELb0ELb0ELb0ELb1ELb1ELb0ELb1ELi2ELi1ELi2ELi1ELb0EEENS1_21CollectiveEpilogueBwdISC_SD_SF_Li256ELb0ELb0ELi1EEENS1_19SingleTileSchedulerILb0ELb0ELb0ELi128EEEEEEEEEvNT_6ParamsE,"ax",@progbits
	.align	128
.text._ZN7cutlass13device_kernelIN5flash11enable_sm90INS1_16FlashAttnBwdSm90INS1_25CollectiveMainloopBwdSm90ILi2ELi2ELi2EN4cute5tupleIJNS5_1CILi1EEES8_S8_EEENS6_IJNS7_ILi80EEENS7_ILi128EEESB_EEENS_6half_tEfNS_4arch4Sm90ELb0ELb0ELb0ELb0ELb1ELb1ELb0ELb1ELi2ELi1ELi2ELi1ELb0EEENS1_21CollectiveEpilogueBwdISC_SD_SF_Li256ELb0ELb0ELi1EEENS1_19SingleTileSchedulerILb0ELb0ELb0ELi128EEEEEEEEEvNT_6ParamsE:
        .type           _ZN7cutlass13device_kernelIN5flash11enable_sm90INS1_16FlashAttnBwdSm90INS1_25CollectiveMainloopBwdSm90ILi2ELi2ELi2EN4cute5tupleIJNS5_1CILi1EEES8_S8_EEENS6_IJNS7_ILi80EEENS7_ILi128EEESB_EEENS_6half_tEfNS_4arch4Sm90ELb0ELb0ELb0ELb0ELb1ELb1ELb0ELb1ELi2ELi1ELi2ELi1ELb0EEENS1_21CollectiveEpilogueBwdISC_SD_SF_Li256ELb0ELb0ELi1EEENS1_19SingleTileSchedulerILb0ELb0ELb0ELi128EEEEEEEEEvNT_6ParamsE,@function
        .size           _ZN7cutlass13device_kernelIN5flash11enable_sm90INS1_16FlashAttnBwdSm90INS1_25CollectiveMainloopBwdSm90ILi2ELi2ELi2EN4cute5tupleIJNS5_1CILi1EEES8_S8_EEENS6_IJNS7_ILi80EEENS7_ILi128EEESB_EEENS_6half_tEfNS_4arch4Sm90ELb0ELb0ELb0ELb0ELb1ELb1ELb0ELb1ELi2ELi1ELi2ELi1ELb0EEENS1_21CollectiveEpilogueBwdISC_SD_SF_Li256ELb0ELb0ELi1EEENS1_19SingleTileSchedulerILb0ELb0ELb0ELi128EEEEEEEEEvNT_6ParamsE,(.L_x_3683 - _ZN7cutlass13device_kernelIN5flash11enable_sm90INS1_16FlashAttnBwdSm90INS1_25CollectiveMainloopBwdSm90ILi2ELi2ELi2EN4cute5tupleIJNS5_1CILi1EEES8_S8_EEENS6_IJNS7_ILi80EEENS7_ILi128EEESB_EEENS_6half_tEfNS_4arch4Sm90ELb0ELb0ELb0ELb0ELb1ELb1ELb0ELb1ELi2ELi1ELi2ELi1ELb0EEENS1_21CollectiveEpilogueBwdISC_SD_SF_Li256ELb0ELb0ELi1EEENS1_19SingleTileSchedulerILb0ELb0ELb0ELi128EEEEEEEEEvNT_6ParamsE)
        .other          _ZN7cutlass13device_kernelIN5flash11enable_sm90INS1_16FlashAttnBwdSm90INS1_25CollectiveMainloopBwdSm90ILi2ELi2ELi2EN4cute5tupleIJNS5_1CILi1EEES8_S8_EEENS6_IJNS7_ILi80EEENS7_ILi128EEESB_EEENS_6half_tEfNS_4arch4Sm90ELb0ELb0ELb0ELb0ELb1ELb1ELb0ELb1ELi2ELi1ELi2ELi1ELb0EEENS1_21CollectiveEpilogueBwdISC_SD_SF_Li256ELb0ELb0ELi1EEENS1_19SingleTileSchedulerILb0ELb0ELb0ELi128EEEEEEEEEvNT_6ParamsE,@"STO_CUDA_ENTRY STV_DEFAULT"
_ZN7cutlass13device_kernelIN5flash11enable_sm90INS1_16FlashAttnBwdSm90INS1_25CollectiveMainloopBwdSm90ILi2ELi2ELi2EN4cute5tupleIJNS5_1CILi1EEES8_S8_EEENS6_IJNS7_ILi80EEENS7_ILi128EEESB_EEENS_6half_tEfNS_4arch4Sm90ELb0ELb0ELb0ELb0ELb1ELb1ELb0ELb1ELi2ELi1ELi2ELi1ELb0EEENS1_21CollectiveEpilogueBwdISC_SD_SF_Li256ELb0ELb0ELi1EEENS1_19SingleTileSchedulerILb0ELb0ELb0ELi128EEEEEEEEEvNT_6ParamsE:
        /* <DEDUP_REMOVED lines=29> */
.L_x_101:
[----:B------:R-:W-:Y:S05]  /*01d0*/  BSYNC B0 ;  /* 0x0000000000007941 */ /* 0x000fea0003800000 */
.L_x_100:
        /* <DEDUP_REMOVED lines=34> */
.L_x_102:
        /* <DEDUP_REMOVED lines=22> */
.L_x_103:
        /* <DEDUP_REMOVED lines=8> */
.L_x_106:
        /* <DEDUP_REMOVED lines=33> */
.L_x_109:
        /* <DEDUP_REMOVED lines=15> */
.L_x_108:
        /* <DEDUP_REMOVED lines=23> */
.L_x_111:
        /* <DEDUP_REMOVED lines=15> */
.L_x_110:
        /* <DEDUP_REMOVED lines=8> */
.L_x_199:
        /* <DEDUP_REMOVED lines=15> */
.L_x_113:
        /* <DEDUP_REMOVED lines=121> */
.L_x_126:
[----:B------:R-:W2:Y:S01]  /*1440*/  LDL R3, [R1] ;  /* 0x0000000001037983 */ /* 0x000ea20000100800 */
[----:B------:R-:W-:Y:S05]  /*1450*/  YIELD ;  /* 0x0000000000007946 */ /* 0x000fea0003800000 */
[----:B--2---:R-:W-:-:S13]  /*1460*/  ISETP.NE.AND P0, PT, R3, 0x3, PT ;  /* 0x000000030300780c */ /* 0x004fda0003f05270 */
[----:B------:R-:W-:Y:S05]  /*1470*/  @!P0 BRA `(.L_x_116) ;  /* 0x0000000000048947 */ /* 0x000fea0003800000 */
[----:B------:R-:W-:Y:S01]  /*1480*/  BPT.TRAP 0x1 ;  /* 0x000000040000795c */ /* 0x000fe20000300000 */
.L_x_116:
        /* <DEDUP_REMOVED lines=8> */
.L_x_117:
[----:B---3--:R-:W-:Y:S05]  /*1510*/  @P1 BRA `(.L_x_118) ;  /* 0x0000000000081947 */ /* 0x008fea0003800000 */
[----:B------:R-:W3:Y:S02]  /*1520*/  SYNCS.PHASECHK.TRANS64.TRYWAIT P1, [R3+URZ+0x38810], R152 ;  /* 0x03881098030075a7 */ /* 0x000ee4000802017f */
[----:B---3--:R-:W-:Y:S05]  /*1530*/  @!P1 BRA `(.L_x_119) ;  /* 0x0000008c00c89947 */ /* 0x008fea0003800000 */
.L_x_118:
        /* <DEDUP_REMOVED lines=286> */
.L_x_120:
[----:B------:R1:W1:Y:S01]  /*2720*/  SYNCS.PHASECHK.TRANS64.TRYWAIT P1, [R3+URZ+0x38830], R152 ;  /* 0x03883098030075a7 */ /* 0x000262000802017f */
[----:B------:R-:W-:Y:S05]  /*2730*/  @!P0 BRA `(.L_x_121) ;  /* 0x0000000000048947 */ /* 0x000fea0003800000 */
[----:B------:R-:W-:Y:S01]  /*2740*/  BPT.TRAP 0x1 ;  /* 0x000000040000795c */ /* 0x000fe20000300000 */
.L_x_121:
[----:B------:R-:W-:-:S05]  /*2750*/  VIADD R4, R153, 0x24000 ;  /* 0x0002400099047836 */ /* 0x000fca0000000000 */
[----:B------:R-:W-:-:S04]  /*2760*/  SHF.R.U32.HI R4, RZ, 0x4, R4 ;  /* 0x00000004ff047819 */ /* 0x000fc80000011604 */
[----:B------:R-:W-:-:S04]  /*2770*/  LOP3.LUT R4, R4, 0x3fff, RZ, 0xc0, !PT ;  /* 0x00003fff04047812 */ /* 0x000fc800078ec0ff */
[----:B------:R-:W-:Y:S01]  /*2780*/  LOP3.LUT R153, R4, 0x10000, RZ, 0xfc, !PT ;  /* 0x0001000004997812 */ /* 0x000fe200078efcff */
[----:B-1----:R-:W-:Y:S06]  /*2790*/  @P1 BRA `(.L_x_122) ;  /* 0x0000000000081947 */ /* 0x002fec0003800000 */
[----:B------:R-:W1:Y:S02]  /*27a0*/  SYNCS.PHASECHK.TRANS64.TRYWAIT P1, [R3+URZ+0x38830], R152 ;  /* 0x03883098030075a7 */ /* 0x000e64000802017f */
[----:B-1----:R-:W-:Y:S05]  /*27b0*/  @!P1 BRA `(.L_x_123) ;  /* 0x0000007c003c9947 */ /* 0x002fea0003800000 */
.L_x_122:
        /* <DEDUP_REMOVED lines=832> */
.L_x_124:
        /* <DEDUP_REMOVED lines=56> */
.L_x_125:
        /* <DEDUP_REMOVED lines=12> */
.L_x_115:
        /* <DEDUP_REMOVED lines=86> */
.L_x_127:
        /* <DEDUP_REMOVED lines=19> */
.L_x_128:
        /* <DEDUP_REMOVED lines=18> */
.L_x_129:
        /* <DEDUP_REMOVED lines=18> */
.L_x_130:
        /* <DEDUP_REMOVED lines=155> */
.L_x_132:
[----:B------:R-:W-:Y:S05]  /*7280*/  BSYNC B0 ;  /* 0x0000000000007941 */ /* 0x000fea0003800000 */
.L_x_131:
[----:B------:R-:W-:-:S04]  /*7290*/  DEPBAR.LE SB0, 0x0 ;  /* 0x000080000000791a */ /* 0x000fc80000000000 */
[----:B------:R-:W-:Y:S05]  /*72a0*/  BRA `(.L_x_107) ;  /* 0x0000003000287947 */ /* 0x000fea0003800000 */
.L_x_105:
        /* <DEDUP_REMOVED lines=14> */
[----:B------:R-:W-:Y:S01]  /*7390*/  ULDC UR13, c[0x0][0x288] ;  /* 0x0000a200000d7ab9 */ /* 0x000fe20000000800 */
[----:B------:R-:W-:Y:S01]  /*73a0*/  ULDC.64 UR14, c[0x0][0x2e0] ;  /* 0x0000b800000e7ab9 */ /* 0x000fe20000000a00 */
[----:B------:R-:W-:-:S04]  /*73b0*/  ELECT P0, URZ, PT ;  /* 0x00000000003f782f */ /* 0x000fc80003800000 */
[----:B------:R-:W2:Y:S01]  /*73c0*/  LDC R4, c[0x0][0x280] ;  /* 0x0000a000ff047b82 */ /* 0x000ea20000000800 */
[----:B-1----:R-:W-:Y:S02]  /*73d0*/  USHF.R.S32.HI UR8, URZ, 0x1f, UR16 ;  /* 0x0000001f3f087899 */ /* 0x002fe40008011410 */
[----:B------:R-:W-:Y:S02]  /*73e0*/  UIMAD.WIDE.U32 UR4, UR16, UR10, URZ ;  /* 0x0000000a100472a5 */ /* 0x000fe4000f8e003f */
[----:B------:R-:W-:Y:S01]  /*73f0*/  UIMAD UR6, UR8, UR10, URZ ;  /* 0x0000000a080672a4 */ /* 0x000fe2000f8e023f */
[----:B--2---:R-:W-:-:S03]  /*7400*/  ISETP.GE.AND P1, PT, R4, 0x1, PT ;  /* 0x000000010400780c */ /* 0x004fc60003f26270 */
[----:B------:R-:W-:Y:S02]  /*7410*/  UIMAD UR7, UR16, UR11, UR6 ;  /* 0x0000000b100772a4 */ /* 0x000fe4000f8e0206 */
[----:B------:R-:W-:Y:S02]  /*7420*/  USHF.R.S32.HI UR6, URZ, 0x1f, UR9 ;  /* 0x0000001f3f067899 */ /* 0x000fe40008011409 */
[----:B------:R-:W-:Y:S02]  /*7430*/  UIMAD UR11, UR9, UR13, URZ ;  /* 0x0000000d090b72a4 */ /* 0x000fe4000f8e023f */
[----:B------:R-:W-:Y:S02]  /*7440*/  UIMAD UR6, UR6, UR14, URZ ;  /* 0x0000000e060672a4 */ /* 0x000fe4000f8e023f */
[----:B------:R-:W-:Y:S02]  /*7450*/  UIADD3 UR5, UR5, UR7, URZ ;  /* 0x0000000705057290 */ /* 0x000fe4000fffe03f */
[----:B------:R-:W-:-:S02]  /*7460*/  UIADD3 UR10, UP0, UR11, UR16, URZ ;  /* 0x000000100b0a7290 */ /* 0x000fc4000ff1e03f */
[----:B------:R-:W-:Y:S02]  /*7470*/  UIMAD UR12, UR9, UR15, UR6 ;  /* 0x0000000f090c72a4 */ /* 0x000fe4000f8e0206 */
[----:B------:R-:W-:Y:S02]  /*7480*/  UIMAD.WIDE.U32 UR6, UR9, UR14, UR4 ;  /* 0x0000000e090672a5 */ /* 0x000fe4000f8e0004 */
[----:B------:R-:W-:Y:S01]  /*7490*/  ULEA.HI.X.SX32 UR11, UR11, UR8, 0x1, UP0 ;  /* 0x000000080b0b7291 */ /* 0x000fe200080f0e3f */
[----:B------:R-:W-:Y:S11]  /*74a0*/  @!P1 BRA `(.L_x_107) ;  /* 0x0000002c00a89947 */ /* 0x000ff60003800000 */
[----:B------:R-:W1:Y:S01]  /*74b0*/  S2R R5, SR_TID.X ;  /* 0x0000000000057919 */ /* 0x000e620000002100 */
[C---:B------:R-:W-:Y:S01]  /*74c0*/  VIADD R0, R4.reuse, 0x4f ;  /* 0x0000004f04007836 */ /* 0x040fe20000000000 */
[----:B------:R-:W-:Y:S01]  /*74d0*/  ISETP.GE.AND P1, PT, R4, 0x51, PT ;  /* 0x000000510400780c */ /* 0x000fe20003f26270 */
[----:B------:R-:W-:Y:S01]  /*74e0*/  ULDC UR4, c[0x0][0x760] ;  /* 0x0001d80000047ab9 */ /* 0x000fe20000000800 */
[----:B------:R-:W2:Y:S01]  /*74f0*/  S2UR UR28, SR_CTAID.X ;  /* 0x00000000001c79c3 */ /* 0x000ea20000002500 */
[----:B------:R-:W-:Y:S01]  /*7500*/  IMAD.HI R0, R0, 0x66666667, RZ ;  /* 0x6666666700007827 */ /* 0x000fe200078e02ff */
[----:B------:R-:W-:Y:S02]  /*7510*/  UIMAD UR13, UR13, UR4, URZ ;  /* 0x000000040d0d72a4 */ /* 0x000fe4000f8e023f */
[----:B------:R-:W-:Y:S02]  /*7520*/  UIADD3 UR12, UR7, UR12, URZ ;  /* 0x0000000c070c7290 */ /* 0x000fe4000fffe03f */
[----:B------:R-:W-:Y:S01]  /*7530*/  SHF.R.U32.HI R3, RZ, 0x1f, R0 ;  /* 0x0000001fff037819 */ /* 0x000fe20000011600 */
[----:B------:R-:W-:Y:S01]  /*7540*/  UMOV UR4, URZ ;  /* 0x0000003f00047c82 */ /* 0x000fe20008000000 */
[----:B------:R-:W-:-:S02]  /*7550*/  ULDC.64 UR26, c[0x0][0x208] ;  /* 0x00008200001a7ab9 */ /* 0x000fc40000000a00 */
[----:B------:R-:W-:-:S04]  /*7560*/  LEA.HI.SX32 R2, R0, R3, 0x1b ;  /* 0x0000000300027211 */ /* 0x000fc800078fdaff */
[----:B------:R-:W-:Y:S02]  /*7570*/  VIMNMX R2, R2, 0x1, !PT ;  /* 0x0000000102027848 */ /* 0x000fe40007fe0100 */
[----:B-1----:R-:W-:Y:S02]  /*7580*/  LOP3.LUT R0, R5, 0x1f, RZ, 0xc0, !PT ;  /* 0x0000001f05007812 */ /* 0x002fe400078ec0ff */
[----:B------:R-:W-:Y:S01]  /*7590*/  LOP3.LUT R5, R2, 0x1, RZ, 0xc0, !PT ;  /* 0x0000000102057812 */ /* 0x000fe200078ec0ff */
[----:B--2---:R-:W-:Y:S06]  /*75a0*/  @!P1 BRA `(.L_x_134) ;  /* 0x0000000800ac9947 */ /* 0x004fec0003800000 */
        /* <DEDUP_REMOVED lines=11> */
[----:B------:R-:W-:-:S12]  /*7660*/  UIADD3.X UR21, URZ, UR21, URZ, UP2, !UPT ;  /* 0x000000153f157290 */ /* 0x000fd800097fe43f */
.L_x_159:
[----:B------:R-:W-:Y:S01]  /*7670*/  UIMAD UR22, UR13, UR4, URZ ;  /* 0x000000040d1672a4 */ /* 0x000fe2000f8e023f */
[----:B------:R-:W-:Y:S01]  /*7680*/  ISETP.NE.AND P1, PT, R0, RZ, PT ;  /* 0x000000ff0000720c */ /* 0x000fe20003f25270 */
[----:B------:R-:W-:Y:S01]  /*7690*/  ULDC.64 UR8, c[0x0][0x768] ;  /* 0x0001da0000087ab9 */ /* 0x000fe20000000a00 */
[----:B------:R-:W-:Y:S01]  /*76a0*/  UIMAD UR14, UR5, 0x5000, URZ ;  /* 0x00005000050e78a4 */ /* 0x000fe2000f8e023f */
[----:B------:R-:W-:Y:S01]  /*76b0*/  VIADD R4, R4, 0xfffffffe ;  /* 0xfffffffe04047836 */ /* 0x000fe20000000000 */
[----:B------:R-:W-:Y:S01]  /*76c0*/  UIADD3 UR15, UP0, UR22, UR10, URZ ;  /* 0x0000000a160f7290 */ /* 0x000fe2000ff1e03f */
[----:B------:R-:W-:Y:S01]  /*76d0*/  BSSY B0, `(.L_x_135) ;  /* 0x0000010000007945 */ /* 0x000fe20003800000 */
[----:B------:R-:W-:Y:S02]  /*76e0*/  UIMAD.WIDE UR32, UR14, 0x4, UR16 ;  /* 0x000000040e2078a5 */ /* 0x000fe4000f8e0210 */
[----:B------:R-:W-:Y:S01]  /*76f0*/  ULEA.HI.X.SX32 UR23, UR22, UR11, 0x1, UP0 ;  /* 0x0000000b16177291 */ /* 0x000fe200080f0e3f */
[----:B------:R-:W-:Y:S01]  /*7700*/  ISETP.NE.AND P2, PT, R4, RZ, PT ;  /* 0x000000ff0400720c */ /* 0x000fe20003f45270 */
[----:B------:R-:W-:-:S02]  /*7710*/  ULEA UR24, UP0, UR15, UR8, 0x2 ;  /* 0x000000080f187291 */ /* 0x000fc4000f80103f */
[----:B------:R-:W-:Y:S02]  /*7720*/  UIMAD.WIDE UR30, UR14, 0x4, UR18 ;  /* 0x000000040e1e78a5 */ /* 0x000fe4000f8e0212 */
[----:B------:R-:W-:Y:S02]  /*7730*/  ULEA.HI.X UR23, UR15, UR9, UR23, 0x2, UP0 ;  /* 0x000000090f177291 */ /* 0x000fe400080f1417 */
[----:B-1----:R-:W-:Y:S01]  /*7740*/  IMAD.U32 R2, RZ, RZ, UR24 ;  /* 0x00000018ff027e24 */ /* 0x002fe2000f8e00ff */
[----:B------:R-:W-:-:S03]  /*7750*/  UIMAD.WIDE UR14, UR14, 0x4, UR20 ;  /* 0x000000040e0e78a5 */ /* 0x000fc6000f8e0214 */
[----:B------:R-:W-:Y:S01]  /*7760*/  IMAD.U32 R3, RZ, RZ, UR23 ;  /* 0x00000017ff037e24 */ /* 0x000fe2000f8e00ff */
[----:B------:R-:W-:Y:S08]  /*7770*/  @P1 BRA `(.L_x_136) ;  /* 0x0000000000141947 */ /* 0x000ff00003800000 */
.L_x_137:
[----:B------:R-:W2:Y:S04]  /*7780*/  LDG.E.STRONG.GPU R6, desc[UR26][R2.64] ;  /* 0x0000001a02067981 */ /* 0x000ea8000c1ef900 */
[----:B--2---:R-:W-:Y:S01]  /*7790*/  CCTL.IVALL ;  /* 0x00000000ff00798f */ /* 0x004fe20002000000 */
[----:B------:R-:W-:Y:S05]  /*77a0*/  YIELD ;  /* 0x0000000000007946 */ /* 0x000fea0003800000 */
[----:B------:R-:W-:-:S13]  /*77b0*/  ISETP.NE.AND P3, PT, R6, UR28, PT ;  /* 0x0000001c06007c0c */ /* 0x000fda000bf65270 */
[----:B------:R-:W-:Y:S05]  /*77c0*/  @P3 BRA `(.L_x_137) ;  /* 0xfffffffc00ec3947 */ /* 0x000fea000383ffff */
.L_x_136:
[----:B------:R-:W-:Y:S05]  /*77d0*/  BSYNC B0 ;  /* 0x0000000000007941 */ /* 0x000fea0003800000 */
.L_x_135:
[----:B------:R-:W-:-:S03]  /*77e0*/  UMOV UR23, 0xffffffff ;  /* 0xffffffff00177882 */ /* 0x000fc60000000000 */
[----:B------:R-:W-:Y:S05]  /*77f0*/  BRA.DIV UR23, `(.L_x_138) ;  /* 0x0000002e17407947 */ /* 0x000fea000b800000 */
[----:B------:R-:W-:Y:S01]  /*7800*/  NOP ;  /* 0x0000000000007918 */ /* 0x000fe20000000000 */
.L_x_202:
[----:B------:R-:W-:Y:S05]  /*7810*/  WARPSYNC.ALL ;  /* 0x0000000000007948 */ /* 0x000fea0003800000 */
[----:B------:R-:W-:Y:S06]  /*7820*/  BAR.SYNC.DEFER_BLOCKING 0xd, 0xa0 ;  /* 0x0342800000007b1d */ /* 0x000fec0000010000 */
[----:B------:R-:W-:Y:S04]  /*7830*/  BSSY B0, `(.L_x_139) ;  /* 0x0000011000007945 */ /* 0x000fe80003800000 */
[----:B------:R-:W-:Y:S05]  /*7840*/  @!P0 BRA `(.L_x_140) ;  /* 0x00000000003c8947 */ /* 0x000fea0003800000 */
[----:B------:R-:W1:Y:S01]  /*7850*/  S2UR UR34, SR_CgaCtaId ;  /* 0x00000000002279c3 */ /* 0x000e620000008800 */
[----:B------:R-:W-:Y:S01]  /*7860*/  UIMAD UR23, UR4, 0x2800, URZ ;  /* 0x00002800041778a4 */ /* 0x000fe2000f8e023f */
        /* <DEDUP_REMOVED lines=13> */
.L_x_140:
[----:B------:R-:W-:Y:S05]  /*7940*/  BSYNC B0 ;  /* 0x0000000000007941 */ /* 0x000fea0003800000 */
.L_x_139:
        /* <DEDUP_REMOVED lines=13> */
.L_x_142:
[----:B------:R-:W-:Y:S05]  /*7a20*/  BSYNC B0 ;  /* 0x0000000000007941 */ /* 0x000fea0003800000 */
.L_x_141:
[----:B------:R-:W-:Y:S06]  /*7a30*/  BAR.ARV 0xa, 0xa0 ;  /* 0x0282800000007b1d */ /* 0x000fec0000002000 */
[----:B------:R-:W-:Y:S04]  /*7a40*/  BSSY B0, `(.L_x_143) ;  /* 0x0000003000007945 */ /* 0x000fe80003800000 */
[----:B------:R-:W-:Y:S05]  /*7a50*/  @!P0 BRA `(.L_x_144) ;  /* 0x0000000000048947 */ /* 0x000fea0003800000 */
[----:B------:R-:W-:-:S04]  /*7a60*/  DEPBAR.LE SB0, 0x0 ;  /* 0x000080000000791a */ /* 0x000fc80000000000 */
.L_x_144:
[----:B------:R-:W-:Y:S05]  /*7a70*/  BSYNC B0 ;  /* 0x0000000000007941 */ /* 0x000fea0003800000 */
.L_x_143:
[----:B------:R-:W-:Y:S06]  /*7a80*/  BAR.ARV 0xb, 0xa0 ;  /* 0x02c2800000007b1d */ /* 0x000fec0000002000 */
[----:B------:R-:W-:Y:S01]  /*7a90*/  NOP ;  /* 0x0000000000007918 */ /* 0x000fe20000000000 */
[----:B------:R-:W-:Y:S04]  /*7aa0*/  BSSY B0, `(.L_x_145) ;  /* 0x0000011000007945 */ /* 0x000fe80003800000 */
[----:B------:R-:W-:Y:S05]  /*7ab0*/  @P1 BRA `(.L_x_146) ;  /* 0x00000000003c1947 */ /* 0x000fea0003800000 */
[----:B------:R-:W-:Y:S01]  /*7ac0*/  @!PT LDS RZ, [RZ] ;  /* 0x00000000fffff984 */ /* 0x000fe20000000800 */
[----:B------:R-:W-:Y:S01]  /*7ad0*/  @!PT LDS RZ, [RZ] ;  /* 0x00000000fffff984 */ /* 0x000fe20000000800 */
[----:B------:R-:W-:Y:S01]  /*7ae0*/  @!PT LDS RZ, [RZ] ;  /* 0x00000000fffff984 */ /* 0x000fe20000000800 */
[----:B------:R-:W-:Y:S01]  /*7af0*/  @!PT LDS RZ, [RZ] ;  /* 0x00000000fffff984 */ /* 0x000fe20000000800 */
[----:B------:R1:W-:Y:S06]  /*7b00*/  MEMBAR.ALL.CTA ;  /* 0x0000000000007992 */ /* 0x0003ec0000008000 */
[----:B-1----:R-:W-:Y:S06]  /*7b10*/  MEMBAR.ALL.GPU ;  /* 0x0000000000007992 */ /* 0x002fec000000a000 */
[----:B------:R-:W-:-:S00]  /*7b20*/  ERRBAR ;  /* 0x00000000000079ab */ /* 0x000fc00000000000 */
[----:B------:R-:W-:Y:S06]  /*7b30*/  CGAERRBAR ;  /* 0x00000000000075ab */ /* 0x000fec0000000000 */
[----:B012345:R-:W-:Y:S01]  /*7b40*/  CCTL.IVALL ;  /* 0x00000000ff00798f */ /* 0x03ffe20002000000 */
[----:B------:R-:W1:Y:S01]  /*7b50*/  S2R R6, SR_LANEID ;  /* 0x0000000000067919 */ /* 0x000e620000000000 */
[----:B------:R-:W-:Y:S02]  /*7b60*/  VOTEU.ANY UR23, UPT, PT ;  /* 0x0000000000177886 */ /* 0x000fe400038e0100 */
[----:B------:R-:W-:-:S02]  /*7b70*/  UFLO.U32 UR24, UR23 ;  /* 0x00000017001872bd */ /* 0x000fc400080e0000 */
[----:B------:R-:W2:Y:S04]  /*7b80*/  POPC R7, UR23 ;  /* 0x0000001700077d09 */ /* 0x000ea80008000000 */
[----:B-1----:R-:W-:-:S13]  /*7b90*/  ISETP.EQ.U32.AND P3, PT, R6, UR24, PT ;  /* 0x0000001806007c0c */ /* 0x002fda000bf62070 */
[----:B--2---:R1:W-:Y:S02]  /*7ba0*/  @P3 REDG.E.ADD.S32.STRONG.GPU desc[UR26][R2.64], R7 ;  /* 0x000000070200398e */ /* 0x0043e4000c10e39a */
.L_x_146:
[----:B------:R-:W-:Y:S05]  /*7bb0*/  BSYNC B0 ;  /* 0x0000000000007941 */ /* 0x000fea0003800000 */
.L_x_145:
[----:B------:R-:W-:Y:S01]  /*7bc0*/  UIADD3 UR22, UR13, UR22, URZ ;  /* 0x000000160d167290 */ /* 0x000fe2000fffe03f */
[----:B------:R-:W-:Y:S03]  /*7bd0*/  BSSY B0, `(.L_x_147) ;  /* 0x000000d000007945 */ /* 0x000fe60003800000 */
[----:B------:R-:W-:-:S04]  /*7be0*/  UIADD3 UR23, UP0, UR22, UR10, URZ ;  /* 0x0000000a16177290 */ /* 0x000fc8000ff1e03f */
[----:B------:R-:W-:Y:S02]  /*7bf0*/  ULEA.HI.X.SX32 UR22, UR22, UR11, 0x1, UP0 ;  /* 0x0000000b16167291 */ /* 0x000fe400080f0e3f */
[----:B------:R-:W-:-:S04]  /*7c00*/  ULEA UR8, UP0, UR23, UR8, 0x2 ;  /* 0x0000000817087291 */ /* 0x000fc8000f80103f */
[----:B------:R-:W-:Y:S02]  /*7c10*/  ULEA.HI.X UR22, UR23, UR9, UR22, 0x2, UP0 ;  /* 0x0000000917167291 */ /* 0x000fe400080f1416 */
[----:B-1----:R-:W-:-:S04]  /*7c20*/  IMAD.U32 R2, RZ, RZ, UR8 ;  /* 0x00000008ff027e24 */ /* 0x002fc8000f8e00ff */
[----:B------:R-:W-:Y:S01]  /*7c30*/  IMAD.U32 R3, RZ, RZ, UR22 ;  /* 0x00000016ff037e24 */ /* 0x000fe2000f8e00ff */
[----:B------:R-:W-:Y:S06]  /*7c40*/  @P1 BRA `(.L_x_148) ;  /* 0x0000000000141947 */ /* 0x000fec0003800000 */
.L_x_149:
[----:B------:R-:W2:Y:S04]  /*7c50*/  LDG.E.STRONG.GPU R6, desc[UR26][R2.64] ;  /* 0x0000001a02067981 */ /* 0x000ea8000c1ef900 */
[----:B--2---:R-:W-:Y:S01]  /*7c60*/  CCTL.IVALL ;  /* 0x00000000ff00798f */ /* 0x004fe20002000000 */
[----:B------:R-:W-:Y:S05]  /*7c70*/  YIELD ;  /* 0x0000000000007946 */ /* 0x000fea0003800000 */
[----:B------:R-:W-:-:S13]  /*7c80*/  ISETP.NE.AND P3, PT, R6, UR28, PT ;  /* 0x0000001c06007c0c */ /* 0x000fda000bf65270 */
[----:B------:R-:W-:Y:S05]  /*7c90*/  @P3 BRA `(.L_x_149) ;  /* 0xfffffffc00ec3947 */ /* 0x000fea000383ffff */
.L_x_148:
[----:B------:R-:W-:Y:S05]  /*7ca0*/  BSYNC B0 ;  /* 0x0000000000007941 */ /* 0x000fea0003800000 */
.L_x_147:
[----:B------:R-:W-:-:S03]  /*7cb0*/  UMOV UR8, 0xffffffff ;  /* 0xffffffff00087882 */ /* 0x000fc60000000000 */
[----:B------:R-:W-:Y:S05]  /*7cc0*/  BRA.DIV UR8, `(.L_x_150) ;  /* 0x0000002a08287947 */ /* 0x000fea000b800000 */
[----:B------:R-:W-:Y:S01]  /*7cd0*/  NOP ;  /* 0x0000000000007918 */ /* 0x000fe20000000000 */
.L_x_205:
[----:B------:R-:W-:Y:S05]  /*7ce0*/  WARPSYNC.ALL ;  /* 0x0000000000007948 */ /* 0x000fea0003800000 */
        /* <DEDUP_REMOVED lines=12> */
.L_x_152:
[----:B------:R-:W-:Y:S05]  /*7db0*/  BSYNC B0 ;  /* 0x0000000000007941 */ /* 0x000fea0003800000 */
.L_x_151:
        /* <DEDUP_REMOVED lines=13> */
.L_x_154:
[----:B------:R-:W-:Y:S05]  /*7e90*/  BSYNC B0 ;  /* 0x0000000000007941 */ /* 0x000fea0003800000 */
.L_x_153:
[----:B------:R-:W-:Y:S06]  /*7ea0*/  BAR.ARV 0xa, 0xa0 ;  /* 0x0282800000007b1d */ /* 0x000fec0000002000 */
[----:B------:R-:W-:Y:S04]  /*7eb0*/  BSSY B0, `(.L_x_155) ;  /* 0x0000003000007945 */ /* 0x000fe80003800000 */
[----:B------:R-:W-:Y:S05]  /*7ec0*/  @!P0 BRA `(.L_x_156) ;  /* 0x0000000000048947 */ /* 0x000fea0003800000 */
[----:B------:R-:W-:-:S04]  /*7ed0*/  DEPBAR.LE SB0, 0x0 ;  /* 0x000080000000791a */ /* 0x000fc80000000000 */
.L_x_156:
[----:B------:R-:W-:Y:S05]  /*7ee0*/  BSYNC B0 ;  /* 0x0000000000007941 */ /* 0x000fea0003800000 */
.L_x_155:
[----:B------:R-:W-:Y:S06]  /*7ef0*/  BAR.ARV 0xb, 0xa0 ;  /* 0x02c2800000007b1d */ /* 0x000fec0000002000 */
[----:B------:R-:W-:Y:S01]  /*7f00*/  NOP ;  /* 0x0000000000007918 */ /* 0x000fe20000000000 */
[----:B------:R-:W-:Y:S04]  /*7f10*/  BSSY B0, `(.L_x_157) ;  /* 0x0000011000007945 */ /* 0x000fe80003800000 */
[----:B------:R-:W-:Y:S05]  /*7f20*/  @P1 BRA `(.L_x_158) ;  /* 0x00000000003c1947 */ /* 0x000fea0003800000 */
[----:B------:R-:W1:Y:S01]  /*7f30*/  S2R R6, SR_LANEID ;  /* 0x0000000000067919 */ /* 0x000e620000000000 */
[----:B------:R-:W-:Y:S01]  /*7f40*/  @!PT LDS RZ, [RZ] ;  /* 0x00000000fffff984 */ /* 0x000fe20000000800 */
[----:B------:R-:W-:Y:S01]  /*7f50*/  @!PT LDS RZ, [RZ] ;  /* 0x00000000fffff984 */ /* 0x000fe20000000800 */
[----:B------:R-:W-:Y:S01]  /*7f60*/  @!PT LDS RZ, [RZ] ;  /* 0x00000000fffff984 */ /* 0x000fe20000000800 */
[----:B------:R-:W-:Y:S01]  /*7f70*/  @!PT LDS RZ, [RZ] ;  /* 0x00000000fffff984 */ /* 0x000fe20000000800 */
[----:B------:R2:W-:Y:S06]  /*7f80*/  MEMBAR.ALL.CTA ;  /* 0x0000000000007992 */ /* 0x0005ec0000008000 */
[----:B--2---:R-:W-:Y:S06]  /*7f90*/  MEMBAR.ALL.GPU ;  /* 0x0000000000007992 */ /* 0x004fec000000a000 */
[----:B------:R-:W-:-:S00]  /*7fa0*/  ERRBAR ;  /* 0x00000000000079ab */ /* 0x000fc00000000000 */
[----:B------:R-:W-:Y:S06]  /*7fb0*/  CGAERRBAR ;  /* 0x00000000000075ab */ /* 0x000fec0000000000 */
[----:B012345:R-:W-:Y:S01]  /*7fc0*/  CCTL.IVALL ;  /* 0x00000000ff00798f */ /* 0x03ffe20002000000 */
[----:B------:R-:W-:Y:S02]  /*7fd0*/  VOTEU.ANY UR8, UPT, PT ;  /* 0x0000000000087886 */ /* 0x000fe400038e0100 */
[----:B------:R-:W-:Y:S02]  /*7fe0*/  UFLO.U32 UR9, UR8 ;  /* 0x00000008000972bd */ /* 0x000fe400080e0000 */
[----:B------:R-:W2:Y:S04]  /*7ff0*/  POPC R7, UR8 ;  /* 0x0000000800077d09 */ /* 0x000ea80008000000 */
[----:B-1----:R-:W-:-:S13]  /*8000*/  ISETP.EQ.U32.AND P1, PT, R6, UR9, PT ;  /* 0x0000000906007c0c */ /* 0x002fda000bf22070 */
[----:B--2---:R1:W-:Y:S02]  /*8010*/  @P1 REDG.E.ADD.S32.STRONG.GPU desc[UR26][R2.64], R7 ;  /* 0x000000070200198e */ /* 0x0043e4000c10e39a */
.L_x_158:
[----:B------:R-:W-:Y:S05]  /*8020*/  BSYNC B0 ;  /* 0x0000000000007941 */ /* 0x000fea0003800000 */
.L_x_157:
[----:B------:R-:W-:Y:S02]  /*8030*/  UIADD3 UR4, UR4, 0x2, URZ ;  /* 0x0000000204047890 */ /* 0x000fe4000fffe03f */
[----:B------:R-:W-:Y:S01]  /*8040*/  UIADD3 UR5, UR5, 0x1, URZ ;  /* 0x0000000105057890 */ /* 0x000fe2000fffe03f */
[----:B------:R-:W-:Y:S11]  /*8050*/  @P2 BRA `(.L_x_159) ;  /* 0xfffffff400842947 */ /* 0x000ff6000383ffff */
.L_x_134:
[----:B------:R-:W-:-:S13]  /*8060*/  ISETP.NE.AND P1, PT, R5, RZ, PT ;  /* 0x000000ff0500720c */ /* 0x000fda0003f25270 */
[----:B------:R-:W-:Y:S05]  /*8070*/  @!P1 BRA `(.L_x_107) ;  /* 0x0000002000b49947 */ /* 0x000fea0003800000 */
[----:B------:R-:W-:Y:S01]  /*8080*/  UIMAD UR5, UR13, UR4, URZ ;  /* 0x000000040d0572a4 */ /* 0x000fe2000f8e023f */
[----:B------:R-:W-:Y:S01]  /*8090*/  ISETP.NE.AND P1, PT, R0, RZ, PT ;  /* 0x000000ff0000720c */ /* 0x000fe20003f25270 */
[----:B------:R-:W-:Y:S01]  /*80a0*/  ULDC.64 UR14, c[0x0][0x768] ;  /* 0x0001da00000e7ab9 */ /* 0x000fe20000000a00 */
[----:B------:R-:W-:Y:S01]  /*80b0*/  BSSY B0, `(.L_x_160) ;  /* 0x000000d000007945 */ /* 0x000fe20003800000 */
[----:B------:R-:W-:-:S04]  /*80c0*/  UIADD3 UR8, UP0, UR5, UR10, URZ ;  /* 0x0000000a05087290 */ /* 0x000fc8000ff1e03f */
[----:B------:R-:W-:Y:S02]  /*80d0*/  ULEA.HI.X.SX32 UR5, UR5, UR11, 0x1, UP0 ;  /* 0x0000000b05057291 */ /* 0x000fe400080f0e3f */
[----:B------:R-:W-:-:S04]  /*80e0*/  ULEA UR9, UP0, UR8, UR14, 0x2 ;  /* 0x0000000e08097291 */ /* 0x000fc8000f80103f */
[----:B------:R-:W-:Y:S02]  /*80f0*/  ULEA.HI.X UR5, UR8, UR15, UR5, 0x2, UP0 ;  /* 0x0000000f08057291 */ /* 0x000fe400080f1405 */
[----:B-1----:R-:W-:-:S04]  /*8100*/  IMAD.U32 R2, RZ, RZ, UR9 ;  /* 0x00000009ff027e24 */ /* 0x002fc8000f8e00ff */
[----:B------:R-:W-:Y:S01]  /*8110*/  IMAD.U32 R3, RZ, RZ, UR5 ;  /* 0x00000005ff037e24 */ /* 0x000fe2000f8e00ff */
[----:B------:R-:W-:Y:S06]  /*8120*/  @P1 BRA `(.L_x_161) ;  /* 0x0000000000141947 */ /* 0x000fec0003800000 */
.L_x_162:
[----:B------:R-:W2:Y:S04]  /*8130*/  LDG.E.STRONG.GPU R0, desc[UR26][R2.64] ;  /* 0x0000001a02007981 */ /* 0x000ea8000c1ef900 */
[----:B--2---:R-:W-:Y:S01]  /*8140*/  CCTL.IVALL ;  /* 0x00000000ff00798f */ /* 0x004fe20002000000 */
[----:B------:R-:W-:Y:S05]  /*8150*/  YIELD ;  /* 0x0000000000007946 */ /* 0x000fea0003800000 */
[----:B------:R-:W-:-:S13]  /*8160*/  ISETP.NE.AND P2, PT, R0, UR28, PT ;  /* 0x0000001c00007c0c */ /* 0x000fda000bf45270 */
[----:B------:R-:W-:Y:S05]  /*8170*/  @P2 BRA `(.L_x_162) ;  /* 0xfffffffc00ec2947 */ /* 0x000fea000383ffff */
.L_x_161:
[----:B------:R-:W-:Y:S05]  /*8180*/  BSYNC B0 ;  /* 0x0000000000007941 */ /* 0x000fea0003800000 */
.L_x_160:
[----:B------:R-:W-:-:S03]  /*8190*/  UMOV UR5, 0xffffffff ;  /* 0xffffffff00057882 */ /* 0x000fc60000000000 */
[----:B------:R-:W-:Y:S05]  /*81a0*/  BRA.DIV UR5, `(.L_x_163) ;  /* 0x00000026050c7947 */ /* 0x000fea000b800000 */
[----:B------:R-:W-:Y:S01]  /*81b0*/  NOP ;  /* 0x0000000000007918 */ /* 0x000fe20000000000 */
.L_x_208:
[----:B------:R-:W-:Y:S01]  /*81c0*/  IMAD.U32 R6, RZ, RZ, UR4 ;  /* 0x00000004ff067e24 */ /* 0x000fe2000f8e00ff */
[----:B------:R-:W-:Y:S05]  /*81d0*/  WARPSYNC.ALL ;  /* 0x0000000000007948 */ /* 0x000fea0003800000 */
[----:B------:R-:W-:Y:S01]  /*81e0*/  BAR.SYNC.DEFER_BLOCKING 0xd, 0xa0 ;  /* 0x0342800000007b1d */ /* 0x000fe20000010000 */
[----:B------:R-:W-:-:S05]  /*81f0*/  IMAD R6, R6, 0x2800, RZ ;  /* 0x0000280006067824 */ /* 0x000fca00078e02ff */
[----:B------:R-:W-:Y:S04]  /*8200*/  BSSY B0, `(.L_x_164) ;  /* 0x0000012000007945 */ /* 0x000fe80003800000 */
[----:B------:R-:W-:Y:S05]  /*8210*/  @!P0 BRA `(.L_x_165) ;  /* 0x0000000000408947 */ /* 0x000fea0003800000 */
[----:B------:R-:W1:Y:S01]  /*8220*/  LDC.64 R8, c[0x0][0x2c0] ;  /* 0x0000b000ff087b82 */ /* 0x000e620000000a00 */
[C---:B------:R-:W-:Y:S01]  /*8230*/  IADD3 R4, P2, R6.reuse, UR6, RZ ;  /* 0x0000000606047c10 */ /* 0x040fe2000ff5e0ff */
[----:B------:R-:W-:Y:S01]  /*8240*/  UMOV UR5, 0x400 ;  /* 0x0000040000057882 */ /* 0x000fe20000000000 */
[----:B------:R-:W-:Y:S01]  /*8250*/  UMOV UR16, 0x0 ;  /* 0x0000000000107882 */ /* 0x000fe20000000000 */
[----:B------:R-:W-:Y:S01]  /*8260*/  UMOV UR17, 0x14f00000 ;  /* 0x14f0000000117882 */ /* 0x000fe20000000000 */
[----:B------:R-:W-:-:S03]  /*8270*/  LEA.HI.X.SX32 R5, R6, UR12, 0x1, P2 ;  /* 0x0000000c06057c11 */ /* 0x000fc600090f0eff */
[----:B------:R-:W2:Y:S01]  /*8280*/  S2UR UR8, SR_CgaCtaId ;  /* 0x00000000000879c3 */ /* 0x000ea20000008800 */
[----:B-1----:R-:W-:-:S04]  /*8290*/  LEA R0, P3, R4, R8, 0x2 ;  /* 0x0000000804007211 */ /* 0x002fc800078610ff */
[----:B------:R-:W-:Y:S02]  /*82a0*/  LEA.HI.X R4, R4, R9, R5, 0x2, P3 ;  /* 0x0000000904047211 */ /* 0x000fe400018f1405 */
[----:B------:R-:W-:Y:S02]  /*82b0*/  R2UR UR14, R0 ;  /* 0x00000000000e72ca */ /* 0x000fe400000e0000 */
[----:B------:R-:W-:Y:S01]  /*82c0*/  R2UR UR15, R4 ;  /* 0x00000000040f72ca */ /* 0x000fe200000e0000 */
[----:B--2---:R-:W-:-:S03]  /*82d0*/  ULEA UR5, UR8, UR5, 0x18 ;  /* 0x0000000508057291 */ /* 0x004fc6000f8ec03f */
[----:B------:R-:W-:Y:S01]  /*82e0*/  UMOV UR8, 0x500 ;  /* 0x0000050000087882 */ /* 0x000fe20000000000 */
[----:B------:R-:W-:-:S09]  /*82f0*/  UIADD3 UR5, UR5, 0x10000, URZ ;  /* 0x0001000005057890 */ /* 0x000fd2000fffe03f */
[----:B------:R1:W-:Y:S02]  /*8300*/  UBLKRED.G.S.ADD.F32.RN [UR14], [UR5], UR8, desc[UR16] ;  /* 0x0000100e050073bb */ /* 0x0003e400080a1408 */
[----:B-1----:R0:W-:Y:S02]  /*8310*/  UTMACMDFLUSH ;  /* 0x00000000000079b7 */ /* 0x0021e40000000000 */
.L_x_165:
[----:B------:R-:W-:Y:S05]  /*8320*/  BSYNC B0 ;  /* 0x0000000000007941 */ /* 0x000fea0003800000 */
.L_x_164:
[----:B------:R-:W-:Y:S06]  /*8330*/  BAR.SYNC.DEFER_BLOCKING 0xe, 0xa0 ;  /* 0x0382800000007b1d */ /* 0x000fec0000010000 */
[----:B------:R-:W-:Y:S04]  /*8340*/  BSSY B0, `(.L_x_166) ;  /* 0x0000013000007945 */ /* 0x000fe80003800000 */
[----:B------:R-:W-:Y:S05]  /*8350*/  @!P0 BRA `(.L_x_167) ;  /* 0x0000000000448947 */ /* 0x000fea0003800000 */
[----:B------:R-:W1:Y:S01]  /*8360*/  S2UR UR15, SR_CgaCtaId ;  /* 0x00000000000f79c3 */ /* 0x000e620000008800 */
[----:B------:R-:W-:Y:S01]  /*8370*/  R2UR UR5, R6 ;  /* 0x00000000060572ca */ /* 0x000fe200000e0000 */
[----:B------:R-:W-:Y:S01]  /*8380*/  UMOV UR14, 0x400 ;  /* 0x00000400000e7882 */ /* 0x000fe20000000000 */
[----:B------:R-:W-:Y:S01]  /*8390*/  ULDC.64 UR8, c[0x0][0x2c0] ;  /* 0x0000b00000087ab9 */ /* 0x000fe20000000a00 */
[----:B------:R-:W-:-:S10]  /*83a0*/  UMOV UR17, 0x14f00000 ;  /* 0x14f0000000117882 */ /* 0x000fd40000000000 */
[----:B------:R-:W-:-:S04]  /*83b0*/  UIADD3 UR5, UR5, 0x1400, URZ ;  /* 0x0000140005057890 */ /* 0x000fc8000fffe03f */
[----:B------:R-:W-:-:S04]  /*83c0*/  UIADD3 UR16, UP0, UR5, UR6, URZ ;  /* 0x0000000605107290 */ /* 0x000fc8000ff1e03f */
[----:B------:R-:W-:Y:S02]  /*83d0*/  ULEA.HI.X.SX32 UR5, UR5, UR12, 0x1, UP0 ;  /* 0x0000000c05057291 */ /* 0x000fe400080f0e3f */
[----:B-1----:R-:W-:Y:S02]  /*83e0*/  ULEA UR14, UR15, UR14, 0x18 ;  /* 0x0000000e0f0e7291 */ /* 0x002fe4000f8ec03f */
[----:B------:R-:W-:Y:S02]  /*83f0*/  ULEA UR8, UP0, UR16, UR8, 0x2 ;  /* 0x0000000810087291 */ /* 0x000fe4000f80103f */
[----:B------:R-:W-:Y:S02]  /*8400*/  UIADD3 UR14, UR14, 0x15000, URZ ;  /* 0x000150000e0e7890 */ /* 0x000fe4000fffe03f */
[----:B------:R-:W-:-:S03]  /*8410*/  ULEA.HI.X UR9, UR16, UR9, UR5, 0x2, UP0 ;  /* 0x0000000910097291 */ /* 0x000fc600080f1405 */
[----:B------:R-:W-:Y:S01]  /*8420*/  UMOV UR5, 0x500 ;  /* 0x0000050000057882 */ /* 0x000fe20000000000 */
[----:B------:R-:W-:-:S05]  /*8430*/  UMOV UR16, 0x0 ;  /* 0x0000000000107882 */ /* 0x000fca0000000000 */
[----:B------:R1:W-:Y:S01]  /*8440*/  UBLKRED.G.S.ADD.F32.RN [UR8], [UR14], UR5, desc[UR16] ;  /* 0x000010080e0073bb */ /* 0x0003e200080a1405 */
[----:B------:R0:W-:Y:S01]  /*8450*/  UTMACMDFLUSH ;  /* 0x00000000000079b7 */ /* 0x0001e20000000000 */
[----:B-1----:R-:W-:-:S04]  /*8460*/  DEPBAR.LE SB0, 0x1 ;  /* 0x000080400000791a */ /* 0x002fc80000000000 */
.L_x_167:
[----:B------:R-:W-:Y:S05]  /*8470*/  BSYNC B0 ;  /* 0x0000000000007941 */ /* 0x000fea0003800000 */
.L_x_166:
[----:B------:R-:W-:Y:S06]  /*8480*/  BAR.ARV 0xa, 0xa0 ;  /* 0x0282800000007b1d */ /* 0x000fec0000002000 */
[----:B------:R-:W-:Y:S04]  /*8490*/  BSSY B0, `(.L_x_168) ;  /* 0x0000003000007945 */ /* 0x000fe80003800000 */
[----:B------:R-:W-:Y:S05]  /*84a0*/  @!P0 BRA `(.L_x_169) ;  /* 0x0000000000048947 */ /* 0x000fea0003800000 */
[----:B------:R-:W-:-:S04]  /*84b0*/  DEPBAR.LE SB0, 0x0 ;  /* 0x000080000000791a */ /* 0x000fc80000000000 */
.L_x_169:
[----:B------:R-:W-:Y:S05]  /*84c0*/  BSYNC B0 ;  /* 0x0000000000007941 */ /* 0x000fea0003800000 */
.L_x_168:
[----:B------:R-:W-:Y:S06]  /*84d0*/  BAR.ARV 0xb, 0xa0 ;  /* 0x02c2800000007b1d */ /* 0x000fec0000002000 */
[----:B------:R-:W-:Y:S01]  /*84e0*/  NOP ;  /* 0x0000000000007918 */ /* 0x000fe20000000000 */
        /* <DEDUP_REMOVED lines=15> */
[----:B--2---:R4:W-:Y:S01]  /*85e0*/  @P0 REDG.E.ADD.S32.STRONG.GPU desc[UR26][R2.64], R5 ;  /* 0x000000050200098e */ /* 0x0049e2000c10e39a */
[----:B------:R-:W-:Y:S05]  /*85f0*/  BRA `(.L_x_107) ;  /* 0x0000001c00547947 */ /* 0x000fea0003800000 */
.L_x_133:
        /* <DEDUP_REMOVED lines=55> */
.L_x_209:
        /* <DEDUP_REMOVED lines=10> */
.L_x_173:
        /* <DEDUP_REMOVED lines=84> */
.L_x_184:
[----:B------:R-:W-:-:S04]  /*8f50*/  SHF.L.U32 R21, R18, 0x1f, RZ ;  /* 0x0000001f12157819 */ /* 0x000fc800000006ff */
[----:B-1----:R-:W1:Y:S02]  /*8f60*/  SYNCS.PHASECHK.TRANS64.TRYWAIT P1, [R20+URZ+0x38840], R21 ;  /* 0x03884015140075a7 */ /* 0x002e64000802017f */
[----:B-12---:R-:W-:Y:S05]  /*8f70*/  @!P1 BRA `(.L_x_176) ;  /* 0x0000001400c89947 */ /* 0x006fea0003800000 */
.L_x_210:
[----:B------:R-:W-:Y:S05]  /*8f80*/  @P0 BRA `(.L_x_177) ;  /* 0x0000000000140947 */ /* 0x000fea0003800000 */
[----:B------:R-:W-:Y:S01]  /*8f90*/  ISETP.NE.AND P1, PT, R12, RZ, PT ;  /* 0x000000ff0c00720c */ /* 0x000fe20003f25270 */
[----:B------:R-:W-:-:S04]  /*8fa0*/  IMAD.MOV.U32 R3, RZ, RZ, 0x5140 ;  /* 0x00005140ff037424 */ /* 0x000fc800078e00ff */
[----:B------:R2:W-:Y:S08]  /*8fb0*/  SYNCS.ARRIVE.TRANS64 RZ, [R20+URZ+0x38830], R3 ;  /* 0x0388300314ff79a7 */ /* 0x0005f0000800003f */
[----:B------:R-:W-:Y:S05]  /*8fc0*/  @!P1 BRA `(.L_x_177) ;  /* 0x0000000000049947 */ /* 0x000fea0003800000 */
[----:B------:R-:W-:Y:S01]  /*8fd0*/  BPT.TRAP 0x1 ;  /* 0x000000040000795c */ /* 0x000fe20000300000 */
.L_x_177:
        /* <DEDUP_REMOVED lines=36> */
.L_x_211:
[----:B------:R-:W-:Y:S05]  /*9220*/  @P0 BRA `(.L_x_179) ;  /* 0x0000000000140947 */ /* 0x000fea0003800000 */
[----:B------:R-:W-:Y:S01]  /*9230*/  ISETP.NE.AND P1, PT, R12, RZ, PT ;  /* 0x000000ff0c00720c */ /* 0x000fe20003f25270 */
[----:B------:R-:W-:-:S04]  /*9240*/  IMAD.MOV.U32 R0, RZ, RZ, 0x5140 ;  /* 0x00005140ff007424 */ /* 0x000fc800078e00ff */
[----:B------:R4:W-:Y:S08]  /*9250*/  SYNCS.ARRIVE.TRANS64 RZ, [R20+URZ+0x38818], R0 ;  /* 0x0388180014ff79a7 */ /* 0x0009f0000800003f */
[----:B------:R-:W-:Y:S05]  /*9260*/  @!P1 BRA `(.L_x_179) ;  /* 0x0000000000049947 */ /* 0x000fea0003800000 */
[----:B------:R-:W-:Y:S01]  /*9270*/  BPT.TRAP 0x1 ;  /* 0x000000040000795c */ /* 0x000fe20000300000 */
.L_x_179:
        /* <DEDUP_REMOVED lines=27> */
.L_x_212:
        /* <DEDUP_REMOVED lines=9> */
.L_x_181:
        /* <DEDUP_REMOVED lines=31> */
.L_x_214:
[----:B------:R-:W-:Y:S05]  /*96b0*/  @P0 BRA `(.L_x_183) ;  /* 0x0000000000140947 */ /* 0x000fea0003800000 */
[----:B------:R-:W-:Y:S01]  /*96c0*/  ISETP.NE.AND P1, PT, R12, RZ, PT ;  /* 0x000000ff0c00720c */ /* 0x000fe20003f25270 */
[----:B-1----:R-:W-:-:S04]  /*96d0*/  IMAD.MOV.U32 R5, RZ, RZ, 0x5140 ;  /* 0x00005140ff057424 */ /* 0x002fc800078e00ff */
[----:B------:R2:W-:Y:S08]  /*96e0*/  SYNCS.ARRIVE.TRANS64 RZ, [R20+URZ+0x38810], R5 ;  /* 0x0388100514ff79a7 */ /* 0x0005f0000800003f */
[----:B------:R-:W-:Y:S05]  /*96f0*/  @!P1 BRA `(.L_x_183) ;  /* 0x0000000000049947 */ /* 0x000fea0003800000 */
[----:B------:R-:W-:Y:S01]  /*9700*/  BPT.TRAP 0x1 ;  /* 0x000000040000795c */ /* 0x000fe20000300000 */
.L_x_183:
        /* <DEDUP_REMOVED lines=28> */
.L_x_175:
[----:B------:R-:W-:-:S13]  /*98d0*/  ISETP.NE.AND P1, PT, R10, RZ, PT ;  /* 0x000000ff0a00720c */ /* 0x000fda0003f25270 */
[----:B------:R-:W-:Y:S05]  /*98e0*/  @!P1 BRA `(.L_x_174) ;  /* 0x0000000400289947 */ /* 0x000fea0003800000 */
[----:B------:R-:W-:-:S04]  /*98f0*/  SHF.L.U32 R9, R18, 0x1f, RZ ;  /* 0x0000001f12097819 */ /* 0x000fc800000006ff */
[----:B------:R-:W3:Y:S02]  /*9900*/  SYNCS.PHASECHK.TRANS64.TRYWAIT P1, [R20+URZ+0x38840], R9 ;  /* 0x03884009140075a7 */ /* 0x000ee4000802017f */
[----:B---3--:R-:W-:Y:S05]  /*9910*/  @!P1 BRA `(.L_x_185) ;  /* 0x0000000c00b49947 */ /* 0x008fea0003800000 */
.L_x_215:
[----:B------:R-:W-:Y:S05]  /*9920*/  @P0 BRA `(.L_x_186) ;  /* 0x0000000000140947 */ /* 0x000fea0003800000 */
[----:B------:R-:W-:Y:S01]  /*9930*/  ISETP.NE.AND P1, PT, R12, RZ, PT ;  /* 0x000000ff0c00720c */ /* 0x000fe20003f25270 */
[----:B-12---:R-:W-:-:S04]  /*9940*/  IMAD.MOV.U32 R5, RZ, RZ, 0x5140 ;  /* 0x00005140ff057424 */ /* 0x006fc800078e00ff */
[----:B------:R4:W-:Y:S08]  /*9950*/  SYNCS.ARRIVE.TRANS64 RZ, [R20+URZ+0x38830], R5 ;  /* 0x0388300514ff79a7 */ /* 0x0009f0000800003f */
[----:B------:R-:W-:Y:S05]  /*9960*/  @!P1 BRA `(.L_x_186) ;  /* 0x0000000000049947 */ /* 0x000fea0003800000 */
[----:B------:R-:W-:Y:S01]  /*9970*/  BPT.TRAP 0x1 ;  /* 0x000000040000795c */ /* 0x000fe20000300000 */
.L_x_186:
        /* <DEDUP_REMOVED lines=33> */
.L_x_216:
[----:B------:R-:W-:Y:S05]  /*9b90*/  @P0 BRA `(.L_x_188) ;  /* 0x0000000000140947 */ /* 0x000fea0003800000 */
[----:B------:R-:W-:Y:S01]  /*9ba0*/  ISETP.NE.AND P0, PT, R12, RZ, PT ;  /* 0x000000ff0c00720c */ /* 0x000fe20003f05270 */
[----:B------:R-:W-:-:S04]  /*9bb0*/  IMAD.MOV.U32 R5, RZ, RZ, 0x5140 ;  /* 0x00005140ff057424 */ /* 0x000fc800078e00ff */
[----:B------:R2:W-:Y:S08]  /*9bc0*/  SYNCS.ARRIVE.TRANS64 RZ, [R20+URZ+0x38818], R5 ;  /* 0x0388180514ff79a7 */ /* 0x0005f0000800003f */
[----:B------:R-:W-:Y:S05]  /*9bd0*/  @!P0 BRA `(.L_x_188) ;  /* 0x0000000000048947 */ /* 0x000fea0003800000 */
[----:B------:R-:W-:Y:S01]  /*9be0*/  BPT.TRAP 0x1 ;  /* 0x000000040000795c */ /* 0x000fe20000300000 */
.L_x_188:
        /* <DEDUP_REMOVED lines=26> */
.L_x_174:
[----:B------:R-:W-:Y:S01]  /*9d90*/  IMAD R4, R13, 0x8, R20 ;  /* 0x000000080d047824 */ /* 0x000fe200078e0214 */
[----:B------:R-:W-:Y:S01]  /*9da0*/  SHF.L.U32 R3, R18, 0x1f, RZ ;  /* 0x0000001f12037819 */ /* 0x000fe200000006ff */
[----:B------:R-:W4:Y:S03]  /*9db0*/  S2R R2, SR_TID.X ;  /* 0x0000000000027919 */ /* 0x000f260000002100 */
[----:B------:R-:W5:Y:S01]  /*9dc0*/  SYNCS.PHASECHK.TRANS64.TRYWAIT P0, [R4+URZ+0x38840], R3 ;  /* 0x03884003040075a7 */ /* 0x000f62000800017f */
[----:B----4-:R-:W-:-:S04]  /*9dd0*/  LOP3.LUT R2, R2, 0x7f, RZ, 0xc0, !PT ;  /* 0x0000007f02027812 */ /* 0x010fc800078ec0ff */
[----:B------:R-:W-:Y:S01]  /*9de0*/  ISETP.NE.AND P1, PT, R2, RZ, PT ;  /* 0x000000ff0200720c */ /* 0x000fe20003f25270 */
[----:B-----5:R-:W-:-:S12]  /*9df0*/  @!P0 BRA `(.L_x_189) ;  /* 0x0000000800a48947 */ /* 0x020fd80003800000 */
.L_x_217:
[----:B------:R-:W-:Y:S05]  /*9e00*/  @P1 BRA `(.L_x_190) ;  /* 0x0000000000181947 */ /* 0x000fea0003800000 */
[----:B------:R-:W5:Y:S01]  /*9e10*/  S2R R2, SR_TID.X ;  /* 0x0000000000027919 */ /* 0x000f620000002100 */
[----:B----4-:R-:W-:-:S04]  /*9e20*/  IMAD.MOV.U32 R3, RZ, RZ, 0x5140 ;  /* 0x00005140ff037424 */ /* 0x010fc800078e00ff */
[----:B------:R4:W-:Y:S01]  /*9e30*/  SYNCS.ARRIVE.TRANS64 RZ, [R4+URZ+0x38830], R3 ;  /* 0x0388300304ff79a7 */ /* 0x0009e2000800003f */
[----:B-----5:R-:W-:-:S13]  /*9e40*/  LOP3.LUT P0, RZ, R2, 0x1f, RZ, 0xc0, !PT ;  /* 0x0000001f02ff7812 */ /* 0x020fda000780c0ff */
[----:B----4-:R-:W-:Y:S05]  /*9e50*/  @!P0 BRA `(.L_x_190) ;  /* 0x0000000000048947 */ /* 0x010fea0003800000 */
[----:B------:R-:W-:Y:S01]  /*9e60*/  BPT.TRAP 0x1 ;  /* 0x000000040000795c */ /* 0x000fe20000300000 */
.L_x_190:
        /* <DEDUP_REMOVED lines=40> */
.L_x_171:
[----:B------:R-:W-:Y:S05]  /*a0f0*/  BSYNC B0 ;  /* 0x0000000000007941 */ /* 0x000fea0003800000 */
.L_x_170:
[----:B------:R-:W-:-:S03]  /*a100*/  UMOV UR6, 0xffffffff ;  /* 0xffffffff00067882 */ /* 0x000fc60000000000 */
[----:B------:R-:W-:Y:S05]  /*a110*/  BRA.DIV UR6, `(.L_x_191) ;  /* 0x0000000606f07947 */ /* 0x000fea000b800000 */
[----:B------:R-:W-:-:S13]  /*a120*/  ELECT P0, URZ, PT ;  /* 0x00000000003f782f */ /* 0x000fda0003800000 */
.L_x_220:
[----:B------:R-:W-:Y:S05]  /*a130*/  @!P0 BRA `(.L_x_107) ;  /* 0x0000000000848947 */ /* 0x000fea0003800000 */
[----:B------:R-:W2:Y:S02]  /*a140*/  LDL.LU R2, [R1] ;  /* 0x0000000001027983 */ /* 0x000ea40000300800 */
[----:B--2---:R-:W-:-:S04]  /*a150*/  LOP3.LUT R2, R2, 0x2, RZ, 0xfc, !PT ;  /* 0x0000000202027812 */ /* 0x004fc800078efcff */
[----:B------:R-:W-:-:S13]  /*a160*/  ISETP.NE.AND P0, PT, R2, 0x3, PT ;  /* 0x000000030200780c */ /* 0x000fda0003f05270 */
[----:B------:R-:W-:Y:S05]  /*a170*/  @!P0 BRA `(.L_x_192) ;  /* 0x0000000000048947 */ /* 0x000fea0003800000 */
[----:B------:R-:W-:Y:S01]  /*a180*/  BPT.TRAP 0x1 ;  /* 0x000000040000795c */ /* 0x000fe20000300000 */
.L_x_192:
        /* <DEDUP_REMOVED lines=15> */
.L_x_221:
[----:B------:R-:W2:Y:S02]  /*a280*/  SYNCS.PHASECHK.TRANS64.TRYWAIT P1, [R3+URZ], R2 ;  /* 0x00000002030075a7 */ /* 0x000ea4000802017f */
[----:B--2---:R-:W-:Y:S05]  /*a290*/  @!P1 BRA `(.L_x_194) ;  /* 0x0000000400c89947 */ /* 0x004fea0003800000 */
.L_x_222:
[----:B------:R-:W-:Y:S05]  /*a2a0*/  @!P0 BRA `(.L_x_195) ;  /* 0x0000000000048947 */ /* 0x000fea0003800000 */
[----:B------:R-:W-:Y:S01]  /*a2b0*/  BPT.TRAP 0x1 ;  /* 0x000000040000795c */ /* 0x000fe20000300000 */
.L_x_195:
[----:B--2---:R-:W-:-:S04]  /*a2c0*/  VIADD R3, R8, 0x38840 ;  /* 0x0003884008037836 */ /* 0x004fc80000000000 */
[----:B------:R-:W-:-:S04]  /*a2d0*/  IMAD R5, R0, 0x8, R3 ;  /* 0x0000000800057824 */ /* 0x000fc800078e0203 */
[----:B------:R-:W2:Y:S02]  /*a2e0*/  SYNCS.PHASECHK.TRANS64.TRYWAIT P0, [R5+URZ], R4 ;  /* 0x00000004050075a7 */ /* 0x000ea4000800017f */
[----:B--2---:R-:W-:Y:S05]  /*a2f0*/  @!P0 BRA `(.L_x_196) ;  /* 0x0000000400c48947 */ /* 0x004fea0003800000 */
.L_x_223:
[----:B------:R-:W-:-:S07]  /*a300*/  IMAD R3, R6, 0x8, R3 ;  /* 0x0000000806037824 */ /* 0x000fce00078e0203 */
.L_x_197:
[----:B---3--:R3:W4:Y:S02]  /*a310*/  SYNCS.PHASECHK.TRANS64.TRYWAIT P0, [R3+URZ], R2 ;  /* 0x00000002030075a7 */ /* 0x008724000800017f */
[----:B----4-:R-:W-:Y:S05]  /*a320*/  @!P0 NANOSLEEP.SYNCS 0x989680 ;  /* 0x009896800000895d */ /* 0x010fea0003900000 */
[----:B------:R-:W4:Y:S02]  /*a330*/  @!P0 SYNCS.PHASECHK.TRANS64 P0, [R3+URZ], R2 ;  /* 0x00000002030085a7 */ /* 0x000f24000800007f */
[----:B----4-:R-:W-:Y:S05]  /*a340*/  @!P0 BRA `(.L_x_197) ;  /* 0xfffffffc00f08947 */ /* 0x010fea000383ffff */
.L_x_107:
[----:B------:R-:W-:Y:S05]  /*a350*/  BSYNC B6 ;  /* 0x0000000000067941 */ /* 0x000fea0003800000 */
.L_x_104:
[----:B------:R-:W-:Y:S05]  /*a360*/  EXIT ;  /* 0x000000000000794d */ /* 0x000fea0003800000 */
.L_x_112:
[----:B------:R-:W-:Y:S02]  /*a370*/  IMAD.MOV.U32 R12, RZ, RZ, RZ ;  /* 0x000000ffff0c7224 */ /* 0x000fe400078e00ff */
[----:B------:R-:W-:Y:S02]  /*a380*/  IMAD.MOV.U32 R11, RZ, RZ, 0x1f ;  /* 0x0000001fff0b7424 */ /* 0x000fe400078e00ff */
[----:B------:R-:W-:-:S07]  /*a390*/  IMAD.MOV.U32 R15, RZ, RZ, -0x1 ;  /* 0xffffffffff0f7424 */ /* 0x000fce00078e00ff */
[----:B------:R-:W-:Y:S05]  /*a3a0*/  WARPSYNC.COLLECTIVE R15, `(.L_x_198) ;  /* 0x000000000f087348 */ /* 0x000fea0003c00000 */
[----:B------:R1:W2:Y:S02]  /*a3b0*/  SHFL.IDX P6, R14, R13, R12, R11 ;  /* 0x0000000c0d0e7389 */ /* 0x0002a400000c000b */
[----:B-12---:R-:W-:Y:S01]  /*a3c0*/  ENDCOLLECTIVE ;  /* 0x000000000000791b */ /* 0x006fe20003800000 */
.L_x_198:
[----:B------:R-:W-:Y:S05]  /*a3d0*/  BRA `(.L_x_199) ;  /* 0xffffff6400f87947 */ /* 0x000fea000383ffff */
.L_x_114:
        /* <DEDUP_REMOVED lines=8> */
.L_x_119:
[----:B---3--:R3:W4:Y:S02]  /*a460*/  SYNCS.PHASECHK.TRANS64.TRYWAIT P1, [R3+URZ+0x38810], R152 ;  /* 0x03881098030075a7 */ /* 0x008724000802017f */
[----:B----4-:R-:W-:Y:S05]  /*a470*/  @!P1 NANOSLEEP.SYNCS 0x989680 ;  /* 0x009896800000995d */ /* 0x010fea0003900000 */
[----:B------:R-:W4:Y:S02]  /*a480*/  @!P1 SYNCS.PHASECHK.TRANS64 P1, [R3+URZ+0x38810], R152 ;  /* 0x03881098030095a7 */ /* 0x000f24000802007f */
[----:B----4-:R-:W-:Y:S05]  /*a490*/  @!P1 BRA `(.L_x_119) ;  /* 0xfffffffc00f09947 */ /* 0x010fea000383ffff */
[----:B------:R-:W-:Y:S05]  /*a4a0*/  BRA `(.L_x_118) ;  /* 0xffffff7000247947 */ /* 0x000fea000383ffff */
.L_x_123:
[----:B------:R1:W1:Y:S02]  /*a4b0*/  SYNCS.PHASECHK.TRANS64.TRYWAIT P1, [R3+URZ+0x38830], R152 ;  /* 0x03883098030075a7 */ /* 0x000264000802017f */
[----:B-1----:R-:W-:Y:S05]  /*a4c0*/  @!P1 NANOSLEEP.SYNCS 0x989680 ;  /* 0x009896800000995d */ /* 0x002fea0003900000 */
[----:B------:R-:W1:Y:S02]  /*a4d0*/  @!P1 SYNCS.PHASECHK.TRANS64 P1, [R3+URZ+0x38830], R152 ;  /* 0x03883098030095a7 */ /* 0x000e64000802007f */
[----:B-1----:R-:W-:Y:S05]  /*a4e0*/  @!P1 BRA `(.L_x_123) ;  /* 0xfffffffc00f09947 */ /* 0x002fea000383ffff */
[----:B------:R-:W-:Y:S05]  /*a4f0*/  BRA `(.L_x_122) ;  /* 0xffffff8000b07947 */ /* 0x000fea000383ffff */
.L_x_138:
[----:B------:R-:W-:Y:S01]  /*a500*/  BSSY B0, `(.L_x_200) ;  /* 0x0000005000007945 */ /* 0x000fe20003800000 */
[----:B------:R-:W-:-:S07]  /*a510*/  IMAD.MOV.U32 R15, RZ, RZ, -0x1 ;  /* 0xffffffffff0f7424 */ /* 0x000fce00078e00ff */
[----:B------:R-:W-:Y:S05]  /*a520*/  WARPSYNC.COLLECTIVE R15, `(.L_x_201) ;  /* 0x000000000f087348 */ /* 0x000fea0003c00000 */
[----:B------:R-:W-:Y:S01]  /*a530*/  NOP ;  /* 0x0000000000007918 */ /* 0x000fe20000000000 */
[----:B------:R-:W-:Y:S01]  /*a540*/  ENDCOLLECTIVE ;  /* 0x000000000000791b */ /* 0x000fe20003800000 */
.L_x_201:
[----:B------:R-:W-:Y:S05]  /*a550*/  BSYNC B0 ;  /* 0x0000000000007941 */ /* 0x000fea0003800000 */
.L_x_200:
[----:B------:R-:W-:Y:S05]  /*a560*/  BRA `(.L_x_202) ;  /* 0xffffffd000a87947 */ /* 0x000fea000383ffff */
.L_x_150:
[----:B------:R-:W-:Y:S01]  /*a570*/  BSSY B0, `(.L_x_203) ;  /* 0x0000005000007945 */ /* 0x000fe20003800000 */
[----:B------:R-:W-:-:S07]  /*a580*/  IMAD.MOV.U32 R15, RZ, RZ, -0x1 ;  /* 0xffffffffff0f7424 */ /* 0x000fce00078e00ff */
[----:B------:R-:W-:Y:S05]  /*a590*/  WARPSYNC.COLLECTIVE R15, `(.L_x_204) ;  /* 0x000000000f087348 */ /* 0x000fea0003c00000 */
[----:B------:R-:W-:Y:S01]  /*a5a0*/  NOP ;  /* 0x0000000000007918 */ /* 0x000fe20000000000 */
[----:B------:R-:W-:Y:S01]  /*a5b0*/  ENDCOLLECTIVE ;  /* 0x000000000000791b */ /* 0x000fe20003800000 */
.L_x_204:
[----:B------:R-:W-:Y:S05]  /*a5c0*/  BSYNC B0 ;  /* 0x0000000000007941 */ /* 0x000fea0003800000 */
.L_x_203:
[----:B------:R-:W-:Y:S05]  /*a5d0*/  BRA `(.L_x_205) ;  /* 0xffffffd400c07947 */ /* 0x000fea000383ffff */
.L_x_163:
[----:B------:R-:W-:Y:S01]  /*a5e0*/  BSSY B0, `(.L_x_206) ;  /* 0x0000005000007945 */ /* 0x000fe20003800000 */
[----:B------:R-:W-:-:S07]  /*a5f0*/  IMAD.MOV.U32 R15, RZ, RZ, -0x1 ;  /* 0xffffffffff0f7424 */ /* 0x000fce00078e00ff */
[----:B------:R-:W-:Y:S05]  /*a600*/  WARPSYNC.COLLECTIVE R15, `(.L_x_207) ;  /* 0x000000000f087348 */ /* 0x000fea0003c00000 */
[----:B------:R-:W-:Y:S01]  /*a610*/  NOP ;  /* 0x0000000000007918 */ /* 0x000fe20000000000 */
[----:B------:R-:W-:Y:S01]  /*a620*/  ENDCOLLECTIVE ;  /* 0x000000000000791b */ /* 0x000fe20003800000 */
.L_x_207:
[----:B------:R-:W-:Y:S05]  /*a630*/  BSYNC B0 ;  /* 0x0000000000007941 */ /* 0x000fea0003800000 */
.L_x_206:
[----:B------:R-:W-:Y:S05]  /*a640*/  BRA `(.L_x_208) ;  /* 0xffffffd800dc7947 */ /* 0x000fea000383ffff */
.L_x_172:
[----:B-1----:R1:W2:Y:S02]  /*a650*/  SYNCS.PHASECHK.TRANS64.TRYWAIT P1, [R20+URZ+0x38820], R3 ;  /* 0x03882003140075a7 */ /* 0x0022a4000802017f */
[----:B--2---:R-:W-:Y:S05]  /*a660*/  @!P1 NANOSLEEP.SYNCS 0x989680 ;  /* 0x009896800000995d */ /* 0x004fea0003900000 */
[----:B------:R-:W2:Y:S02]  /*a670*/  @!P1 SYNCS.PHASECHK.TRANS64 P1, [R20+URZ+0x38820], R3 ;  /* 0x03882003140095a7 */ /* 0x000ea4000802007f */
[----:B--2---:R-:W-:Y:S05]  /*a680*/  @!P1 BRA `(.L_x_172) ;  /* 0xfffffffc00f09947 */ /* 0x004fea000383ffff */
[----:B------:R-:W-:Y:S05]  /*a690*/  BRA `(.L_x_209) ;  /* 0xffffffe000b47947 */ /* 0x000fea000383ffff */
.L_x_176:
[----:B-1----:R1:W2:Y:S02]  /*a6a0*/  SYNCS.PHASECHK.TRANS64.TRYWAIT P1, [R20+URZ+0x38840], R21 ;  /* 0x03884015140075a7 */ /* 0x0022a4000802017f */
[----:B--2---:R-:W-:Y:S05]  /*a6b0*/  @!P1 NANOSLEEP.SYNCS 0x989680 ;  /* 0x009896800000995d */ /* 0x004fea0003900000 */
[----:B------:R-:W2:Y:S02]  /*a6c0*/  @!P1 SYNCS.PHASECHK.TRANS64 P1, [R20+URZ+0x38840], R21 ;  /* 0x03884015140095a7 */ /* 0x000ea4000802007f */
[----:B--2---:R-:W-:Y:S05]  /*a6d0*/  @!P1 BRA `(.L_x_176) ;  /* 0xfffffffc00f09947 */ /* 0x004fea000383ffff */
[----:B------:R-:W-:Y:S05]  /*a6e0*/  BRA `(.L_x_210) ;  /* 0xffffffe800247947 */ /* 0x000fea000383ffff */
.L_x_178:
[----:B---3--:R3:W4:Y:S02]  /*a6f0*/  SYNCS.PHASECHK.TRANS64.TRYWAIT P1, [R20+URZ+0x38828], R21 ;  /* 0x03882815140075a7 */ /* 0x008724000802017f */
[----:B----4-:R-:W-:Y:S05]  /*a700*/  @!P1 NANOSLEEP.SYNCS 0x989680 ;  /* 0x009896800000995d */ /* 0x010fea0003900000 */
[----:B------:R-:W4:Y:S02]  /*a710*/  @!P1 SYNCS.PHASECHK.TRANS64 P1, [R20+URZ+0x38828], R21 ;  /* 0x03882815140095a7 */ /* 0x000f24000802007f */
[----:B----4-:R-:W-:Y:S05]  /*a720*/  @!P1 BRA `(.L_x_178) ;  /* 0xfffffffc00f09947 */ /* 0x010fea000383ffff */
[----:B------:R-:W-:Y:S05]  /*a730*/  BRA `(.L_x_211) ;  /* 0xffffffe800b87947 */ /* 0x000fea000383ffff */
.L_x_180:
[----:B--2---:R2:W4:Y:S02]  /*a740*/  SYNCS.PHASECHK.TRANS64.TRYWAIT P1, [R20+URZ+0x38848], R21 ;  /* 0x03884815140075a7 */ /* 0x004524000802017f */
[----:B----4-:R-:W-:Y:S05]  /*a750*/  @!P1 NANOSLEEP.SYNCS 0x989680 ;  /* 0x009896800000995d */ /* 0x010fea0003900000 */
[----:B------:R-:W4:Y:S02]  /*a760*/  @!P1 SYNCS.PHASECHK.TRANS64 P1, [R20+URZ+0x38848], R21 ;  /* 0x03884815140095a7 */ /* 0x000f24000802007f */
[----:B----4-:R-:W-:Y:S05]  /*a770*/  @!P1 BRA `(.L_x_180) ;  /* 0xfffffffc00f09947 */ /* 0x010fea000383ffff */
[----:B------:R-:W-:Y:S05]  /*a780*/  BRA `(.L_x_212) ;  /* 0xffffffec00287947 */ /* 0x000fea000383ffff */
.L_x_182:
[----:B------:R-:W-:-:S07]  /*a790*/  SHF.L.U32 R5, R18, 0x1f, RZ ;  /* 0x0000001f12057819 */ /* 0x000fce00000006ff */
.L_x_213:
[----:B-1----:R1:W2:Y:S02]  /*a7a0*/  SYNCS.PHASECHK.TRANS64.TRYWAIT P1, [R20+URZ+0x38820], R5 ;  /* 0x03882005140075a7 */ /* 0x0022a4000802017f */
[----:B--2---:R-:W-:Y:S05]  /*a7b0*/  @!P1 NANOSLEEP.SYNCS 0x989680 ;  /* 0x009896800000995d */ /* 0x004fea0003900000 */
[----:B------:R-:W2:Y:S02]  /*a7c0*/  @!P1 SYNCS.PHASECHK.TRANS64 P1, [R20+URZ+0x38820], R5 ;  /* 0x03882005140095a7 */ /* 0x000ea4000802007f */
[----:B--2---:R-:W-:Y:S05]  /*a7d0*/  @!P1 BRA `(.L_x_213) ;  /* 0xfffffffc00f09947 */ /* 0x004fea000383ffff */
[----:B------:R-:W-:Y:S05]  /*a7e0*/  BRA `(.L_x_214) ;  /* 0xffffffec00b07947 */ /* 0x000fea000383ffff */
.L_x_185:
[----:B---3--:R3:W4:Y:S02]  /*a7f0*/  SYNCS.PHASECHK.TRANS64.TRYWAIT P1, [R20+URZ+0x38840], R9 ;  /* 0x03884009140075a7 */ /* 0x008724000802017f */
[----:B----4-:R-:W-:Y:S05]  /*a800*/  @!P1 NANOSLEEP.SYNCS 0x989680 ;  /* 0x009896800000995d */ /* 0x010fea0003900000 */
[----:B------:R-:W4:Y:S02]  /*a810*/  @!P1 SYNCS.PHASECHK.TRANS64 P1, [R20+URZ+0x38840], R9 ;  /* 0x03884009140095a7 */ /* 0x000f24000802007f */
[----:B----4-:R-:W-:Y:S05]  /*a820*/  @!P1 BRA `(.L_x_185) ;  /* 0xfffffffc00f09947 */ /* 0x010fea000383ffff */
[----:B------:R-:W-:Y:S05]  /*a830*/  BRA `(.L_x_215) ;  /* 0xfffffff000387947 */ /* 0x000fea000383ffff */
.L_x_187:
[----:B-1----:R1:W2:Y:S02]  /*a840*/  SYNCS.PHASECHK.TRANS64.TRYWAIT P1, [R20+URZ+0x38828], R9 ;  /* 0x03882809140075a7 */ /* 0x0022a4000802017f */
[----:B--2---:R-:W-:Y:S05]  /*a850*/  @!P1 NANOSLEEP.SYNCS 0x989680 ;  /* 0x009896800000995d */ /* 0x004fea0003900000 */
[----:B------:R-:W2:Y:S02]  /*a860*/  @!P1 SYNCS.PHASECHK.TRANS64 P1, [R20+URZ+0x38828], R9 ;  /* 0x03882809140095a7 */ /* 0x000ea4000802007f */
[----:B--2---:R-:W-:Y:S05]  /*a870*/  @!P1 BRA `(.L_x_187) ;  /* 0xfffffffc00f09947 */ /* 0x004fea000383ffff */
[----:B------:R-:W-:Y:S05]  /*a880*/  BRA `(.L_x_216) ;  /* 0xfffffff000c07947 */ /* 0x000fea000383ffff */
.L_x_189:
[----:B----4-:R4:W1:Y:S02]  /*a890*/  SYNCS.PHASECHK.TRANS64.TRYWAIT P0, [R4+URZ+0x38840], R3 ;  /* 0x03884003040075a7 */ /* 0x010864000800017f */
[----:B-1----:R-:W-:Y:S05]  /*a8a0*/  @!P0 NANOSLEEP.SYNCS 0x989680 ;  /* 0x009896800000895d */ /* 0x002fea0003900000 */
[----:B------:R-:W1:Y:S02]  /*a8b0*/  @!P0 SYNCS.PHASECHK.TRANS64 P0, [R4+URZ+0x38840], R3 ;  /* 0x03884003040085a7 */ /* 0x000e64000800007f */
[----:B-1----:R-:W-:Y:S05]  /*a8c0*/  @!P0 BRA `(.L_x_189) ;  /* 0xfffffffc00f08947 */ /* 0x002fea000383ffff */
[----:B------:R-:W-:Y:S05]  /*a8d0*/  BRA `(.L_x_217) ;  /* 0xfffffff400487947 */ /* 0x000fea000383ffff */
.L_x_191:
[----:B------:R-:W-:Y:S01]  /*a8e0*/  BSSY B0, `(.L_x_218) ;  /* 0x0000006000007945 */ /* 0x000fe20003800000 */
[----:B------:R-:W-:-:S07]  /*a8f0*/  IMAD.MOV.U32 R15, RZ, RZ, -0x1 ;  /* 0xffffffffff0f7424 */ /* 0x000fce00078e00ff */
[----:B------:R-:W-:Y:S05]  /*a900*/  WARPSYNC.COLLECTIVE R15, `(.L_x_219) ;  /* 0x000000000f0c7348 */ /* 0x000fea0003c00000 */
[----:B------:R-:W-:Y:S02]  /*a910*/  ELECT P6, UR62, PT ;  /* 0x00000000003e782f */ /* 0x000fe400038c0000 */
[----:B------:R-:W-:Y:S01]  /*a920*/  MOV R14, UR62 ;  /* 0x0000003e000e7c02 */ /* 0x000fe20008000f00 */
[----:B------:R-:W-:Y:S10]  /*a930*/  ENDCOLLECTIVE ;  /* 0x000000000000791b */ /* 0x000ff40003800000 */
.L_x_219:
[----:B------:R-:W-:Y:S05]  /*a940*/  BSYNC B0 ;  /* 0x0000000000007941 */ /* 0x000fea0003800000 */
.L_x_218:
[----:B------:R-:W-:Y:S01]  /*a950*/  PLOP3.LUT P0, PT, P6, PT, PT, 0x80, 0x0 ;  /* 0x000000000000781c */ /* 0x000fe2000370f070 */
[----:B------:R-:W-:-:S12]  /*a960*/  BRA `(.L_x_220) ;  /* 0xfffffff400f07947 */ /* 0x000fd8000383ffff */
.L_x_193:
[----:B-1----:R1:W2:Y:S02]  /*a970*/  SYNCS.PHASECHK.TRANS64.TRYWAIT P1, [R7+URZ], R4 ;  /* 0x00000004070075a7 */ /* 0x0022a4000802017f */
[----:B--2---:R-:W-:Y:S05]  /*a980*/  @!P1 NANOSLEEP.SYNCS 0x989680 ;  /* 0x009896800000995d */ /* 0x004fea0003900000 */
[----:B------:R-:W2:Y:S02]  /*a990*/  @!P1 SYNCS.PHASECHK.TRANS64 P1, [R7+URZ], R4 ;  /* 0x00000004070095a7 */ /* 0x000ea4000802007f */
[----:B--2---:R-:W-:Y:S05]  /*a9a0*/  @!P1 BRA `(.L_x_193) ;  /* 0xfffffffc00f09947 */ /* 0x004fea000383ffff */
[----:B------:R-:W-:Y:S05]  /*a9b0*/  BRA `(.L_x_221) ;  /* 0xfffffff800307947 */ /* 0x000fea000383ffff */
.L_x_194:
[----:B--2---:R2:W3:Y:S02]  /*a9c0*/  SYNCS.PHASECHK.TRANS64.TRYWAIT P1, [R3+URZ], R2 ;  /* 0x00000002030075a7 */ /* 0x0044e4000802017f */
[----:B---3--:R-:W-:Y:S05]  /*a9d0*/  @!P1 NANOSLEEP.SYNCS 0x989680 ;  /* 0x009896800000995d */ /* 0x008fea0003900000 */
[----:B------:R-:W3:Y:S02]  /*a9e0*/  @!P1 SYNCS.PHASECHK.TRANS64 P1, [R3+URZ], R2 ;  /* 0x00000002030095a7 */ /* 0x000ee4000802007f */
[----:B---3--:R-:W-:Y:S05]  /*a9f0*/  @!P1 BRA `(.L_x_194) ;  /* 0xfffffffc00f09947 */ /* 0x008fea000383ffff */
[----:B------:R-:W-:Y:S05]  /*aa00*/  BRA `(.L_x_222) ;  /* 0xfffffff800247947 */ /* 0x000fea000383ffff */
.L_x_196:
[----:B--2---:R2:W3:Y:S02]  /*aa10*/  SYNCS.PHASECHK.TRANS64.TRYWAIT P0, [R5+URZ], R4 ;  /* 0x00000004050075a7 */ /* 0x0044e4000800017f */
[----:B---3--:R-:W-:Y:S05]  /*aa20*/  @!P0 NANOSLEEP.SYNCS 0x989680 ;  /* 0x009896800000895d */ /* 0x008fea0003900000 */
[----:B------:R-:W3:Y:S02]  /*aa30*/  @!P0 SYNCS.PHASECHK.TRANS64 P0, [R5+URZ], R4 ;  /* 0x00000004050085a7 */ /* 0x000ee4000800007f */
[----:B---3--:R-:W-:Y:S05]  /*aa40*/  @!P0 BRA `(.L_x_196) ;  /* 0xfffffffc00f08947 */ /* 0x008fea000383ffff */
[----:B------:R-:W-:Y:S05]  /*aa50*/  BRA `(.L_x_223) ;  /* 0xfffffff800287947 */ /* 0x000fea000383ffff */
.L_x_224:
        /* <DEDUP_REMOVED lines=10> */
.L_x_3683:


//--------------------- .text._ZN7cutlass13device_kernelIN5flash11enable_sm90INS1_16FlashAttnBwdSm90INS1_25CollectiveMainloopBwdSm90ILi2ELi2ELi2EN4cute5tupleIJNS5_1CILi1EEES8_S8_EEENS6_IJNS7_ILi80EEENS7_ILi128EEESB_EEENS_6half_tEfNS_4arch4Sm90ELb0ELb0ELb0ELb0ELb0ELb1ELb0ELb1ELi2ELi1ELi2ELi1ELb0EEENS1_24CollectiveEpilogueBwdGQAISC_fSF_Li256ELb0ELb0EEENS1_19SingleTileSchedulerILb0ELb0ELb0ELi128EEEEEEEEEvNT_6ParamsE --------------------------
	.section	.text._ZN7cutlass13device_kernelIN5flash11enable_sm90INS1_16FlashAttnBwdSm90INS1_25CollectiveMainloopBwdSm90ILi2ELi2ELi2EN4cute5tupleIJNS5_1CILi1EEES8_S8_EEENS6_IJNS7_ILi80EEENS7_ILi128EEESB_EEENS_6half_tEfNS_4arch4Sm90ELb0ELb0ELb0ELb0ELb0ELb1ELb0ELb1ELi2ELi1ELi2ELi1ELb0EEENS1_24CollectiveEpilogueBwdGQAISC_fSF_Li256ELb0ELb0EEENS1_19SingleTileSchedulerILb0ELb0ELb0ELi128EEEEEEEEEvNT_6ParamsE,"ax",@progbits
	.align	128
.text._ZN7cutlass13device_kernelIN5flash11enable_sm90INS1_16FlashAttnBwdSm90INS1_25CollectiveMainloopBwdSm90ILi2ELi2ELi2EN4cute5tupleIJNS5_1CILi1EEES8_S8_EEENS6_IJNS7_ILi80EEENS7_ILi128EEESB_EEENS_6half_tEfNS_4arch4Sm90ELb0ELb0ELb0ELb0ELb0ELb1ELb0ELb1ELi2ELi1ELi2ELi1ELb0EEENS1_24CollectiveEpilogueBwdGQAISC_fSF_Li256ELb0ELb0EEENS1_19SingleTileSchedulerILb0ELb0ELb0ELi128EEEEEEEEEvNT_6ParamsE:
        .type           _ZN7cutlass13device_kernelIN5flash11enable_sm90INS1_16FlashAttnBwdSm90INS1_25CollectiveMainloopBwdSm90ILi2ELi2ELi2EN4cute5tupleIJNS5_1CILi1EEES8_S8_EEENS6_IJNS7_ILi80EEENS7_ILi128EEESB_EEENS_6half_tEfNS_4arch4Sm90ELb0ELb0ELb0ELb0ELb0ELb1ELb0ELb1ELi2ELi1ELi2ELi1ELb0EEENS1_24CollectiveEpilogueBwdGQAISC_fSF_Li256ELb0ELb0EEENS1_19SingleTileSchedulerILb0ELb0ELb0ELi128EEEEEEEEEvNT_6ParamsE,@function
        .size           _ZN7cutlass13device_kernelIN5flash11enable_sm90INS1_16FlashAttnBwdSm90INS1_25CollectiveMainloopBwdSm90ILi2ELi2ELi2EN4cute5tupleIJNS5_1CILi1EEES8_S8_EEENS6_IJNS7_ILi80EEENS7_ILi128EEESB_EEENS_6half_tEfNS_4arch4Sm90ELb0ELb0ELb0ELb0ELb0ELb1ELb0ELb1ELi2ELi1ELi2ELi1ELb0EEENS1_24CollectiveEpilogueBwdGQAISC_fSF_Li256ELb0ELb0EEENS1_19SingleTileSchedulerILb0ELb0ELb0ELi128EEEEEEEEEvNT_6ParamsE,(.L_x_3684 - _ZN7cutlass13device_kernelIN5flash11enable_sm90INS1_16FlashAttnBwdSm90INS1_25CollectiveMainloopBwdSm90ILi2ELi2ELi2EN4cute5tupleIJNS5_1CILi1EEES8_S8_EEENS6_IJNS7_ILi80EEENS7_ILi128EEESB_EEENS_6half_tEfNS_4arch4Sm90ELb0ELb0ELb0ELb0ELb0ELb1ELb0ELb1ELi2ELi1ELi2ELi1ELb0EEENS1_24CollectiveEpilogueBwdGQAISC_fSF_Li256ELb0ELb0EEENS1_19SingleTileSchedulerILb0ELb0ELb0ELi128EEEEEEEEEvNT_6ParamsE)
        .other          _ZN7cutlass13device_kernelIN5flash11enable_sm90INS1_16FlashAttnBwdSm90INS1_25CollectiveMainloopBwdSm90ILi2ELi2ELi2EN4cute5tupleIJNS5_1CILi1EEES8_S8_EEENS6_IJNS7_ILi80EEENS7_ILi128EEESB_EEENS_6half_tEfNS_4arch4Sm90ELb0ELb0ELb0ELb0ELb0ELb1ELb0ELb1ELi2ELi1ELi2ELi1ELb0EEENS1_24CollectiveEpilogueBwdGQAISC_fSF_Li256ELb0ELb0EEENS1_19SingleTileSchedulerILb0ELb0ELb0ELi128EEEEEEEEEvNT_6ParamsE,@"STO_CUDA_ENTRY STV_DEFAULT"
_ZN7cutlass13device_kernelIN5flash11enable_sm90INS1_16FlashAttnBwdSm90INS1_25CollectiveMainloopBwdSm90ILi2ELi2ELi2EN4cute5tupleIJNS5_1CILi1EEES8_S8_EEENS6_IJNS7_ILi80EEENS7_ILi128EEESB_EEENS_6half_tEfNS_4arch4Sm90ELb0ELb0ELb0ELb0ELb0ELb1ELb0ELb1ELi2ELi1ELi2ELi1ELb0EEENS1_24CollectiveEpilogueBwdGQAISC_fSF_Li256ELb0ELb0EEENS1_19SingleTileSchedulerILb0ELb0ELb0ELi128EEEEEEEEEvNT_6ParamsE:
        /* <DEDUP_REMOVED lines=14> */
[----:B------:R-:W-:-:S02]  /*00e0*/  UIADD3.X UR7, URZ, UR5, URZ, UP0, !UPT ;  /* 0x000000053f077290 */ /* 0x000fc400087fe43f */
[----:B------:R-:W-:Y:S02]  /*00f0*/  UIADD3.X UR9, URZ, UR5, URZ, UP1, !UPT ;  /* 0x000000053f097290 */ /* 0x000fe40008ffe43f */
[----:B------:R-:W-:Y:S02]  /*0100*/  UIADD3.X UR11, URZ, UR5, URZ, UP2, !UPT ;  /* 0x000000053f0b7290 */ /* 0x000fe400097fe43f */
[----:B------:R-:W-:-:S03]  /*0110*/  UIADD3.X UR5, URZ, UR5, URZ, UP3, !UPT ;  /* 0x000000053f057290 */ /* 0x000fc60009ffe43f */
[----:B------:R1:W-:Y:S02]  /*0120*/  UTMACCTL.PF [UR6] ;  /* 0x00000000060079b9 */ /* 0x0003e40008040000 */
[----:B------:R1:W-:Y:S02]  /*0130*/  UTMACCTL.PF [UR8] ;  /* 0x00000000080079b9 */ /* 0x0003e40008040000 */
[----:B------:R1:W-:Y:S02]  /*0140*/  UTMACCTL.PF [UR10] ;  /* 0x000000000a0079b9 */ /* 0x0003e40008040000 */
[----:B------:R1:W-:Y:S02]  /*0150*/  UTMACCTL.PF [UR4] ;  /* 0x00000000040079b9 */ /* 0x0003e40008040000 */
[----:B-1----:R-:W-:Y:S01]  /*0160*/  NOP ;  /* 0x0000000000007918 */ /* 0x002fe20000000000 */
.L_x_226:
[----:B------:R-:W-:Y:S05]  /*0170*/  BSYNC B0 ;  /* 0x0000000000007941 */ /* 0x000fea0003800000 */
.L_x_225:
        /* <DEDUP_REMOVED lines=34> */
.L_x_227:
        /* <DEDUP_REMOVED lines=22> */
.L_x_228:
        /* <DEDUP_REMOVED lines=8> */
.L_x_231:
        /* <DEDUP_REMOVED lines=13> */
[----:B----4-:R-:W-:Y:S05]  /*0650*/  @!P0 BRA `(.L_x_232) ;  /* 0x0000009000cc8947 */ /* 0x010fea0003800000 */
        /* <DEDUP_REMOVED lines=19> */
.L_x_234:
        /* <DEDUP_REMOVED lines=15> */
.L_x_233:
        /* <DEDUP_REMOVED lines=23> */
.L_x_236:
        /* <DEDUP_REMOVED lines=15> */
.L_x_235:
        /* <DEDUP_REMOVED lines=8> */
.L_x_306:
[CC--:B------:R-:W-:Y:S01]  /*0b60*/  LEA.HI R5, R3.reuse, R0.reuse, RZ, 0x5 ;  /* 0x0000000003057211 */ /* 0x0c0fe200078f28ff */
[----:B------:R-:W-:Y:S01]  /*0b70*/  IMAD.SHL.U32 R4, R0, 0x40, RZ ;  /* 0x0000004000047824 */ /* 0x000fe200078e00ff */
[----:B------:R-:W-:Y:S02]  /*0b80*/  SHF.L.U32 R10, RZ, 0x1f, RZ ;  /* 0x0000001fff0a7819 */ /* 0x000fe400000006ff */
[----:B------:R-:W-:Y:S02]  /*0b90*/  SHF.R.S32.HI R5, RZ, 0x5, R5 ;  /* 0x00000005ff057819 */ /* 0x000fe40000011405 */
[----:B------:R-:W-:Y:S01]  /*0ba0*/  LEA.HI R6, R3, R0, RZ, 0x4 ;  /* 0x0000000003067211 */ /* 0x000fe200078f20ff */
[----:B------:R-:W3:Y:S01]  /*0bb0*/  SYNCS.PHASECHK.TRANS64.TRYWAIT P0, [R16+URZ+0x38800], R10 ;  /* 0x0388000a100075a7 */ /* 0x000ee2000800017f */
[----:B------:R-:W-:Y:S01]  /*0bc0*/  LOP3.LUT R4, R4, 0x1c0, RZ, 0xc0, !PT ;  /* 0x000001c004047812 */ /* 0x000fe200078ec0ff */
[----:B------:R-:W-:Y:S01]  /*0bd0*/  IMAD.SHL.U32 R5, R5, 0x10, RZ ;  /* 0x0000001005057824 */ /* 0x000fe200078e00ff */
[----:B------:R-:W-:-:S04]  /*0be0*/  SHF.R.S32.HI R9, RZ, 0x4, R6 ;  /* 0x00000004ff097819 */ /* 0x000fc80000011406 */
[----:B------:R-:W-:Y:S02]  /*0bf0*/  LEA.HI R7, R6, R9, RZ, 0x1 ;  /* 0x0000000906077211 */ /* 0x000fe400078f08ff */
[----:B------:R-:W-:Y:S02]  /*0c00*/  LEA.HI R6, R3, R0, RZ, 0x3 ;  /* 0x0000000003067211 */ /* 0x000fe400078f18ff */
[----:B------:R-:W-:Y:S02]  /*0c10*/  LOP3.LUT R5, R4, 0x30, R5, 0xf8, !PT ;  /* 0x0000003004057812 */ /* 0x000fe400078ef805 */
[----:B--2---:R-:W-:Y:S02]  /*0c20*/  LEA.HI R3, R14, R14, RZ, 0x1 ;  /* 0x0000000e0e037211 */ /* 0x004fe400078f08ff */
[----:B------:R-:W-:Y:S02]  /*0c30*/  LOP3.LUT R8, R7, 0x7ffffe, RZ, 0xc0, !PT ;  /* 0x007ffffe07087812 */ /* 0x000fe400078ec0ff */
[----:B------:R-:W-:-:S02]  /*0c40*/  LOP3.LUT R7, R5, 0x8, R6, 0xf8, !PT ;  /* 0x0000000805077812 */ /* 0x000fc400078ef806 */
[----:B------:R-:W-:Y:S01]  /*0c50*/  LOP3.LUT R5, R2, 0xffffff80, RZ, 0xc0, !PT ;  /* 0xffffff8002057812 */ /* 0x000fe200078ec0ff */
[----:B------:R-:W-:Y:S01]  /*0c60*/  IMAD.IADD R8, R9, 0x1, -R8 ;  /* 0x0000000109087824 */ /* 0x000fe200078e0a08 */
[----:B------:R-:W-:Y:S02]  /*0c70*/  LOP3.LUT R3, R3, 0xfffffffe, RZ, 0xc0, !PT ;  /* 0xfffffffe03037812 */ /* 0x000fe400078ec0ff */
[----:B------:R-:W-:Y:S01]  /*0c80*/  SHF.R.U32.HI R4, RZ, 0x3, R4 ;  /* 0x00000003ff047819 */ /* 0x000fe20000011604 */
[----:B------:R-:W-:Y:S02]  /*0c90*/  IMAD.IADD R5, R0, 0x1, -R5 ;  /* 0x0000000100057824 */ /* 0x000fe400078e0a05 */
[----:B------:R-:W-:Y:S01]  /*0ca0*/  IMAD.IADD R0, R14, 0x1, -R3 ;  /* 0x000000010e007824 */ /* 0x000fe200078e0a03 */
[----:B------:R-:W-:Y:S01]  /*0cb0*/  LOP3.LUT R4, R7, R4, RZ, 0x3c, !PT ;  /* 0x0000000407047212 */ /* 0x000fe200078e3cff */
[----:B------:R-:W-:-:S03]  /*0cc0*/  IMAD R3, R17, 0xa, R8 ;  /* 0x0000000a11037824 */ /* 0x000fc600078e0208 */
[----:B------:R2:W-:Y:S01]  /*0cd0*/  STL [R1+0x4], R0 ;  /* 0x0000040001007387 */ /* 0x0005e20000100800 */
[----:B---3--:R-:W-:Y:S05]  /*0ce0*/  @P0 BRA `(.L_x_238) ;  /* 0x0000000000080947 */ /* 0x008fea0003800000 */
[----:B------:R-:W3:Y:S02]  /*0cf0*/  SYNCS.PHASECHK.TRANS64.TRYWAIT P0, [R16+URZ+0x38800], R10 ;  /* 0x0388000a100075a7 */ /* 0x000ee4000800017f */
[----:B---3--:R-:W-:Y:S05]  /*0d00*/  @!P0 BRA `(.L_x_239) ;  /* 0x0000008c00488947 */ /* 0x008fea0003800000 */
.L_x_238:
[----:B--2---:R-:W-:Y:S01]  /*0d10*/  IMAD.U32 R0, R3, 0x200, R4 ;  /* 0x0000020003007824 */ /* 0x004fe200078e0004 */
[----:B------:R-:W2:Y:S01]  /*0d20*/  LDC R6, c[0x0][0x280] ;  /* 0x0000a000ff067b82 */ /* 0x000ea20000000800 */
[----:B------:R-:W-:Y:S01]  /*0d30*/  IMAD.SHL.U32 R7, R5, 0x4, RZ ;  /* 0x0000000405077824 */ /* 0x000fe200078e00ff */
[----:B------:R-:W-:Y:S02]  /*0d40*/  CS2R R24, SRZ ;  /* 0x0000000000187805 */ /* 0x000fe4000001ff00 */
[----:B------:R-:W-:Y:S01]  /*0d50*/  CS2R R88, SRZ ;  /* 0x0000000000587805 */ /* 0x000fe2000001ff00 */
[----:B------:R3:W-:Y:S01]  /*0d60*/  STL [R1+0x18], R0 ;  /* 0x0000180001007387 */ /* 0x0007e20000100800 */
        /* <DEDUP_REMOVED lines=9> */
[----:B---3--:R-:W-:Y:S02]  /*0e00*/  SHF.R.S32.HI R0, RZ, 0x1f, R5 ;  /* 0x0000001fff007819 */ /* 0x008fe40000011405 */
[----:B------:R-:W-:Y:S02]  /*0e10*/  CS2R R108, SRZ ;  /* 0x00000000006c7805 */ /* 0x000fe4000001ff00 */
[----:B------:R-:W-:Y:S02]  /*0e20*/  CS2R R110, SRZ ;  /* 0x00000000006e7805 */ /* 0x000fe4000001ff00 */
[----:B------:R-:W-:Y:S02]  /*0e30*/  CS2R R112, SRZ ;  /* 0x0000000000707805 */ /* 0x000fe4000001ff00 */
[----:B------:R-:W-:Y:S02]  /*0e40*/  LEA.HI R2, R0, R5, RZ, 0x2 ;  /* 0x0000000500027211 */ /* 0x000fe400078f10ff */
[----:B------:R-:W-:-:S02]  /*0e50*/  CS2R R114, SRZ ;  /* 0x0000000000727805 */ /* 0x000fc4000001ff00 */
[----:B------:R-:W-:Y:S02]  /*0e60*/  CS2R R116, SRZ ;  /* 0x0000000000747805 */ /* 0x000fe4000001ff00 */
[----:B------:R-:W-:Y:S02]  /*0e70*/  CS2R R118, SRZ ;  /* 0x0000000000767805 */ /* 0x000fe4000001ff00 */
[----:B------:R-:W-:Y:S02]  /*0e80*/  LOP3.LUT R4, R2, 0x7ffffffc, RZ, 0xc0, !PT ;  /* 0x7ffffffc02047812 */ /* 0x000fe400078ec0ff */
[----:B------:R-:W-:Y:S02]  /*0e90*/  CS2R R120, SRZ ;  /* 0x0000000000787805 */ /* 0x000fe4000001ff00 */
[----:B--2---:R-:W-:Y:S02]  /*0ea0*/  ISETP.GE.AND P0, PT, R6, 0x1, PT ;  /* 0x000000010600780c */ /* 0x004fe40003f06270 */
[----:B------:R-:W-:-:S02]  /*0eb0*/  CS2R R122, SRZ ;  /* 0x00000000007a7805 */ /* 0x000fc4000001ff00 */
[----:B------:R-:W-:Y:S01]  /*0ec0*/  CS2R R124, SRZ ;  /* 0x00000000007c7805 */ /* 0x000fe2000001ff00 */
[----:B------:R-:W-:Y:S01]  /*0ed0*/  IMAD.IADD R3, R5, 0x1, -R4 ;  /* 0x0000000105037824 */ /* 0x000fe200078e0a04 */
[----:B------:R-:W-:Y:S02]  /*0ee0*/  CS2R R126, SRZ ;  /* 0x00000000007e7805 */ /* 0x000fe4000001ff00 */
[----:B------:R-:W-:Y:S02]  /*0ef0*/  CS2R R128, SRZ ;  /* 0x0000000000807805 */ /* 0x000fe4000001ff00 */
[----:B------:R-:W-:Y:S02]  /*0f00*/  CS2R R130, SRZ ;  /* 0x0000000000827805 */ /* 0x000fe4000001ff00 */
[----:B------:R-:W-:Y:S01]  /*0f10*/  CS2R R132, SRZ ;  /* 0x0000000000847805 */ /* 0x000fe2000001ff00 */
[----:B------:R2:W-:Y:S01]  /*0f20*/  STL [R1+0x1c], R3 ;  /* 0x00001c0301007387 */ /* 0x0005e20000100800 */
[----:B------:R-:W-:-:S02]  /*0f30*/  CS2R R134, SRZ ;  /* 0x0000000000867805 */ /* 0x000fc4000001ff00 */
[----:B------:R-:W-:Y:S02]  /*0f40*/  CS2R R136, SRZ ;  /* 0x0000000000887805 */ /* 0x000fe4000001ff00 */
[----:B------:R-:W-:Y:S01]  /*0f50*/  CS2R R138, SRZ ;  /* 0x00000000008a7805 */ /* 0x000fe2000001ff00 */
[----:B------:R2:W-:Y:S01]  /*0f60*/  STL [R1+0x10], R7 ;  /* 0x0000100701007387 */ /* 0x0005e20000100800 */
        /* <DEDUP_REMOVED lines=36> */
[----:B------:R-:W-:Y:S01]  /*11b0*/  CS2R R86, SRZ ;  /* 0x0000000000567805 */ /* 0x000fe2000001ff00 */
[----:B--2---:R-:W-:Y:S06]  /*11c0*/  @!P0 BRA `(.L_x_240) ;  /* 0x00000050008c8947 */ /* 0x004fec0003800000 */
[----:B------:R-:W2:Y:S01]  /*11d0*/  LDL.LU R8, [R1] ;  /* 0x0000000001087983 */ /* 0x000ea20000300800 */
[----:B------:R-:W3:Y:S01]  /*11e0*/  LDC R7, c[0x0][0x290] ;  /* 0x0000a400ff077b82 */ /* 0x000ee20000000800 */
[----:B------:R-:W-:Y:S01]  /*11f0*/  LEA.HI R5, R0, R5, RZ, 0x5 ;  /* 0x0000000500057211 */ /* 0x000fe200078f28ff */
[----:B------:R-:W-:Y:S01]  /*1200*/  VIADD R6, R6, 0x4f ;  /* 0x0000004f06067836 */ /* 0x000fe20000000000 */
[----:B------:R-:W4:Y:S01]  /*1210*/  S2R R9, SR_TID.X ;  /* 0x0000000000097919 */ /* 0x000f220000002100 */
[--C-:B------:R-:W-:Y:S02]  /*1220*/  SHF.R.S32.HI R0, RZ, 0x2, R2.reuse ;  /* 0x00000002ff007819 */ /* 0x100fe40000011402 */
[----:B------:R-:W-:Y:S02]  /*1230*/  CS2R R236, SRZ ;  /* 0x0000000000ec7805 */ /* 0x000fe4000001ff00 */
[----:B------:R-:W-:Y:S01]  /*1240*/  SHF.R.S32.HI R3, RZ, 0x1f, R2 ;  /* 0x0000001fff037819 */ /* 0x000fe20000011402 */
[----:B------:R-:W3:Y:S01]  /*1250*/  S2R R4, SR_CTAID.X ;  /* 0x0000000000047919 */ /* 0x000ee20000002500 */
[----:B------:R-:W-:Y:S01]  /*1260*/  SHF.R.S32.HI R5, RZ, 0x5, R5 ;  /* 0x00000005ff057819 */ /* 0x000fe20000011405 */
[----:B------:R-:W-:Y:S01]  /*1270*/  IMAD.HI R6, R6, 0x66666667, RZ ;  /* 0x6666666706067827 */ /* 0x000fe200078e02ff */
[----:B------:R-:W-:-:S02]  /*1280*/  LEA.HI R3, R3, R0, RZ, 0x3 ;  /* 0x0000000003037211 */ /* 0x000fc400078f18ff */
[----:B------:R-:W-:Y:S02]  /*1290*/  CS2R R150, SRZ ;  /* 0x0000000000967805 */ /* 0x000fe4000001ff00 */
[----:B------:R-:W-:Y:S02]  /*12a0*/  CS2R R148, SRZ ;  /* 0x0000000000947805 */ /* 0x000fe4000001ff00 */
[----:B------:R-:W-:Y:S02]  /*12b0*/  CS2R R146, SRZ ;  /* 0x0000000000927805 */ /* 0x000fe4000001ff00 */
[----:B------:R-:W-:Y:S02]  /*12c0*/  LOP3.LUT R3, R3, 0xfffffff8, RZ, 0xc0, !PT ;  /* 0xfffffff803037812 */ /* 0x000fe400078ec0ff */
        /* <DEDUP_REMOVED lines=19> */
[----:B------:R-:W-:Y:S01]  /*1400*/  CS2R R106, SRZ ;  /* 0x00000000006a7805 */ /* 0x000fe2000001ff00 */
[C---:B----4-:R-:W-:Y:S01]  /*1410*/  VIADD R10, R9.reuse, 0xffffff80 ;  /* 0xffffff80090a7836 */ /* 0x050fe20000000000 */
[----:B------:R-:W-:Y:S01]  /*1420*/  CS2R R104, SRZ ;  /* 0x0000000000687805 */ /* 0x000fe2000001ff00 */
[----:B------:R-:W-:Y:S01]  /*1430*/  VIADD R9, R9, 0xffffff80 ;  /* 0xffffff8009097836 */ /* 0x000fe20000000000 */
[----:B------:R-:W-:Y:S01]  /*1440*/  CS2R R102, SRZ ;  /* 0x0000000000667805 */ /* 0x000fe2000001ff00 */
[----:B---3--:R-:W-:Y:S01]  /*1450*/  IMAD R4, R4, -0x80, R7 ;  /* 0xffffff8004047824 */ /* 0x008fe200078e0207 */
[----:B------:R-:W-:-:S02]  /*1460*/  CS2R R100, SRZ ;  /* 0x0000000000647805 */ /* 0x000fc4000001ff00 */
[----:B------:R-:W-:Y:S02]  /*1470*/  CS2R R98, SRZ ;  /* 0x0000000000627805 */ /* 0x000fe4000001ff00 */
[----:B------:R-:W-:Y:S01]  /*1480*/  SHF.R.S32.HI R9, RZ, 0x1f, R9 ;  /* 0x0000001fff097819 */ /* 0x000fe20000011409 */
[----:B------:R-:W-:Y:S01]  /*1490*/  IMAD R4, R5, -0x10, R4 ;  /* 0xfffffff005047824 */ /* 0x000fe200078e0204 */
[----:B------:R-:W-:Y:S02]  /*14a0*/  SHF.R.U32.HI R5, RZ, 0x1f, R6 ;  /* 0x0000001fff057819 */ /* 0x000fe40000011606 */
[----:B------:R-:W-:Y:S02]  /*14b0*/  CS2R R96, SRZ ;  /* 0x0000000000607805 */ /* 0x000fe4000001ff00 */
[----:B------:R-:W-:Y:S02]  /*14c0*/  LEA.HI R9, R9, R10, RZ, 0x7 ;  /* 0x0000000a09097211 */ /* 0x000fe400078f38ff */
[----:B------:R-:W-:-:S02]  /*14d0*/  CS2R R94, SRZ ;  /* 0x00000000005e7805 */ /* 0x000fc4000001ff00 */
[----:B------:R-:W-:Y:S02]  /*14e0*/  IADD3 R3, R4, R3, -R0 ;  /* 0x0000000304037210 */ /* 0x000fe40007ffe800 */
[----:B------:R-:W-:Y:S02]  /*14f0*/  CS2R R92, SRZ ;  /* 0x00000000005c7805 */ /* 0x000fe4000001ff00 */
[----:B------:R-:W-:Y:S02]  /*1500*/  SHF.R.S32.HI R9, RZ, 0x7, R9 ;  /* 0x00000007ff097819 */ /* 0x000fe40000011409 */
[----:B------:R-:W-:Y:S02]  /*1510*/  CS2R R90, SRZ ;  /* 0x00000000005a7805 */ /* 0x000fe4000001ff00 */
[----:B------:R-:W-:Y:S02]  /*1520*/  LEA.HI.SX32 R5, R6, R5, 0x1b ;  /* 0x0000000506057211 */ /* 0x000fe400078fdaff */
[----:B------:R-:W-:-:S02]  /*1530*/  CS2R R88, SRZ ;  /* 0x0000000000587805 */ /* 0x000fc4000001ff00 */
[----:B------:R-:W-:Y:S02]  /*1540*/  LEA.HI R2, R9, R9, RZ, 0x1 ;  /* 0x0000000909027211 */ /* 0x000fe400078f08ff */
[----:B------:R-:W-:Y:S02]  /*1550*/  CS2R R86, SRZ ;  /* 0x0000000000567805 */ /* 0x000fe4000001ff00 */
[----:B------:R-:W-:Y:S01]  /*1560*/  CS2R R84, SRZ ;  /* 0x0000000000547805 */ /* 0x000fe2000001ff00 */
[----:B------:R-:W-:Y:S01]  /*1570*/  STL [R1+0x14], R5 ;  /* 0x0000140501007387 */ /* 0x000fe20000100800 */
[----:B------:R-:W-:Y:S02]  /*1580*/  LOP3.LUT R2, R2, 0xfffffffe, RZ, 0xc0, !PT ;  /* 0xfffffffe02027812 */ /* 0x000fe400078ec0ff */
[----:B------:R-:W-:Y:S02]  /*1590*/  CS2R R82, SRZ ;  /* 0x0000000000527805 */ /* 0x000fe4000001ff00 */
[----:B------:R-:W-:-:S02]  /*15a0*/  CS2R R80, SRZ ;  /* 0x0000000000507805 */ /* 0x000fc4000001ff00 */
[----:B------:R-:W-:Y:S02]  /*15b0*/  CS2R R78, SRZ ;  /* 0x00000000004e7805 */ /* 0x000fe4000001ff00 */
[----:B------:R-:W-:Y:S01]  /*15c0*/  CS2R R76, SRZ ;  /* 0x00000000004c7805 */ /* 0x000fe2000001ff00 */
[----:B------:R-:W-:Y:S01]  /*15d0*/  IMAD.IADD R2, R9, 0x1, -R2 ;  /* 0x0000000109027824 */ /* 0x000fe200078e0a02 */
[----:B------:R-:W-:Y:S02]  /*15e0*/  CS2R R74, SRZ ;  /* 0x00000000004a7805 */ /* 0x000fe4000001ff00 */
[----:B------:R-:W-:Y:S02]  /*15f0*/  CS2R R72, SRZ ;  /* 0x0000000000487805 */ /* 0x000fe4000001ff00 */
[----:B------:R-:W-:Y:S01]  /*1600*/  CS2R R70, SRZ ;  /* 0x0000000000467805 */ /* 0x000fe2000001ff00 */
[----:B------:R-:W-:Y:S01]  /*1610*/  IMAD R0, R2, -0x40, R3 ;  /* 0xffffffc002007824 */ /* 0x000fe200078e0203 */
        /* <DEDUP_REMOVED lines=23> */
[----:B--2---:R-:W-:-:S05]  /*1790*/  LOP3.LUT R4, R8, 0x1, RZ, 0xfc, !PT ;  /* 0x0000000108047812 */ /* 0x004fca00078efcff */
[----:B------:R-:W-:Y:S04]  /*17a0*/  STL [R1], R4 ;  /* 0x0000000401007387 */ /* 0x000fe80000100800 */
[----:B------:R2:W-:Y:S02]  /*17b0*/  STL [R1+0x8], R0 ;  /* 0x0000080001007387 */ /* 0x0005e40000100800 */
[----:B--2---:R-:W-:-:S07]  /*17c0*/  IMAD.MOV.U32 R0, RZ, RZ, RZ ;  /* 0x000000ffff007224 */ /* 0x004fce00078e00ff */
.L_x_251:
[----:B------:R-:W2:Y:S02]  /*17d0*/  LDL R2, [R1] ;  /* 0x0000000001027983 */ /* 0x000ea40000100800 */
[----:B--2---:R-:W-:-:S13]  /*17e0*/  ISETP.NE.AND P0, PT, R2, 0x3, PT ;  /* 0x000000030200780c */ /* 0x004fda0003f05270 */
[----:B------:R-:W-:Y:S05]  /*17f0*/  @!P0 BRA `(.L_x_241) ;  /* 0x0000000000048947 */ /* 0x000fea0003800000 */
[----:B------:R-:W-:Y:S01]  /*1800*/  BPT.TRAP 0x1 ;  /* 0x000000040000795c */ /* 0x000fe20000300000 */
.L_x_241:
        /* <DEDUP_REMOVED lines=8> */
.L_x_242:
[----:B---3--:R-:W-:Y:S05]  /*1890*/  @P1 BRA `(.L_x_243) ;  /* 0x0000000000081947 */ /* 0x008fea0003800000 */
[----:B------:R-:W3:Y:S02]  /*18a0*/  SYNCS.PHASECHK.TRANS64.TRYWAIT P1, [R2+URZ+0x38810], R153 ;  /* 0x03881099020075a7 */ /* 0x000ee4000802017f */
[----:B---3--:R-:W-:Y:S05]  /*18b0*/  @!P1 BRA `(.L_x_244) ;  /* 0x00000080007c9947 */ /* 0x008fea0003800000 */
.L_x_243:
        /* <DEDUP_REMOVED lines=8> */
[----:B------:R-:W-:-:S04]  /*1940*/  LOP3.LUT R235, R3, 0x3fff, RZ, 0xc0, !PT ;  /* 0x00003fff03eb7812 */ /* 0x000fc800078ec0ff */
[----:B------:R-:W-:-:S05]  /*1950*/  LOP3.LUT R3, R235, 0x10000, RZ, 0xfc, !PT ;  /* 0x00010000eb037812 */ /* 0x000fca00078efcff */
[----:B------:R-:W-:-:S05]  /*1960*/  IMAD R3, R0, 0x500, R3 ;  /* 0x0000050000037824 */ /* 0x000fca00078e0203 */
[----:B------:R-:W-:Y:S01]  /*1970*/  R2UR UR6, R3 ;  /* 0x00000000030672ca */ /* 0x000fe200000e0000 */
[----:B------:R-:W-:Y:S01]  /*1980*/  WARPGROUP.ARRIVE ;  /* 0x00000000000079c5 */ /* 0x000fe20000000000 */
[----:B------:R-:W-:Y:S01]  /*1990*/  UMOV UR9, 0x40000040 ;  /* 0x4000004000097882 */ /* 0x000fe20000000000 */
[----:B------:R-:W-:-:S10]  /*19a0*/  UMOV UR11, 0x40000040 ;  /* 0x40000040000b7882 */ /* 0x000fd40000000000 */
[----:B------:R-:W-:Y:S01]  /*19b0*/  UMOV UR10, UR6 ;  /* 0x00000006000a7c82 */ /* 0x000fe20008000000 */
[----:B------:R-:W-:Y:S01]  /*19c0*/  UIADD3 UR14, UR6, 0x80, URZ ;  /* 0x00000080060e7890 */ /* 0x000fe2000fffe03f */
[----:B------:R-:W-:Y:S01]  /*19d0*/  UMOV UR13, UR9 ;  /* 0x00000009000d7c82 */ /* 0x000fe20008000000 */
[----:B------:R-:W-:Y:S01]  /*19e0*/  UMOV UR15, 0x40000040 ;  /* 0x40000040000f7882 */ /* 0x000fe20000000000 */
[----:B------:R-:W-:Y:S01]  /*19f0*/  UIADD3 UR7, UR6, 0x180, URZ ;  /* 0x0000018006077890 */ /* 0x000fe2000fffe03f */
[----:B----4-:R-:W-:-:S05]  /*1a00*/  IMAD R4, R4, 0x2000, R22 ;  /* 0x0000200004047824 */ /* 0x010fca00078e0216 */
[----:B------:R-:W-:-:S13]  /*1a10*/  R2UR UR4, R4 ;  /* 0x00000000040472ca */ /* 0x000fda00000e0000 */
[----:B------:R-:W-:-:S04]  /*1a20*/  USHF.R.U32.HI UR5, URZ, 0x4, UR4 ;  /* 0x000000043f057899 */ /* 0x000fc80008011604 */
[----:B------:R-:W-:-:S04]  /*1a30*/  ULOP3.LUT UR5, UR5, 0x3fff, URZ, 0xc0, !UPT ;  /* 0x00003fff05057892 */ /* 0x000fc8000f8ec03f */
[----:B------:R-:W-:-:S09]  /*1a40*/  ULOP3.LUT UR8, UR5, 0x10000, URZ, 0xfc, !UPT ;  /* 0x0001000005087892 */ /* 0x000fd2000f8efc3f */
[----:B------:R-:W-:Y:S01]  /*1a50*/  HGMMA.64x16x16.F32 R224, gdesc[UR8], RZ, !UPT, gsb0 ;  /* 0x0020000008e079f0 */ /* 0x000fe2000c0008ff */
[----:B------:R-:W-:Y:S02]  /*1a60*/  UMOV UR12, UR8 ;  /* 0x00000008000c7c82 */ /* 0x000fe40008000000 */
        /* <DEDUP_REMOVED lines=11> */
[----:B------:R-:W-:Y:S01]  /*1b20*/  UMOV UR12, UR8 ;  /* 0x00000008000c7c82 */ /* 0x000fe20008000000 */
[----:B------:R-:W-:Y:S01]  /*1b30*/  UMOV UR13, UR9 ;  /* 0x00000009000d7c82 */ /* 0x000fe20008000000 */
[----:B------:R-:W-:Y:S01]  /*1b40*/  UMOV UR14, UR7 ;  /* 0x00000007000e7c82 */ /* 0x000fe20008000000 */
[----:B------:R-:W-:Y:S01]  /*1b50*/  UMOV UR15, 0x40000040 ;  /* 0x40000040000f7882 */ /* 0x000fe20000000000 */
        /* <DEDUP_REMOVED lines=235> */
[----:B------:R1:W2:Y:S04]  /*2a10*/  LDS.64 R20, [R23+0x2e060] ;  /* 0x02e0600017147984 */ /* 0x0002a80000000a00 */
[----:B------:R2:W2:Y:S04]  /*2a20*/  LDS.64 R18, [R23+0x2e080] ;  /* 0x02e0800017127984 */ /* 0x0004a80000000a00 */
[----:B-1----:R1:W1:Y:S04]  /*2a30*/  LDS.64 R16, [R23+0x2e0a0] ;  /* 0x02e0a00017107984 */ /* 0x0022680000000a00 */
[----:B------:R1:W1:Y:S04]  /*2a40*/  LDS.64 R14, [R23+0x2e0c0] ;  /* 0x02e0c000170e7984 */ /* 0x0002680000000a00 */
[----:B------:R1:W1:Y:S04]  /*2a50*/  LDS.64 R12, [R23+0x2e0e0] ;  /* 0x02e0e000170c7984 */ /* 0x0002680000000a00 */
[----:B------:R1:W1:Y:S04]  /*2a60*/  LDS.64 R10, [R23+0x2e100] ;  /* 0x02e10000170a7984 */ /* 0x0002680000000a00 */
[----:B------:R1:W1:Y:S01]  /*2a70*/  LDS.64 R8, [R23+0x2e120] ;  /* 0x02e1200017087984 */ /* 0x0002620000000a00 */
[----:B------:R-:W-:Y:S05]  /*2a80*/  @!P0 BRA `(.L_x_245) ;  /* 0x0000000000048947 */ /* 0x000fea0003800000 */
[----:B------:R-:W-:Y:S01]  /*2a90*/  BPT.TRAP 0x1 ;  /* 0x000000040000795c */ /* 0x000fe20000300000 */
.L_x_245:
[----:B------:R1:W1:Y:S01]  /*2aa0*/  SYNCS.PHASECHK.TRANS64.TRYWAIT P1, [R2+URZ+0x38830], R153 ;  /* 0x03883099020075a7 */ /* 0x000262000802017f */
[----:B------:R-:W-:Y:S05]  /*2ab0*/  @!P0 BRA `(.L_x_246) ;  /* 0x0000000000048947 */ /* 0x000fea0003800000 */
[----:B------:R-:W-:Y:S01]  /*2ac0*/  BPT.TRAP 0x1 ;  /* 0x000000040000795c */ /* 0x000fe20000300000 */
.L_x_246:
[----:B------:R-:W-:-:S05]  /*2ad0*/  VIADD R3, R22, 0x24000 ;  /* 0x0002400016037836 */ /* 0x000fca0000000000 */
[----:B------:R-:W-:-:S04]  /*2ae0*/  SHF.R.U32.HI R3, RZ, 0x4, R3 ;  /* 0x00000004ff037819 */ /* 0x000fc80000011603 */
[----:B------:R-:W-:-:S04]  /*2af0*/  LOP3.LUT R22, R3, 0x3fff, RZ, 0xc0, !PT ;  /* 0x00003fff03167812 */ /* 0x000fc800078ec0ff */
[----:B------:R-:W-:Y:S01]  /*2b00*/  LOP3.LUT R3, R22, 0x10000, RZ, 0xfc, !PT ;  /* 0x0001000016037812 */ /* 0x000fe200078efcff */
[----:B-1----:R-:W-:Y:S06]  /*2b10*/  @P1 BRA `(.L_x_247) ;  /* 0x0000000000081947 */ /* 0x002fec0003800000 */
[----:B------:R-:W1:Y:S02]  /*2b20*/  SYNCS.PHASECHK.TRANS64.TRYWAIT P1, [R2+URZ+0x38830], R153 ;  /* 0x03883099020075a7 */ /* 0x000e64000802017f */
[----:B-1----:R-:W-:Y:S05]  /*2b30*/  @!P1 BRA `(.L_x_248) ;  /* 0x0000006c00f09947 */ /* 0x002fea0003800000 */
.L_x_247:
        /* <DEDUP_REMOVED lines=58> */
[----:B------:R-:W-:Y:S02]  /*2ee0*/  FSEL R220, R220, -INF , P2 ;  /* 0xff800000dcdc7808 */ /* 0x000fe40001000000 */
[----:B------:R-:W-:Y:S02]  /*2ef0*/  FSEL R208, R208, -INF , P2 ;  /* 0xff800000d0d07808 */ /* 0x000fe40001000000 */
[----:B------:R-:W-:Y:S01]  /*2f00*/  FSEL R210, R210, -INF , P1 ;  /* 0xff800000d2d27808 */ /* 0x000fe20000800000 */
[----:B------:R-:W-:Y:S01]  /*2f10*/  HGMMA.64x16x16.F32 R184, gdesc[UR8], R184, gsb0 ;  /* 0x0020000008b879f0 */ /* 0x000fe200080008b8 */
[----:B------:R-:W-:Y:S01]  /*2f20*/  UIADD3 UR10, UR4, 0x82, URZ ;  /* 0x00000082040a7890 */ /* 0x000fe2000fffe03f */
[----:B------:R-:W-:Y:S01]  /*2f30*/  FSEL R209, R209, -INF , P2 ;  /* 0xff800000d1d17808 */ /* 0x000fe20001000000 */
[----:B------:R-:W-:Y:S01]  /*2f40*/  UMOV UR11, 0x40000040 ;  /* 0x40000040000b7882 */ /* 0x000fe20000000000 */
[----:B------:R-:W-:-:S02]  /*2f50*/  FSEL R211, R211, -INF , P1 ;  /* 0xff800000d3d37808 */ /* 0x000fc40000800000 */
[----:B------:R-:W-:Y:S02]  /*2f60*/  FSEL R230, R230, -INF , P1 ;  /* 0xff800000e6e67808 */ /* 0x000fe40000800000 */
[----:B------:R-:W-:Y:S01]  /*2f70*/  FSEL R3, R228, -INF , P2 ;  /* 0xff800000e4037808 */ /* 0x000fe20001000000 */
        /* <DEDUP_REMOVED lines=61> */
[----:B------:R-:W-:-:S02]  /*3350*/  WARPGROUP.DEPBAR.LE gsb0, 0x0 ;  /* 0x00008000000079c5 */ /* 0x000fc40000010000 */
[----:B------:R-:W-:Y:S01]  /*3360*/  WARPGROUP.ARRIVE ;  /* 0x00000000000079c5 */ /* 0x000fe20000000000 */
[----:B------:R-:W-:Y:S01]  /*3370*/  FSEL R6, R216, -INF , P2 ;  /* 0xff800000d8067808 */ /* 0x000fe20001000000 */
[--C-:B------:R-:W-:Y:S01]  /*3380*/  FFMA.FTZ R225, R225, UR5, -R7.reuse ;  /* 0x00000005e1e17c23 */ /* 0x100fe20008010807 */
[----:B------:R-:W-:Y:S01]  /*3390*/  FFMA.FTZ R227, R227, UR5, -R7 ;  /* 0x00000005e3e37c23 */ /* 0x000fe20008010807 */
[----:B--2---:R-:W-:Y:S01]  /*33a0*/  FFMA.FTZ R3, R3, UR5, -R232 ;  /* 0x0000000503037c23 */ /* 0x004fe200080108e8 */
[----:B------:R-:W-:Y:S01]  /*33b0*/  FSEL R229, R229, -INF , P2 ;  /* 0xff800000e5e57808 */ /* 0x000fe20001000000 */
[----:B------:R-:W-:Y:S01]  /*33c0*/  HGMMA.64x16x16.F32 R184, gdesc[UR8], R184, gsb0 ;  /* 0x0020000008b879f0 */ /* 0x000fe200080008b8 */
[----:B------:R-:W-:Y:S01]  /*33d0*/  UIADD3 UR10, UR4, 0x86, URZ ;  /* 0x00000086040a7890 */ /* 0x000fe2000fffe03f */
[----:B------:R-:W-:Y:S01]  /*33e0*/  FSEL R216, R218, -INF , P1 ;  /* 0xff800000dad87808 */ /* 0x000fe20000800000 */
[----:B------:R-:W-:Y:S01]  /*33f0*/  UMOV UR11, 0x40000040 ;  /* 0x40000040000b7882 */ /* 0x000fe20000000000 */
[----:B------:R-:W-:Y:S01]  /*3400*/  FSEL R7, R217, -INF , P2 ;  /* 0xff800000d9077808 */ /* 0x000fe20001000000 */
[----:B------:R-:W-:Y:S01]  /*3410*/  FFMA.FTZ R6, R6, UR5, -R4 ;  /* 0x0000000506067c23 */ /* 0x000fe20008010804 */
[----:B------:R1:W-:Y:S01]  /*3420*/  MUFU.EX2 R228, R227 ;  /* 0x000000e300e47308 */ /* 0x0003e20000000800 */
[----:B------:R-:W-:-:S07]  /*3430*/  FSEL R231, R231, -INF , P1 ;  /* 0xff800000e7e77808 */ /* 0x000fce0000800000 */
[----:B------:R-:W-:Y:S08]  /*3440*/  MUFU.EX2 R234, R226 ;  /* 0x000000e200ea7308 */ /* 0x000ff00000000800 */
[----:B------:R-:W-:Y:S08]  /*3450*/  MUFU.EX2 R224, R224 ;  /* 0x000000e000e07308 */ /* 0x000ff00000000800 */
[----:B------:R-:W-:Y:S01]  /*3460*/  MUFU.EX2 R225, R225 ;  /* 0x000000e100e17308 */ /* 0x000fe20000000800 */
[----:B------:R-:W-:-:S02]  /*3470*/  WARPGROUP.DEPBAR.LE gsb0, 0x0 ;  /* 0x00008000000079c5 */ /* 0x000fc40000010000 */
[----:B------:R-:W-:Y:S01]  /*3480*/  WARPGROUP.ARRIVE ;  /* 0x00000000000079c5 */ /* 0x000fe20000000000 */
[----:B------:R-:W-:Y:S01]  /*3490*/  FSEL R218, R219, -INF , P1 ;  /* 0xff800000dbda7808 */ /* 0x000fe20000800000 */
[----:B------:R-:W-:Y:S01]  /*34a0*/  FFMA.FTZ R216, R216, UR5, -R4 ;  /* 0x00000005d8d87c23 */ /* 0x000fe20008010804 */
[----:B------:R-:W-:Y:S01]  /*34b0*/  FSEL R217, R222, -INF , P1 ;  /* 0xff800000ded97808 */ /* 0x000fe20000800000 */
[--C-:B------:R-:W-:Y:S01]  /*34c0*/  FFMA.FTZ R7, R7, UR5, -R5.reuse ;  /* 0x0000000507077c23 */ /* 0x100fe20008010805 */
[----:B-1----:R-:W-:Y:S01]  /*34d0*/  FFMA.FTZ R227, R230, UR5, -R232 ;  /* 0x00000005e6e37c23 */ /* 0x002fe200080108e8 */
[----:B------:R-:W-:Y:S01]  /*34e0*/  HGMMA.64x16x16.F32 R176, gdesc[UR8], R176, gsb0 ;  /* 0x0020000008b079f0 */ /* 0x000fe200080008b0 */
[----:B------:R-:W-:Y:S01]  /*34f0*/  UMOV UR10, UR7 ;  /* 0x00000007000a7c82 */ /* 0x000fe20008000000 */
[----:B------:R-:W-:Y:S01]  /*3500*/  UMOV UR11, 0x40000040 ;  /* 0x40000040000b7882 */ /* 0x000fe20000000000 */
[----:B------:R-:W-:Y:S01]  /*3510*/  UIADD3 UR7, UR4, 0x280, URZ ;  /* 0x0000028004077890 */ /* 0x000fe2000fffe03f */
[----:B------:R-:W-:Y:S01]  /*3520*/  FFMA.FTZ R218, R218, UR5, -R5 ;  /* 0x00000005dada7c23 */ /* 0x000fe20008010805 */
[----:B------:R-:W-:Y:S01]  /*3530*/  FFMA.FTZ R217, R217, UR5, -R20 ;  /* 0x00000005d9d97c23 */ /* 0x000fe20008010814 */
[----:B------:R-:W-:Y:S01]  /*3540*/  FSEL R219, R221, -INF , P2 ;  /* 0xff800000dddb7808 */ /* 0x000fe20001000000 */
[----:B------:R-:W2:Y:S01]  /*3550*/  LDL R230, [R1+0x18] ;  /* 0x0000180001e67983 */ /* 0x000ea20000100800 */
[----:B------:R-:W-:-:S03]  /*3560*/  FSEL R222, R215, -INF , P1 ;  /* 0xff800000d7de7808 */ /* 0x000fc60000800000 */
[----:B------:R-:W3:Y:S01]  /*3570*/  LDL R232, [R1+0xc] ;  /* 0x00000c0001e87983 */ /* 0x000ee20000100800 */
        /* <DEDUP_REMOVED lines=114> */
[----:B------:R-:W-:Y:S01]  /*3ca0*/  MUFU.EX2 R5, R6 ;  /* 0x0000000600057308 */ /* 0x000fe20000000800 */
[----:B------:R-:W-:Y:S02]  /*3cb0*/  WARPGROUP.DEPBAR.LE gsb0, 0x0 ;  /* 0x00008000000079c5 */ /* 0x000fe40000010000 */
[----:B------:R-:W-:-:S06]  /*3cc0*/  WARPGROUP.ARRIVE ;  /* 0x00000000000079c5 */ /* 0x000fcc0000000000 */
[----:B------:R-:W-:Y:S01]  /*3cd0*/  HGMMA.64x16x16.F32 R184, gdesc[UR8], R184, gsb0 ;  /* 0x0020000008b879f0 */ /* 0x000fe200080008b8 */
[----:B------:R1:W-:Y:S02]  /*3ce0*/  MUFU.EX2 R6, R216 ;  /* 0x000000d800067308 */ /* 0x0003e40000000800 */
[----:B-1----:R-:W-:-:S06]  /*3cf0*/  FFMA.FTZ R216, R220, UR5, -R20 ;  /* 0x00000005dcd87c23 */ /* 0x002fcc0008010814 */
[----:B------:R1:W-:Y:S01]  /*3d00*/  MUFU.EX2 R20, R218 ;  /* 0x000000da00147308 */ /* 0x0003e20000000800 */
[----:B------:R-:W-:Y:S01]  /*3d10*/  FSEL R220, R223, -INF , P1 ;  /* 0xff800000dfdc7808 */ /* 0x000fe20000800000 */
[--C-:B-1----:R-:W-:Y:S01]  /*3d20*/  FFMA.FTZ R218, R208, UR5, -R18.reuse ;  /* 0x00000005d0da7c23 */ /* 0x102fe20008010812 */
[----:B------:R-:W-:-:S05]  /*3d30*/  FFMA.FTZ R208, R210, UR5, -R18 ;  /* 0x00000005d2d07c23 */ /* 0x000fca0008010812 */
[----:B------:R1:W-:Y:S01]  /*3d40*/  MUFU.EX2 R18, R216 ;  /* 0x000000d800127308 */ /* 0x0003e20000000800 */
[----:B------:R-:W-:Y:S01]  /*3d50*/  FSEL R210, R212, -INF , P2 ;  /* 0xff800000d4d27808 */ /* 0x000fe20001000000 */
[----:B------:R-:W-:Y:S01]  /*3d60*/  FFMA.FTZ R219, R219, UR5, -R21 ;  /* 0x00000005dbdb7c23 */ /* 0x000fe20008010815 */
[----:B------:R-:W-:Y:S01]  /*3d70*/  FSEL R215, R202, -INF , P1 ;  /* 0xff800000cad77808 */ /* 0x000fe20000800000 */
[--C-:B-1----:R-:W-:Y:S01]  /*3d80*/  FFMA.FTZ R216, R209, UR5, -R19.reuse ;  /* 0x00000005d1d87c23 */ /* 0x102fe20008010813 */
[----:B------:R-:W-:Y:S01]  /*3d90*/  FFMA.FTZ R209, R211, UR5, -R19 ;  /* 0x00000005d3d17c23 */ /* 0x000fe20008010813 */
[----:B------:R-:W-:Y:S02]  /*3da0*/  FSEL R211, R214, -INF , P1 ;  /* 0xff800000d6d37808 */ /* 0x000fe40000800000 */
[----:B------:R-:W-:Y:S01]  /*3db0*/  FSEL R214, R213, -INF , P2 ;  /* 0xff800000d5d67808 */ /* 0x000fe20001000000 */
[----:B------:R-:W-:Y:S01]  /*3dc0*/  FFMA.FTZ R220, R220, UR5, -R21 ;  /* 0x00000005dcdc7c23 */ /* 0x000fe20008010815 */
[----:B------:R-:W-:Y:S01]  /*3dd0*/  FSEL R213, R200, -INF , P2 ;  /* 0xff800000c8d57808 */ /* 0x000fe20001000000 */
[--C-:B------:R-:W-:Y:S01]  /*3de0*/  FFMA.FTZ R210, R210, UR5, -R16.reuse ;  /* 0x00000005d2d27c23 */ /* 0x100fe20008010810 */
[----:B------:R-:W-:Y:S01]  /*3df0*/  FFMA.FTZ R211, R211, UR5, -R16 ;  /* 0x00000005d3d37c23 */ /* 0x000fe20008010810 */
[----:B------:R-:W-:Y:S01]  /*3e00*/  FSEL R200, R201, -INF , P2 ;  /* 0xff800000c9c87808 */ /* 0x000fe20001000000 */
[----:B------:R1:W-:Y:S01]  /*3e10*/  MUFU.EX2 R21, R217 ;  /* 0x000000d900157308 */ /* 0x0003e20000000800 */
[----:B------:R-:W-:-:S02]  /*3e20*/  FSEL R202, R203, -INF , P1 ;  /* 0xff800000cbca7808 */ /* 0x000fc40000800000 */
[----:B------:R-:W-:-:S05]  /*3e30*/  FSEL R201, R204, -INF , P2 ;  /* 0xff800000ccc97808 */ /* 0x000fca0001000000 */
[----:B------:R4:W-:Y:S01]  /*3e40*/  MUFU.EX2 R16, R218 ;  /* 0x000000da00107308 */ /* 0x0009e20000000800 */
[--C-:B-1----:R-:W-:Y:S01]  /*3e50*/  FFMA.FTZ R217, R222, UR5, -R17.reuse ;  /* 0x00000005ded97c23 */ /* 0x102fe20008010811 */
[----:B----4-:R-:W-:-:S06]  /*3e60*/  FFMA.FTZ R218, R214, UR5, -R17 ;  /* 0x00000005d6da7c23 */ /* 0x010fcc0008010811 */
[----:B------:R1:W-:Y:S01]  /*3e70*/  MUFU.EX2 R19, R219 ;  /* 0x000000db00137308 */ /* 0x0003e20000000800 */
[----:B------:R-:W-:Y:S01]  /*3e80*/  FFMA.FTZ R214, R215, UR5, -R14 ;  /* 0x00000005d7d67c23 */ /* 0x000fe2000801080e */
[----:B------:R-:W-:Y:S01]  /*3e90*/  FFMA.FTZ R215, R200, UR5, -R15 ;  /* 0x00000005c8d77c23 */ /* 0x000fe2000801080f */
[----:B------:R-:W-:-:S05]  /*3ea0*/  FSEL R200, R205, -INF , P2 ;  /* 0xff800000cdc87808 */ /* 0x000fca0001000000 */
[----:B------:R4:W-:Y:S01]  /*3eb0*/  MUFU.EX2 R17, R208 ;  /* 0x000000d000117308 */ /* 0x0009e20000000800 */
[----:B-1----:R-:W-:Y:S01]  /*3ec0*/  FSEL R219, R206, -INF , P1 ;  /* 0xff800000cedb7808 */ /* 0x002fe20000800000 */
[----:B------:R-:W-:-:S06]  /*3ed0*/  UIADD3 UR10, UR4, 0x306, URZ ;  /* 0x00000306040a7890 */ /* 0x000fcc000fffe03f */
[----:B------:R1:W-:Y:S01]  /*3ee0*/  MUFU.EX2 R212, R220 ;  /* 0x000000dc00d47308 */ /* 0x0003e20000000800 */
[----:B----4-:R-:W-:Y:S01]  /*3ef0*/  FFMA.FTZ R208, R213, UR5, -R14 ;  /* 0x00000005d5d07c23 */ /* 0x010fe2000801080e */
[----:B------:R-:W-:-:S06]  /*3f00*/  FFMA.FTZ R219, R219, UR5, -R12 ;  /* 0x00000005dbdb7c23 */ /* 0x000fcc000801080c */
[----:B------:R4:W-:Y:S01]  /*3f10*/  MUFU.EX2 R14, R216 ;  /* 0x000000d8000e7308 */ /* 0x0009e20000000800 */
[----:B-1----:R-:W-:Y:S01]  /*3f20*/  FFMA.FTZ R220, R201, UR5, -R12 ;  /* 0x00000005c9dc7c23 */ /* 0x002fe2000801080c */
[----:B------:R-:W-:Y:S01]  /*3f30*/  FSEL R201, R194, -INF , P1 ;  /* 0xff800000c2c97808 */ /* 0x000fe20000800000 */
[----:B------:R-:W-:Y:S02]  /*3f40*/  WARPGROUP.DEPBAR.LE gsb0, 0x0 ;  /* 0x00008000000079c5 */ /* 0x000fe40000010000 */
[----:B----4-:R-:W-:Y:S01]  /*3f50*/  FFMA.FTZ R216, R202, UR5, -R15 ;  /* 0x00000005cad87c23 */ /* 0x010fe2000801080f */
[----:B------:R-:W-:Y:S02]  /*3f60*/  FSEL R202, R207, -INF , P1 ;  /* 0xff800000cfca7808 */ /* 0x000fe40000800000 */
[----:B------:R1:W-:Y:S01]  /*3f70*/  MUFU.EX2 R15, R209 ;  /* 0x000000d1000f7308 */ /* 0x0003e20000000800 */
[----:B------:R-:W-:-:S07]  /*3f80*/  UMOV UR11, 0x40000040 ;  /* 0x40000040000b7882 */ /* 0x000fce0000000000 */
[----:B------:R4:W-:Y:S01]  /*3f90*/  MUFU.EX2 R213, R210 ;  /* 0x000000d200d57308 */ /* 0x0009e20000000800 */
[--C-:B-1----:R-:W-:Y:S02]  /*3fa0*/  FFMA.FTZ R209, R202, UR5, -R13.reuse ;  /* 0x00000005cad17c23 */ /* 0x102fe4000801080d */
[----:B------:R-:W1:Y:S05]  /*3fb0*/  LDS.64 R202, [R23+0x2e380] ;  /* 0x02e3800017ca7984 */ /* 0x000e6a0000000a00 */
[----:B------:R5:W-:Y:S01]  /*3fc0*/  MUFU.EX2 R12, R211 ;  /* 0x000000d3000c7308 */ /* 0x000be20000000800 */
[----:B----4-:R-:W-:Y:S01]  /*3fd0*/  FFMA.FTZ R210, R200, UR5, -R13 ;  /* 0x00000005c8d27c23 */ /* 0x010fe2000801080d */
[----:B-----5:R-:W-:-:S02]  /*3fe0*/  FFMA.FTZ R211, R201, UR5, -R10 ;  /* 0x00000005c9d37c23 */ /* 0x020fc4000801080a */
[----:B------:R-:W4:Y:S01]  /*3ff0*/  LDS.64 R200, [R23+0x2e3a0] ;  /* 0x02e3a00017c87984 */ /* 0x000f220000000a00 */
[----:B------:R-:W-:-:S06]  /*4000*/  WARPGROUP.ARRIVE ;  /* 0x00000000000079c5 */ /* 0x000fcc0000000000 */
[----:B------:R-:W-:Y:S01]  /*4010*/  HGMMA.64x16x16.F32 R176, gdesc[UR8], R176, gsb0 ;  /* 0x0020000008b079f0 */ /* 0x000fe200080008b0 */
[----:B------:R-:W-:Y:S02]  /*4020*/  FSEL R13, R192, -INF , P2 ;  /* 0xff800000c00d7808 */ /* 0x000fe40001000000 */
[----:B------:R-:W-:Y:S02]  /*4030*/  FSEL R204, R193, -INF , P2 ;  /* 0xff800000c1cc7808 */ /* 0x000fe40001000000 */
[----:B------:R-:W-:Y:S02]  /*4040*/  FSEL R192, R195, -INF , P1 ;  /* 0xff800000c3c07808 */ /* 0x000fe40000800000 */
[----:B------:R-:W-:Y:S01]  /*4050*/  FSEL R193, R196, -INF , P2 ;  /* 0xff800000c4c17808 */ /* 0x000fe20001000000 */
[--C-:B------:R-:W-:Y:S02]  /*4060*/  FFMA.FTZ R204, R204, UR5, -R11.reuse ;  /* 0x00000005cccc7c23 */ /* 0x100fe4000801080b */
[----:B------:R-:W-:-:S02]  /*4070*/  FFMA.FTZ R205, R192, UR5, -R11 ;  /* 0x00000005c0cd7c23 */ /* 0x000fc4000801080b */
[----:B------:R5:W-:Y:S01]  /*4080*/  MUFU.EX2 R11, R208 ;  /* 0x000000d0000b7308 */ /* 0x000be20000000800 */
[----:B------:R-:W-:Y:S02]  /*4090*/  FSEL R207, R198, -INF , P1 ;  /* 0xff800000c6cf7808 */ /* 0x000fe40000800000 */
[----:B------:R-:W-:Y:S01]  /*40a0*/  FSEL R206, R197, -INF , P2 ;  /* 0xff800000c5ce7808 */ /* 0x000fe20001000000 */
[----:B-----5:R-:W-:Y:S01]  /*40b0*/  FFMA.FTZ R208, R193, UR5, -R8 ;  /* 0x00000005c1d07c23 */ /* 0x020fe20008010808 */
[----:B------:R-:W-:Y:S02]  /*40c0*/  LOP3.LUT R193, R22, 0x2800000, RZ, 0xfc, !PT ;  /* 0x0280000016c17812 */ /* 0x000fe400078efcff */
[----:B------:R-:W-:Y:S01]  /*40d0*/  FSEL R22, R199, -INF , P1 ;  /* 0xff800000c7167808 */ /* 0x000fe20000800000 */
[----:B------:R5:W2:Y:S01]  /*40e0*/  MUFU.EX2 R226, R3 ;  /* 0x0000000300e27308 */ /* 0x000aa20000000800 */
[----:B------:R-:W-:Y:S01]  /*40f0*/  FFMA.FTZ R222, R13, UR5, -R10 ;  /* 0x000000050dde7c23 */ /* 0x000fe2000801080a */
[----:B------:R-:W-:Y:S01]  /*4100*/  FFMA.FTZ R207, R207, UR5, -R8 ;  /* 0x00000005cfcf7c23 */ /* 0x000fe20008010808 */
[--C-:B------:R-:W-:Y:S01]  /*4110*/  FFMA.FTZ R206, R206, UR5, -R9.reuse ;  /* 0x00000005cece7c23 */ /* 0x100fe20008010809 */
[----:B------:R-:W-:Y:S01]  /*4120*/  FFMA.FTZ R223, R22, UR5, -R9 ;  /* 0x0000000516df7c23 */ /* 0x000fe20008010809 */
[--C-:B-----5:R-:W-:Y:S01]  /*4130*/  FFMA.FTZ R3, R229, UR5, -R233.reuse ;  /* 0x00000005e5037c23 */ /* 0x120fe200080108e9 */
[----:B------:R-:W-:Y:S01]  /*4140*/  FFMA.FTZ R233, R231, UR5, -R233 ;  /* 0x00000005e7e97c23 */ /* 0x000fe200080108e9 */
[----:B------:R-:W-:Y:S01]  /*4150*/  UIADD3 UR5, UR4, 0x386, URZ ;  /* 0x0000038604057890 */ /* 0x000fe2000fffe03f */
[----:B------:R-:W-:-:S06]  /*4160*/  UMOV UR11, 0x40000040 ;  /* 0x40000040000b7882 */ /* 0x000fcc0000000000 */
[----:B------:R-:W-:Y:S01]  /*4170*/  UMOV UR10, UR5 ;  /* 0x00000005000a7c82 */ /* 0x000fe20008000000 */
[----:B------:R-:W-:Y:S02]  /*4180*/  WARPGROUP.DEPBAR.LE gsb0, 0x0 ;  /* 0x00008000000079c5 */ /* 0x000fe40000010000 */
[----:B------:R-:W-:-:S06]  /*4190*/  WARPGROUP.ARRIVE ;  /* 0x00000000000079c5 */ /* 0x000fcc0000000000 */
[----:B------:R-:W-:Y:S01]  /*41a0*/  HGMMA.64x16x16.F32 R168, gdesc[UR8], R168, gsb0 ;  /* 0x0020000008a879f0 */ /* 0x000fe200080008a8 */
[----:B------:R1:W-:Y:S01]  /*41b0*/  MUFU.EX2 R8, R214 ;  /* 0x000000d600087308 */ /* 0x0003e20000000800 */
[----:B------:R-:W-:-:S07]  /*41c0*/  UIADD3 UR6, UR4, 0x406, URZ ;  /* 0x0000040604067890 */ /* 0x000fce000fffe03f */
[----:B------:R4:W-:Y:S01]  /*41d0*/  MUFU.EX2 R22, R216 ;  /* 0x000000d800167308 */ /* 0x0009e20000000800 */
[----:B-1----:R-:W-:-:S07]  /*41e0*/  FADD.FTZ R214, R184, -R202 ;  /* 0x800000cab8d67221 */ /* 0x002fce0000010000 */
[----:B------:R1:W-:Y:S01]  /*41f0*/  MUFU.EX2 R184, R220 ;  /* 0x000000dc00b87308 */ /* 0x0003e20000000800 */
[----:B----4-:R-:W-:Y:S01]  /*4200*/  FADD.FTZ R216, R188, -R200 ;  /* 0x800000c8bcd87221 */ /* 0x010fe20000010000 */
[----:B------:R-:W-:Y:S01]  /*4210*/  UMOV UR10, UR6 ;  /* 0x00000006000a7c82 */ /* 0x000fe20008000000 */
[----:B------:R-:W-:Y:S01]  /*4220*/  UMOV UR11, 0x40000040 ;  /* 0x40000040000b7882 */ /* 0x000fe20000000000 */
[----:B-1----:R-:W-:Y:S01]  /*4230*/  FADD.FTZ R220, R189, -R201 ;  /* 0x800000c9bddc7221 */ /* 0x002fe20000010000 */
[----:B------:R-:W-:Y:S02]  /*4240*/  WARPGROUP.DEPBAR.LE gsb0, 0x0 ;  /* 0x00008000000079c5 */ /* 0x000fe40000010000 */
[----:B------:R-:W1:Y:S01]  /*4250*/  LDS.64 R188, [R23+0x2e3c0] ;  /* 0x02e3c00017bc7984 */ /* 0x000e620000000a00 */
[----:B------:R-:W-:-:S06]  /*4260*/  WARPGROUP.ARRIVE ;  /* 0x00000000000079c5 */ /* 0x000fcc0000000000 */
[----:B------:R-:W-:Y:S01]  /*4270*/  HGMMA.64x16x16.F32 R160, gdesc[UR8], R160, gsb0 ;  /* 0x0020000008a079f0 */ /* 0x000fe200080008a0 */
[----:B------:R-:W-:Y:S01]  /*4280*/  UIADD3 UR4, UR4, 0x486, URZ ;  /* 0x0000048604047890 */ /* 0x000fe2000fffe03f */
[----:B------:R-:W-:Y:S01]  /*4290*/  FADD.FTZ R221, R190, -R200 ;  /* 0x800000c8bedd7221 */ /* 0x000fe20000010000 */
[----:B------:R-:W-:Y:S01]  /*42a0*/  FADD.FTZ R229, R191, -R201 ;  /* 0x800000c9bfe57221 */ /* 0x000fe20000010000 */
[----:B------:R-:W-:Y:S01]  /*42b0*/  UMOV UR7, 0x40000040 ;  /* 0x4000004000077882 */ /* 0x000fe20000000000 */
[----:B------:R-:W-:-:S03]  /*42c0*/  UMOV UR5, UR9 ;  /* 0x0000000900057c82 */ /* 0x000fc60008000000 */
[----:B------:R-:W-:Y:S01]  /*42d0*/  UMOV UR6, UR4 ;  /* 0x0000000400067c82 */ /* 0x000fe20008000000 */
[----:B------:R-:W-:Y:S01]  /*42e0*/  UMOV UR4, UR8 ;  /* 0x0000000800047c82 */ /* 0x000fe20008000000 */
[----:B------:R-:W-:Y:S02]  /*42f0*/  WARPGROUP.DEPBAR.LE gsb0, 0x0 ;  /* 0x00008000000079c5 */ /* 0x000fe40000010000 */
[----:B------:R-:W-:Y:S04]  /*4300*/  LDS.64 R200, [R23+0x2e3e0] ;  /* 0x02e3e00017c87984 */ /* 0x000fe80000000a00 */
[----:B------:R-:W4:Y:S01]  /*4310*/  LDS.64 R190, [R23+0x2e400] ;  /* 0x02e4000017be7984 */ /* 0x000f220000000a00 */
[----:B------:R-:W-:-:S06]  /*4320*/  WARPGROUP.ARRIVE ;  /* 0x00000000000079c5 */ /* 0x000fcc0000000000 */
[----:B------:R-:W-:Y:S01]  /*4330*/  HGMMA.64x16x16.F32 R152, gdesc[UR4], R152, gsb0 ;  /* 0x00200000049879f0 */ /* 0x000fe20008000898 */
[----:B------:R-:W-:Y:S01]  /*4340*/  IMAD R193, R0, 0x500, R193 ;  /* 0x0000050000c17824 */ /* 0x000fe200078e02c1 */
[----:B------:R5:W-:Y:S04]  /*4350*/  MUFU.EX2 R10, R218 ;  /* 0x000000da000a7308 */ /* 0x000be80000000800 */
[----:B------:R-:W-:-:S04]  /*4360*/  R2UR UR12, R193 ;  /* 0x00000000c10c72ca */ /* 0x000fc800000e0000 */
[----:B------:R3:W-:Y:S01]  /*4370*/  MUFU.EX2 R13, R217 ;  /* 0x000000d9000d7308 */ /* 0x0007e20000000800 */
[----:B-----5:R-:W-:-:S07]  /*4380*/  FADD.FTZ R218, R187, -R203 ;  /* 0x800000cbbbda7221 */ /* 0x020fce0000010000 */
[----:B------:R5:W-:Y:S01]  /*4390*/  MUFU.EX2 R9, R215 ;  /* 0x000000d700097308 */ /* 0x000be20000000800 */
[----:B---3--:R-:W-:Y:S01]  /*43a0*/  FADD.FTZ R217, R185, -R203 ;  /* 0x800000cbb9d97221 */ /* 0x008fe20000010000 */
[----:B-----5:R-:W-:Y:S01]  /*43b0*/  FADD.FTZ R215, R186, -R202 ;  /* 0x800000cabad77221 */ /* 0x020fe20000010000 */
[----:B------:R-:W-:Y:S02]  /*43c0*/  WARPGROUP.DEPBAR.LE gsb0, 0x0 ;  /* 0x00008000000079c5 */ /* 0x000fe40000010000 */
[----:B------:R-:W3:Y:S04]  /*43d0*/  LDS.64 R192, [R23+0x2e420] ;  /* 0x02e4200017c07984 */ /* 0x000ee80000000a00 */
[----:B------:R-:W5:Y:S04]  /*43e0*/  LDS.64 R202, [R23+0x2e4a0] ;  /* 0x02e4a00017ca7984 */ /* 0x000f680000000a00 */
[----:B------:R-:W5:Y:S04]  /*43f0*/  LDS.64 R196, [R23+0x2e440] ;  /* 0x02e4400017c47984 */ /* 0x000f680000000a00 */
[----:B------:R-:W5:Y:S04]  /*4400*/  LDS.64 R194, [R23+0x2e460] ;  /* 0x02e4600017c27984 */ /* 0x000f680000000a00 */
[----:B------:R5:W5:Y:S01]  /*4410*/  LDS.64 R198, [R23+0x2e480] ;  /* 0x02e4800017c67984 */ /* 0x000b620000000a00 */
[----:B------:R-:W5:Y:S01]  /*4420*/  MUFU.EX2 R3, R3 ;  /* 0x0000000300037308 */ /* 0x000f620000000800 */
[--C-:B-1----:R-:W-:Y:S01]  /*4430*/  FADD.FTZ R176, R176, -R188.reuse ;  /* 0x800000bcb0b07221 */ /* 0x102fe20000010000 */
[----:B------:R-:W-:Y:S01]  /*4440*/  FADD.FTZ R178, R178, -R188 ;  /* 0x800000bcb2b27221 */ /* 0x000fe20000010000 */
[--C-:B----4-:R-:W-:Y:S01]  /*4450*/  FADD.FTZ R188, R168, -R190.reuse ;  /* 0x800000bea8bc7221 */ /* 0x110fe20000010000 */
[----:B------:R-:W-:-:S04]  /*4460*/  FADD.FTZ R170, R170, -R190 ;  /* 0x800000beaaaa7221 */ /* 0x000fc80000010000 */
[----:B------:R-:W1:Y:S01]  /*4470*/  MUFU.EX2 R7, R7 ;  /* 0x0000000700077308 */ /* 0x000e620000000800 */
[--C-:B------:R-:W-:Y:S01]  /*4480*/  FADD.FTZ R177, R177, -R189.reuse ;  /* 0x800000bdb1b17221 */ /* 0x100fe20000010000 */
[----:B------:R-:W-:Y:S01]  /*4490*/  FADD.FTZ R179, R179, -R189 ;  /* 0x800000bdb3b37221 */ /* 0x000fe20000010000 */
[----:B------:R-:W-:-:S05]  /*44a0*/  FADD.FTZ R189, R169, -R191 ;  /* 0x800000bfa9bd7221 */ /* 0x000fca0000010000 */
[----:B------:R2:W-:Y:S01]  /*44b0*/  MUFU.EX2 R185, R210 ;  /* 0x000000d200b97308 */ /* 0x0005e20000000800 */
[----:B------:R-:W-:Y:S01]  /*44c0*/  FADD.FTZ R171, R171, -R191 ;  /* 0x800000bfabab7221 */ /* 0x000fe20000010000 */
[--C-:B---3--:R-:W-:Y:S01]  /*44d0*/  FADD.FTZ R190, R173, -R193.reuse ;  /* 0x800000c1adbe7221 */ /* 0x108fe20000010000 */
[----:B------:R-:W-:-:S05]  /*44e0*/  FADD.FTZ R175, R175, -R193 ;  /* 0x800000c1afaf7221 */ /* 0x000fca0000010000 */
[----:B------:R-:W3:Y:S01]  /*44f0*/  MUFU.EX2 R227, R227 ;  /* 0x000000e300e37308 */ /* 0x000ee20000000800 */
[----:B--2---:R-:W-:Y:S01]  /*4500*/  FMUL.FTZ R210, R226, R216 ;  /* 0x000000d8e2d27220 */ /* 0x004fe20000410000 */
[----:B-----5:R-:W-:Y:S01]  /*4510*/  FADD.FTZ R193, R157, -R203 ;  /* 0x800000cb9dc17221 */ /* 0x020fe20000010000 */
[----:B------:R-:W-:Y:S01]  /*4520*/  FMUL.FTZ R157, R3, R220 ;  /* 0x000000dc039d7220 */ /* 0x000fe20000410000 */
[----:B------:R-:W-:-:S04]  /*4530*/  FADD.FTZ R172, R172, -R192 ;  /* 0x800000c0acac7221 */ /* 0x000fc80000010000 */
[----:B------:R-:W2:Y:S01]  /*4540*/  MUFU.EX2 R4, R233 ;  /* 0x000000e900047308 */ /* 0x000ea20000000800 */
[----:B------:R-:W-:Y:S01]  /*4550*/  FADD.FTZ R174, R174, -R192 ;  /* 0x800000c0aeae7221 */ /* 0x000fe20000010000 */
[----:B------:R-:W-:Y:S01]  /*4560*/  FADD.FTZ R173, R160, -R196 ;  /* 0x800000c4a0ad7221 */ /* 0x000fe20000010000 */
[----:B------:R-:W-:Y:S01]  /*4570*/  FADD.FTZ R191, R161, -R197 ;  /* 0x800000c5a1bf7221 */ /* 0x000fe20000010000 */
[----:B------:R-:W-:Y:S01]  /*4580*/  FADD.FTZ R192, R156, -R202 ;  /* 0x800000ca9cc07221 */ /* 0x000fe20000010000 */
[----:B------:R-:W-:-:S03]  /*4590*/  F2FP.F16.F32.PACK_AB R210, R157, R210 ;  /* 0x000000d29dd2723e */ /* 0x000fc600000000ff */
[----:B------:R-:W4:Y:S01]  /*45a0*/  MUFU.EX2 R187, R219 ;  /* 0x000000db00bb7308 */ /* 0x000f220000000800 */
[----:B------:R-:W-:Y:S01]  /*45b0*/  FADD.FTZ R162, R162, -R196 ;  /* 0x800000c4a2a27221 */ /* 0x000fe20000010000 */
[----:B------:R-:W-:-:S06]  /*45c0*/  FADD.FTZ R163, R163, -R197 ;  /* 0x800000c5a3a37221 */ /* 0x000fcc0000010000 */
[----:B------:R-:W5:Y:S08]  /*45d0*/  MUFU.EX2 R186, R209 ;  /* 0x000000d100ba7308 */ /* 0x000f700000000800 */
[----:B------:R-:W5:Y:S08]  /*45e0*/  MUFU.EX2 R23, R222 ;  /* 0x000000de00177308 */ /* 0x000f700000000800 */
[----:B------:R3:W5:Y:S08]  /*45f0*/  MUFU.EX2 R168, R211 ;  /* 0x000000d300a87308 */ /* 0x0007700000000800 */
[----:B------:R4:W5:Y:S08]  /*4600*/  MUFU.EX2 R169, R204 ;  /* 0x000000cc00a97308 */ /* 0x0009700000000800 */
[----:B------:R-:W5:Y:S08]  /*4610*/  MUFU.EX2 R160, R205 ;  /* 0x000000cd00a07308 */ /* 0x000f700000000800 */
[----:B------:R-:W5:Y:S08]  /*4620*/  MUFU.EX2 R161, R208 ;  /* 0x000000d000a17308 */ /* 0x000f700000000800 */
[----:B------:R-:W5:Y:S08]  /*4630*/  MUFU.EX2 R156, R207 ;  /* 0x000000cf009c7308 */ /* 0x000f700000000800 */
[----:B------:R-:W5:Y:S08]  /*4640*/  MUFU.EX2 R157, R206 ;  /* 0x000000ce009d7308 */ /* 0x000f700000000800 */
[----:B------:R-:W5:Y:S01]  /*4650*/  MUFU.EX2 R223, R223 ;  /* 0x000000df00df7308 */ /* 0x000f620000000800 */
[----:B------:R-:W-:Y:S01]  /*4660*/  FMUL.FTZ R162, R8, R162 ;  /* 0x000000a208a27220 */ /* 0x000fe20000410000 */
[----:B------:R-:W-:Y:S01]  /*4670*/  FMUL.FTZ R163, R22, R163 ;  /* 0x000000a316a37220 */ /* 0x000fe20000410000 */
[----:B------:R-:W-:Y:S01]  /*4680*/  FMUL.FTZ R176, R5, R176 ;  /* 0x000000b005b07220 */ /* 0x000fe20000410000 */
[----:B-1----:R-:W-:Y:S01]  /*4690*/  FMUL.FTZ R177, R7, R177 ;  /* 0x000000b107b17220 */ /* 0x002fe20000410000 */
[--C-:B------:R-:W-:Y:S01]  /*46a0*/  FADD.FTZ R180, R180, -R200.reuse ;  /* 0x800000c8b4b47221 */ /* 0x100fe20000010000 */
[----:B------:R-:W-:Y:S01]  /*46b0*/  FADD.FTZ R182, R182, -R200 ;  /* 0x800000c8b6b67221 */ /* 0x000fe20000010000 */
[--C-:B------:R-:W-:Y:S01]  /*46c0*/  FADD.FTZ R181, R181, -R201.reuse ;  /* 0x800000c9b5b57221 */ /* 0x100fe20000010000 */
[----:B------:R-:W-:Y:S01]  /*46d0*/  FADD.FTZ R183, R183, -R201 ;  /* 0x800000c9b7b77221 */ /* 0x000fe20000010000 */
[--C-:B------:R-:W-:Y:S01]  /*46e0*/  FADD.FTZ R164, R164, -R194.reuse ;  /* 0x800000c2a4a47221 */ /* 0x100fe20000010000 */
[----:B------:R-:W-:Y:S01]  /*46f0*/  FADD.FTZ R166, R166, -R194 ;  /* 0x800000c2a6a67221 */ /* 0x000fe20000010000 */
[----:B---3--:R-:W-:Y:S01]  /*4700*/  FMUL.FTZ R211, R227, R221 ;  /* 0x000000dde3d37220 */ /* 0x008fe20000410000 */
[----:B--2---:R-:W-:Y:S01]  /*4710*/  FMUL.FTZ R194, R4, R229 ;  /* 0x000000e504c27220 */ /* 0x004fe20000410000 */
        /* <DEDUP_REMOVED lines=8> */
[----:B------:R-:W-:Y:S01]  /*47a0*/  FADD.FTZ R158, R158, -R202 ;  /* 0x800000ca9e9e7221 */ /* 0x000fe20000010000 */
[----:B------:R-:W-:Y:S01]  /*47b0*/  FADD.FTZ R159, R159, -R203 ;  /* 0x800000cb9f9f7221 */ /* 0x000fe20000010000 */
[----:B------:R-:W-:Y:S01]  /*47c0*/  FMUL.FTZ R209, R234, R215 ;  /* 0x000000d7ead17220 */ /* 0x000fe20000410000 */
[----:B------:R-:W-:Y:S01]  /*47d0*/  FMUL.FTZ R218, R228, R218 ;  /* 0x000000dae4da7220 */ /* 0x000fe20000410000 */
[----:B------:R-:W-:Y:S01]  /*47e0*/  F2FP.F16.F32.PACK_AB R197, R163, R162 ;  /* 0x000000a2a3c5723e */ /* 0x000fe200000000ff */
[----:B------:R-:W-:Y:S01]  /*47f0*/  FMUL.FTZ R178, R6, R178 ;  /* 0x000000b206b27220 */ /* 0x000fe20000410000 */
[----:B------:R-:W-:Y:S01]  /*4800*/  FMUL.FTZ R179, R20, R179 ;  /* 0x000000b314b37220 */ /* 0x000fe20000410000 */
[----:B----4-:R-:W-:Y:S01]  /*4810*/  F2FP.F16.F32.PACK_AB R204, R177, R176 ;  /* 0x000000b0b1cc723e */ /* 0x010fe200000000ff */
[----:B------:R-:W-:Y:S01]  /*4820*/  FMUL.FTZ R180, R18, R180 ;  /* 0x000000b412b47220 */ /* 0x000fe20000410000 */
[----:B------:R-:W-:Y:S01]  /*4830*/  FMUL.FTZ R182, R21, R182 ;  /* 0x000000b615b67220 */ /* 0x000fe20000410000 */
[----:B------:R-:W-:Y:S01]  /*4840*/  FMUL.FTZ R181, R19, R181 ;  /* 0x000000b513b57220 */ /* 0x000fe20000410000 */
[----:B------:R-:W-:Y:S01]  /*4850*/  FMUL.FTZ R183, R212, R183 ;  /* 0x000000b7d4b77220 */ /* 0x000fe20000410000 */
[----:B------:R-:W-:-:S02]  /*4860*/  IMAD R162, R0, 0x2800, R230 ;  /* 0x0000280000a27824 */ /* 0x000fc400078e02e6 */
        /* <DEDUP_REMOVED lines=9> */
[----:B------:R-:W-:Y:S01]  /*4900*/  FMUL.FTZ R173, R11, R173 ;  /* 0x000000ad0bad7220 */ /* 0x000fe20000410000 */
[----:B------:R-:W-:Y:S01]  /*4910*/  FMUL.FTZ R196, R9, R191 ;  /* 0x000000bf09c47220 */ /* 0x000fe20000410000 */
[----:B------:R-:W-:Y:S01]  /*4920*/  FMUL.FTZ R164, R184, R164 ;  /* 0x000000a4b8a47220 */ /* 0x000fe20000410000 */
[----:B------:R-:W-:Y:S01]  /*4930*/  FMUL.FTZ R166, R187, R166 ;  /* 0x000000a6bba67220 */ /* 0x000fe20000410000 */
[----:B------:R-:W-:Y:S01]  /*4940*/  FMUL.FTZ R165, R185, R165 ;  /* 0x000000a5b9a57220 */ /* 0x000fe20000410000 */
[----:B-----5:R-:W-:Y:S01]  /*4950*/  FMUL.FTZ R167, R186, R167 ;  /* 0x000000a7baa77220 */ /* 0x020fe20000410000 */
        /* <DEDUP_REMOVED lines=20> */
[----:B------:R-:W-:Y:S01]  /*4aa0*/  F2FP.F16.F32.PACK_AB R199, R167, R166 ;  /* 0x000000a6a7c7723e */ /* 0x000fe200000000ff */
[----:B------:R-:W-:Y:S01]  /*4ab0*/  STSM.16.MT88.4 [R162+0x2e800], R208 ;  /* 0x02e800d0a2007844 */ /* 0x000fe20000004200 */
[----:B------:R-:W-:Y:S02]  /*4ac0*/  F2FP.F16.F32.PACK_AB R192, R153, R152 ;  /* 0x0000009899c0723e */ /* 0x000fe400000000ff */
[----:B------:R-:W-:-:S02]  /*4ad0*/  F2FP.F16.F32.PACK_AB R193, R155, R154 ;  /* 0x0000009a9bc1723e */ /* 0x000fc400000000ff */
[----:B------:R-:W-:Y:S02]  /*4ae0*/  F2FP.F16.F32.PACK_AB R194, R163, R194 ;  /* 0x000000c2a3c2723e */ /* 0x000fe400000000ff */
[----:B------:R-:W-:Y:S01]  /*4af0*/  F2FP.F16.F32.PACK_AB R195, R159, R158 ;  /* 0x0000009e9fc3723e */ /* 0x000fe200000000ff */
[----:B------:R-:W-:Y:S01]  /*4b00*/  STSM.16.MT88.4 [R162+0x2f000], R204 ;  /* 0x02f000cca2007844 */ /* 0x000fe20000004200 */
[----:B------:R-:W-:Y:S02]  /*4b10*/  F2FP.F16.F32.PACK_AB R224, R225, R224 ;  /* 0x000000e0e1e0723e */ /* 0x000fe400000000ff */
[----:B------:R-:W-:Y:S01]  /*4b20*/  F2FP.F16.F32.PACK_AB R225, R228, R234 ;  /* 0x000000eae4e1723e */ /* 0x000fe200000000ff */
[----:B------:R-:W-:Y:S01]  /*4b30*/  STSM.16.MT88.4 [R162+0x2f800], R200 ;  /* 0x02f800c8a2007844 */ /* 0x000fe20000004200 */
[----:B------:R-:W-:Y:S02]  /*4b40*/  F2FP.F16.F32.PACK_AB R226, R3, R226 ;  /* 0x000000e203e2723e */ /* 0x000fe400000000ff */
[----:B------:R-:W-:Y:S01]  /*4b50*/  F2FP.F16.F32.PACK_AB R227, R4, R227 ;  /* 0x000000e304e3723e */ /* 0x000fe200000000ff */
[----:B------:R-:W-:Y:S04]  /*4b60*/  STSM.16.MT88.4 [R162+0x30000], R196 ;  /* 0x030000c4a2007844 */ /* 0x000fe80000004200 */
[----:B------:R1:W-:Y:S01]  /*4b70*/  STSM.16.MT88.4 [R162+0x30800], R192 ;  /* 0x030800c0a2007844 */ /* 0x0003e20000004200 */
[----:B------:R-:W-:Y:S01]  /*4b80*/  WARPGROUP.ARRIVE ;  /* 0x00000000000079c5 */ /* 0x000fe20000000000 */
[----:B------:R-:W-:Y:S01]  /*4b90*/  UMOV UR6, UR12 ;  /* 0x0000000c00067c82 */ /* 0x000fe20008000000 */
[----:B------:R-:W-:Y:S01]  /*4ba0*/  UMOV UR7, 0x40000040 ;  /* 0x4000004000077882 */ /* 0x000fe20000000000 */
[----:B------:R-:W-:Y:S01]  /*4bb0*/  UIADD3 UR4, UR12, 0x80, URZ ;  /* 0x000000800c047890 */ /* 0x000fe2000fffe03f */
[----:B------:R-:W2:Y:S08]  /*4bc0*/  LDL R164, [R1+0x4] ;  /* 0x0000040001a47983 */ /* 0x000eb00000100800 */
[----:B------:R-:W-:Y:S01]  /*4bd0*/  HGMMA.64x128x16.F32 R24, R224, gdesc[UR4].tnspB, R24, gsb0 ;  /* 0x41e00004e0187df0 */ /* 0x000fe20008000818 */
[----:B------:R-:W-:-:S02]  /*4be0*/  F2FP.F16.F32.PACK_AB R152, R7, R5 ;  /* 0x000000050798723e */ /* 0x000fc400000000ff */
[----:B------:R-:W-:Y:S02]  /*4bf0*/  F2FP.F16.F32.PACK_AB R153, R20, R6 ;  /* 0x000000061499723e */ /* 0x000fe400000000ff */
[----:B------:R-:W-:Y:S02]  /*4c00*/  F2FP.F16.F32.PACK_AB R154, R19, R18 ;  /* 0x00000012139a723e */ /* 0x000fe400000000ff */
[----:B------:R-:W-:Y:S01]  /*4c10*/  F2FP.F16.F32.PACK_AB R155, R212, R21 ;  /* 0x00000015d49b723e */ /* 0x000fe200000000ff */
[----:B------:R-:W-:Y:S01]  /*4c20*/  UMOV UR6, UR4 ;  /* 0x0000000400067c82 */ /* 0x000fe20008000000 */
[----:B------:R-:W-:Y:S01]  /*4c30*/  UMOV UR7, 0x40000040 ;  /* 0x4000004000077882 */ /* 0x000fe20000000000 */
[----:B------:R-:W-:Y:S01]  /*4c40*/  UIADD3 UR4, UR12, 0x100, URZ ;  /* 0x000001000c047890 */ /* 0x000fe2000fffe03f */
[----:B------:R-:W-:Y:S02]  /*4c50*/  WARPGROUP.DEPBAR.LE gsb0, 0x0 ;  /* 0x00008000000079c5 */ /* 0x000fe40000010000 */
[----:B------:R-:W-:-:S06]  /*4c60*/  WARPGROUP.ARRIVE ;  /* 0x00000000000079c5 */ /* 0x000fcc0000000000 */
[----:B------:R-:W-:Y:S01]  /*4c70*/  HGMMA.64x128x16.F32 R24, R152, gdesc[UR4].tnspB, R24, gsb0 ;  /* 0x41e0000498187df0 */ /* 0x000fe20008000818 */
[----:B------:R-:W-:Y:S01]  /*4c80*/  UMOV UR6, UR4 ;  /* 0x0000000400067c82 */ /* 0x000fe20008000000 */
[----:B------:R-:W-:Y:S01]  /*4c90*/  UMOV UR7, 0x40000040 ;  /* 0x4000004000077882 */ /* 0x000fe20000000000 */
[----:B------:R-:W-:Y:S01]  /*4ca0*/  UIADD3 UR4, UR12, 0x180, URZ ;  /* 0x000001800c047890 */ /* 0x000fe2000fffe03f */
[----:B------:R-:W-:Y:S02]  /*4cb0*/  WARPGROUP.DEPBAR.LE gsb0, 0x0 ;  /* 0x00008000000079c5 */ /* 0x000fe40000010000 */
[----:B------:R-:W-:Y:S02]  /*4cc0*/  F2FP.F16.F32.PACK_AB R152, R14, R16 ;  /* 0x000000100e98723e */ /* 0x000fe400000000ff */
[----:B------:R-:W-:Y:S02]  /*4cd0*/  F2FP.F16.F32.PACK_AB R153, R15, R17 ;  /* 0x000000110f99723e */ /* 0x000fe400000000ff */
[----:B------:R-:W-:-:S02]  /*4ce0*/  F2FP.F16.F32.PACK_AB R154, R10, R213 ;  /* 0x000000d50a9a723e */ /* 0x000fc400000000ff */
        /* <DEDUP_REMOVED lines=9> */
[----:B------:R-:W-:Y:S02]  /*4d80*/  F2FP.F16.F32.PACK_AB R152, R9, R11 ;  /* 0x0000000b0998723e */ /* 0x000fe400000000ff */
[----:B------:R-:W-:Y:S02]  /*4d90*/  F2FP.F16.F32.PACK_AB R153, R22, R8 ;  /* 0x000000081699723e */ /* 0x000fe400000000ff */
[----:B------:R-:W-:Y:S02]  /*4da0*/  F2FP.F16.F32.PACK_AB R154, R185, R184 ;  /* 0x000000b8b99a723e */ /* 0x000fe400000000ff */
[----:B------:R-:W-:-:S04]  /*4db0*/  F2FP.F16.F32.PACK_AB R155, R186, R187 ;  /* 0x000000bbba9b723e */ /* 0x000fc800000000ff */
[----:B------:R-:W-:-:S06]  /*4dc0*/  WARPGROUP.ARRIVE ;  /* 0x00000000000079c5 */ /* 0x000fcc0000000000 */
[----:B------:R-:W-:Y:S03]  /*4dd0*/  HGMMA.64x128x16.F32 R24, R152, gdesc[UR4].tnspB, R24, gsb0 ;  /* 0x41e0000498187df0 */ /* 0x000fe60008000818 */
[----:B------:R-:W3:Y:S01]  /*4de0*/  S2R R166, SR_CgaCtaId ;  /* 0x0000000000a67919 */ /* 0x000ee20000008800 */
[----:B------:R-:W-:Y:S01]  /*4df0*/  MOV R165, 0x400 ;  /* 0x0000040000a57802 */ /* 0x000fe20000000f00 */
[----:B--2---:R-:W-:Y:S01]  /*4e00*/  IMAD R4, R164, 0x4000, R232 ;  /* 0x00004000a4047824 */ /* 0x004fe200078e02e8 */
[----:B------:R-:W-:Y:S02]  /*4e10*/  WARPGROUP.DEPBAR.LE gsb0, 0x0 ;  /* 0x00008000000079c5 */ /* 0x000fe40000010000 */
[----:B------:R-:W-:Y:S02]  /*4e20*/  F2FP.F16.F32.PACK_AB R152, R169, R23 ;  /* 0x00000017a998723e */ /* 0x000fe400000000ff */
[----:B------:R-:W-:-:S02]  /*4e30*/  F2FP.F16.F32.PACK_AB R153, R160, R168 ;  /* 0x000000a8a099723e */ /* 0x000fc400000000ff */
[----:B------:R-:W-:Y:S02]  /*4e40*/  F2FP.F16.F32.PACK_AB R154, R157, R161 ;  /* 0x000000a19d9a723e */ /* 0x000fe400000000ff */
[----:B------:R-:W-:-:S04]  /*4e50*/  F2FP.F16.F32.PACK_AB R155, R223, R156 ;  /* 0x0000009cdf9b723e */ /* 0x000fc800000000ff */
        /* <DEDUP_REMOVED lines=270> */
.L_x_249:
[----:B------:R-:W-:Y:S01]  /*5f40*/  LOP3.LUT R235, R235, 0x2800000, RZ, 0xfc, !PT ;  /* 0x02800000ebeb7812 */ /* 0x000fe200078efcff */
[----:B------:R-:W-:Y:S01]  /*5f50*/  VIADD R3, R2, 0x38840 ;  /* 0x0003884002037836 */ /* 0x000fe20000000000 */
[----:B------:R-:W2:Y:S01]  /*5f60*/  LDL R7, [R1+0x10] ;  /* 0x0000100001077983 */ /* 0x000ea20000100800 */
[----:B------:R-:W-:Y:S02]  /*5f70*/  UMOV UR7, 0x40000040 ;  /* 0x4000004000077882 */ /* 0x000fe40000000000 */
[----:B------:R-:W-:Y:S01]  /*5f80*/  IMAD R235, R0, 0x500, R235 ;  /* 0x0000050000eb7824 */ /* 0x000fe200078e02eb */
[----:B------:R-:W-:Y:S01]  /*5f90*/  PRMT R3, RZ, 0x654, R3 ;  /* 0x00000654ff037816 */ /* 0x000fe20000000003 */
[----:B------:R-:W1:Y:S03]  /*5fa0*/  S2R R5, SR_TID.X ;  /* 0x0000000000057919 */ /* 0x000e660000002100 */
[----:B------:R-:W-:Y:S01]  /*5fb0*/  R2UR UR4, R235 ;  /* 0x00000000eb0472ca */ /* 0x000fe200000e0000 */
[----:B------:R2:W-:Y:S01]  /*5fc0*/  SYNCS.ARRIVE.TRANS64.RED.A1T0 RZ, [R3+URZ], RZ ;  /* 0x000000ff03ff79a7 */ /* 0x0005e2000810043f */
[----:B------:R-:W-:-:S11]  /*5fd0*/  WARPGROUP.ARRIVE ;  /* 0x00000000000079c5 */ /* 0x000fd60000000000 */
[----:B------:R-:W-:Y:S02]  /*5fe0*/  UMOV UR6, UR4 ;  /* 0x0000000400067c82 */ /* 0x000fe40008000000 */
[----:B------:R-:W-:Y:S01]  /*5ff0*/  HGMMA.64x128x16.F32 R88, R208, gdesc[UR4].tnspB, R88, gsb0 ;  /* 0x41e00004d0587df0 */ /* 0x000fe20008000858 */
[----:B------:R-:W-:Y:S01]  /*6000*/  UIADD3 UR6, UR4, 0x80, URZ ;  /* 0x0000008004067890 */ /* 0x000fe2000fffe03f */
[----:B------:R-:W-:Y:S01]  /*6010*/  UMOV UR7, 0x40000040 ;  /* 0x4000004000077882 */ /* 0x000fe20000000000 */
[C---:B-1----:R-:W-:Y:S02]  /*6020*/  VIADD R4, R5.reuse, 0xffffff80 ;  /* 0xffffff8005047836 */ /* 0x042fe40000000000 */
[----:B------:R-:W-:Y:S01]  /*6030*/  VIADD R6, R5, 0xffffff80 ;  /* 0xffffff8005067836 */ /* 0x000fe20000000000 */
[----:B------:R-:W-:Y:S02]  /*6040*/  SHF.R.U32.HI R5, RZ, 0x7, R5 ;  /* 0x00000007ff057819 */ /* 0x000fe40000011605 */
[----:B------:R-:W-:-:S04]  /*6050*/  SHF.R.S32.HI R4, RZ, 0x1f, R4 ;  /* 0x0000001fff047819 */ /* 0x000fc80000011404 */
[----:B------:R-:W-:-:S04]  /*6060*/  LEA.HI R4, R4, R6, RZ, 0x7 ;  /* 0x0000000604047211 */ /* 0x000fc800078f38ff */
[----:B------:R-:W-:Y:S01]  /*6070*/  SHF.R.S32.HI R4, RZ, 0x7, R4 ;  /* 0x00000007ff047819 */ /* 0x000fe20000011404 */
[----:B------:R-:W-:Y:S02]  /*6080*/  WARPGROUP.DEPBAR.LE gsb0, 0x0 ;  /* 0x00008000000079c5 */ /* 0x000fe40000010000 */
[----:B------:R-:W-:-:S06]  /*6090*/  WARPGROUP.ARRIVE ;  /* 0x00000000000079c5 */ /* 0x000fcc0000000000 */
[----:B------:R-:W-:Y:S01]  /*60a0*/  HGMMA.64x128x16.F32 R88, R204, gdesc[UR4].tnspB, R88, gsb0 ;  /* 0x41e00004cc587df0 */ /* 0x000fe20008000858 */
[----:B------:R-:W-:Y:S01]  /*60b0*/  UIADD3 UR6, UR4, 0x100, URZ ;  /* 0x0000010004067890 */ /* 0x000fe2000fffe03f */
[----:B------:R-:W-:Y:S01]  /*60c0*/  UMOV UR7, 0x40000040 ;  /* 0x4000004000077882 */ /* 0x000fe20000000000 */
[----:B--2---:R-:W-:Y:S02]  /*60d0*/  IMAD R3, R4, 0x1400, R7 ;  /* 0x0000140004037824 */ /* 0x004fe400078e0207 */
[----:B------:R-:W-:Y:S02]  /*60e0*/  VIADD R4, R5, 0x9 ;  /* 0x0000000905047836 */ /* 0x000fe40000000000 */
[----:B------:R-:W-:Y:S01]  /*60f0*/  IMAD R3, R3, 0x4, R232 ;  /* 0x0000000403037824 */ /* 0x000fe200078e02e8 */
[----:B------:R-:W-:Y:S02]  /*6100*/  WARPGROUP.DEPBAR.LE gsb0, 0x0 ;  /* 0x00008000000079c5 */ /* 0x000fe40000010000 */
[----:B------:R-:W-:-:S06]  /*6110*/  WARPGROUP.ARRIVE ;  /* 0x00000000000079c5 */ /* 0x000fcc0000000000 */
        /* <DEDUP_REMOVED lines=34> */
.L_x_250:
[----:B-1----:R-:W2:Y:S01]  /*6340*/  LDL R3, [R1+0x14] ;  /* 0x0000140001037983 */ /* 0x002ea20000100800 */
[----:B------:R-:W-:Y:S02]  /*6350*/  VIADD R236, R236, 0x1 ;  /* 0x00000001ecec7836 */ /* 0x000fe40000000000 */
[----:B------:R-:W-:Y:S02]  /*6360*/  VIADD R2, R2, 0x38820 ;  /* 0x0003882002027836 */ /* 0x000fe40000000000 */
[----:B------:R-:W-:-:S03]  /*6370*/  VIADD R0, R0, 0x1 ;  /* 0x0000000100007836 */ /* 0x000fc60000000000 */
[----:B------:R-:W-:Y:S02]  /*6380*/  PRMT R2, RZ, 0x654, R2 ;  /* 0x00000654ff027816 */ /* 0x000fe40000000002 */
[C---:B------:R-:W-:Y:S02]  /*6390*/  ISETP.NE.AND P0, PT, R0.reuse, 0x2, PT ;  /* 0x000000020000780c */ /* 0x040fe40003f05270 */
[----:B------:R1:W-:Y:S02]  /*63a0*/  SYNCS.ARRIVE.TRANS64.RED.A1T0 RZ, [R2+URZ], RZ ;  /* 0x000000ff02ff79a7 */ /* 0x0003e4000810043f */
[----:B------:R-:W-:Y:S02]  /*63b0*/  SEL R0, R0, RZ, P0 ;  /* 0x000000ff00007207 */ /* 0x000fe40000000000 */
[----:B-1----:R-:W-:-:S04]  /*63c0*/  SEL R2, RZ, 0x1, P0 ;  /* 0x00000001ff027807 */ /* 0x002fc80000000000 */
[----:B------:R-:W-:Y:S02]  /*63d0*/  LOP3.LUT R237, R237, R2, RZ, 0x3c, !PT ;  /* 0x00000002eded7212 */ /* 0x000fe400078e3cff */
[----:B--2---:R-:W-:-:S13]  /*63e0*/  ISETP.GE.AND P1, PT, R236, R3, PT ;  /* 0x00000003ec00720c */ /* 0x004fda0003f26270 */
[----:B------:R-:W-:Y:S05]  /*63f0*/  @!P1 BRA `(.L_x_251) ;  /* 0xffffffb000f49947 */ /* 0x000fea000383ffff */
.L_x_240:
[----:B------:R-:W2:Y:S01]  /*6400*/  LDL.LU R7, [R1+0x10] ;  /* 0x0000100001077983 */ /* 0x000ea20000300800 */
[----:B------:R-:W3:Y:S01]  /*6410*/  S2UR UR8, SR_CTAID.Y ;  /* 0x00000000000879c3 */ /* 0x000ee20000002600 */
[----:B------:R-:W-:Y:S01]  /*6420*/  ULDC UR5, c[0x0][0x850] ;  /* 0x0002140000057ab9 */ /* 0x000fe20000000800 */
[----:B------:R-:W-:Y:S01]  /*6430*/  ULDC.64 UR10, c[0x0][0x818] ;  /* 0x00020600000a7ab9 */ /* 0x000fe20000000a00 */
[----:B------:R-:W-:Y:S01]  /*6440*/  UISETP.NE.AND UP0, UPT, UR5, 0x1, UPT ;  /* 0x000000010500788c */ /* 0x000fe2000bf05270 */
[----:B------:R-:W4:Y:S01]  /*6450*/  S2R R0, SR_TID.X ;  /* 0x0000000000007919 */ /* 0x000f220000002100 */
[----:B------:R-:W-:Y:S01]  /*6460*/  ULDC.64 UR12, c[0x0][0x840] ;  /* 0x00021000000c7ab9 */ /* 0x000fe20000000a00 */
[----:B------:R-:W-:Y:S02]  /*6470*/  MOV R14, 0x400 ;  /* 0x00000400000e7802 */ /* 0x000fe40000000f00 */
[----:B------:R-:W5:Y:S01]  /*6480*/  S2UR UR4, SR_CTAID.X ;  /* 0x00000000000479c3 */ /* 0x000f620000002500 */
[----:B------:R-:W1:Y:S05]  /*6490*/  S2R R15, SR_CgaCtaId ;  /* 0x00000000000f7919 */ /* 0x000e6a0000008800 */
[----:B------:R-:W-:Y:S01]  /*64a0*/  @UP0 ULDC UR6, c[0x0][0x854] ;  /* 0x0002150000060ab9 */ /* 0x000fe20000000800 */
[----:B------:R-:W-:Y:S01]  /*64b0*/  @UP0 ULDC UR9, c[0x0][0x858] ;  /* 0x0002160000090ab9 */ /* 0x000fe20000000800 */
[----:B------:R-:W1:Y:S01]  /*64c0*/  S2UR UR16, SR_CTAID.Z ;  /* 0x00000000001079c3 */ /* 0x000e620000002700 */
[----:B---3--:R-:W-:-:S07]  /*64d0*/  UIMAD.WIDE.U32 UR6, UR8, UR6, URZ ;  /* 0x00000006080672a5 */ /* 0x008fce000f8e003f */
[----:B------:R-:W3:Y:S01]  /*64e0*/  LDC.64 R12, c[0x0][0x848] ;  /* 0x00021200ff0c7b82 */ /* 0x000ee20000000a00 */
[----:B------:R-:W-:Y:S02]  /*64f0*/  @UP0 USHF.R.U32.HI UR8, URZ, UR9, UR7 ;  /* 0x000000093f080299 */ /* 0x000fe40008011607 */
[----:B-----5:R-:W-:-:S05]  /*6500*/  USHF.L.U32 UR4, UR4, 0xe, URZ ;  /* 0x0000000e04047899 */ /* 0x020fca000800063f */
[----:B------:R-:W5:Y:S01]  /*6510*/  LDC.64 R10, c[0x0][0x820] ;  /* 0x00020800ff0a7b82 */ /* 0x000f620000000a00 */
[----:B------:R-:W-:Y:S02]  /*6520*/  USHF.R.S32.HI UR6, URZ, 0x1f, UR8 ;  /* 0x0000001f3f067899 */ /* 0x000fe40008011408 */
[----:B------:R-:W-:Y:S01]  /*6530*/  USHF.R.S32.HI UR5, URZ, 0x1f, UR4 ;  /* 0x0000001f3f057899 */ /* 0x000fe20008011404 */
[C---:B----4-:R-:W-:Y:S01]  /*6540*/  VIADD R6, R0.reuse, 0xffffff80 ;  /* 0xffffff8000067836 */ /* 0x050fe20000000000 */
[----:B------:R-:W-:Y:S01]  /*6550*/  UIMAD UR7, UR6, UR10, URZ ;  /* 0x0000000a060772a4 */ /* 0x000fe2000f8e023f */
[----:B------:R-:W-:Y:S01]  /*6560*/  VIADD R0, R0, 0xffffff80 ;  /* 0xffffff8000007836 */ /* 0x000fe20000000000 */
[----:B------:R-:W-:Y:S01]  /*6570*/  UIMAD UR6, UR6, UR12, URZ ;  /* 0x0000000c060672a4 */ /* 0x000fe2000f8e023f */
[----:B-1----:R-:W-:Y:S01]  /*6580*/  LEA R14, R15, R14, 0x18 ;  /* 0x0000000e0f0e7211 */ /* 0x002fe200078ec0ff */
[----:B------:R-:W-:Y:S02]  /*6590*/  UIMAD.WIDE.U32 UR14, UR8, UR10, UR4 ;  /* 0x0000000a080e72a5 */ /* 0x000fe4000f8e0004 */
[----:B------:R-:W-:Y:S01]  /*65a0*/  UIMAD.WIDE.U32 UR4, UR8, UR12, UR4 ;  /* 0x0000000c080472a5 */ /* 0x000fe2000f8e0004 */
[----:B------:R-:W-:Y:S01]  /*65b0*/  SHF.R.S32.HI R0, RZ, 0x1f, R0 ;  /* 0x0000001fff007819 */ /* 0x000fe20000011400 */
[----:B------:R-:W-:-:S02]  /*65c0*/  UIMAD UR6, UR8, UR13, UR6 ;  /* 0x0000000d080672a4 */ /* 0x000fc4000f8e0206 */
[----:B------:R-:W-:Y:S01]  /*65d0*/  UIMAD UR7, UR8, UR11, UR7 ;  /* 0x0000000b080772a4 */ /* 0x000fe2000f8e0207 */
[----:B------:R-:W-:Y:S01]  /*65e0*/  LEA.HI R0, R0, R6, RZ, 0x7 ;  /* 0x0000000600007211 */ /* 0x000fe200078f38ff */
[----:B------:R-:W-:Y:S02]  /*65f0*/  UIADD3 UR6, UR5, UR6, URZ ;  /* 0x0000000605067290 */ /* 0x000fe4000fffe03f */
[----:B------:R-:W-:Y:S01]  /*6600*/  IMAD.U32 R5, RZ, RZ, UR5 ;  /* 0x00000005ff057e24 */ /* 0x000fe2000f8e00ff */
[----:B------:R-:W-:Y:S01]  /*6610*/  USHF.R.S32.HI UR8, URZ, 0x1f, UR16 ;  /* 0x0000001f3f087899 */ /* 0x000fe20008011410 */
[----:B------:R-:W-:Y:S01]  /*6620*/  IMAD.U32 R4, RZ, RZ, UR4 ;  /* 0x00000004ff047e24 */ /* 0x000fe2000f8e00ff */
[----:B------:R-:W-:Y:S01]  /*6630*/  UIADD3 UR7, UR15, UR7, URZ ;  /* 0x000000070f077290 */ /* 0x000fe2000fffe03f */
[----:B------:R-:W-:Y:S01]  /*6640*/  SHF.R.S32.HI R0, RZ, 0x7, R0 ;  /* 0x00000007ff007819 */ /* 0x000fe20000011400 */
[----:B------:R-:W-:Y:S01]  /*6650*/  IMAD.U32 R5, RZ, RZ, UR6 ;  /* 0x00000006ff057e24 */ /* 0x000fe2000f8e00ff */
[----:B------:R-:W-:Y:S01]  /*6660*/  ULDC UR4, c[0x0][0x740] ;  /* 0x0001d00000047ab9 */ /* 0x000fe20000000800 */
[----:B---3--:R-:W-:-:S02]  /*6670*/  IMAD R8, R12, UR8, RZ ;  /* 0x000000080c087c24 */ /* 0x008fc4000f8e02ff */
[----:B------:R-:W-:Y:S01]  /*6680*/  FMUL.FTZ R88, R88, UR4 ;  /* 0x0000000458587c20 */ /* 0x000fe20008410000 */
[----:B------:R-:W-:-:S04]  /*6690*/  IMAD.WIDE.U32 R4, R12, UR16, R4 ;  /* 0x000000100c047c25 */ /* 0x000fc8000f8e0004 */
[----:B------:R-:W-:Y:S01]  /*66a0*/  FMUL.FTZ R89, R89, UR4 ;  /* 0x0000000459597c20 */ /* 0x000fe20008410000 */
[----:B------:R-:W1:Y:S01]  /*66b0*/  S2R R12, SR_TID.X ;  /* 0x00000000000c7919 */ /* 0x000e620000002100 */
[----:B------:R-:W-:Y:S01]  /*66c0*/  FMUL.FTZ R90, R90, UR4 ;  /* 0x000000045a5a7c20 */ /* 0x000fe20008410000 */
[----:B------:R-:W-:Y:S02]  /*66d0*/  IMAD.U32 R3, RZ, RZ, UR15 ;  /* 0x0000000fff037e24 */ /* 0x000fe4000f8e00ff */
[----:B------:R-:W-:Y:S01]  /*66e0*/  FMUL.FTZ R91, R91, UR4 ;  /* 0x000000045b5b7c20 */ /* 0x000fe20008410000 */
[----:B------:R-:W-:Y:S02]  /*66f0*/  IMAD.U32 R2, RZ, RZ, UR14 ;  /* 0x0000000eff027e24 */ /* 0x000fe4000f8e00ff */
[----:B------:R-:W-:Y:S01]  /*6700*/  FMUL.FTZ R92, R92, UR4 ;  /* 0x000000045c5c7c20 */ /* 0x000fe20008410000 */
[----:B------:R-:W-:Y:S02]  /*6710*/  IMAD.U32 R3, RZ, RZ, UR7 ;  /* 0x00000007ff037e24 */ /* 0x000fe4000f8e00ff */
[----:B------:R-:W-:Y:S01]  /*6720*/  FMUL.FTZ R93, R93, UR4 ;  /* 0x000000045d5d7c20 */ /* 0x000fe20008410000 */
[----:B-----5:R-:W-:-:S02]  /*6730*/  IMAD R6, R10, UR8, RZ ;  /* 0x000000080a067c24 */ /* 0x020fc4000f8e02ff */
[----:B------:R-:W-:Y:S01]  /*6740*/  FMUL.FTZ R94, R94, UR4 ;  /* 0x000000045e5e7c20 */ /* 0x000fe20008410000 */
[----:B------:R-:W-:-:S04]  /*6750*/  IMAD.WIDE.U32 R2, R10, UR16, R2 ;  /* 0x000000100a027c25 */ /* 0x000fc8000f8e0002 */
[----:B------:R-:W-:Y:S01]  /*6760*/  FMUL.FTZ R95, R95, UR4 ;  /* 0x000000045f5f7c20 */ /* 0x000fe20008410000 */
[----:B------:R-:W-:Y:S01]  /*6770*/  FMUL.FTZ R96, R96, UR4 ;  /* 0x0000000460607c20 */ /* 0x000fe20008410000 */
[----:B------:R-:W-:Y:S01]  /*6780*/  FMUL.FTZ R97, R97, UR4 ;  /* 0x0000000461617c20 */ /* 0x000fe20008410000 */
[----:B------:R-:W-:Y:S02]  /*6790*/  IMAD R9, R13, UR16, R8 ;  /* 0x000000100d097c24 */ /* 0x000fe4000f8e0208 */
        /* <DEDUP_REMOVED lines=54> */
[----:B--2---:R-:W-:-:S02]  /*6b00*/  IMAD R0, R0, 0x2000, R7 ;  /* 0x0000200000007824 */ /* 0x004fc400078e0207 */
[----:B------:R-:W-:Y:S01]  /*6b10*/  IMAD R7, R11, UR16, R6 ;  /* 0x000000100b077c24 */ /* 0x000fe2000f8e0206 */
[----:B------:R-:W-:Y:S05]  /*6b20*/  WARPSYNC.ALL ;  /* 0x0000000000007948 */ /* 0x000fea0003800000 */
[----:B------:R-:W-:Y:S02]  /*6b30*/  IMAD R0, R0, 0x4, R14 ;  /* 0x0000000400007824 */ /* 0x000fe400078e020e */
[----:B------:R-:W-:Y:S02]  /*6b40*/  IMAD.IADD R7, R3, 0x1, R7 ;  /* 0x0000000103077824 */ /* 0x000fe400078e0207 */
[----:B------:R-:W-:Y:S01]  /*6b50*/  IMAD.IADD R6, R5, 0x1, R9 ;  /* 0x0000000105067824 */ /* 0x000fe200078e0209 */
[----:B------:R-:W-:Y:S01]  /*6b60*/  BAR.SYNC.DEFER_BLOCKING 0x1, 0x100 ;  /* 0x0044000000007b1d */ /* 0x000fe20000010000 */
[----:B-1----:R-:W-:-:S07]  /*6b70*/  ISETP.NE.AND P1, PT, R12, 0x80, PT ;  /* 0x000000800c00780c */ /* 0x002fce0003f25270 */
[----:B------:R-:W1:Y:S01]  /*6b80*/  LDC.64 R8, c[0x0][0x800] ;  /* 0x00020000ff087b82 */ /* 0x000e620000000a00 */
[----:B------:R-:W-:Y:S07]  /*6b90*/  BSSY B0, `(.L_x_252) ;  /* 0x000002c000007945 */ /* 0x000fee0003800000 */
[----:B------:R-:W2:Y:S01]  /*6ba0*/  LDC.64 R10, c[0x0][0x828] ;  /* 0x00020a00ff0a7b82 */ /* 0x000ea20000000a00 */
[----:B------:R3:W-:Y:S04]  /*6bb0*/  STS.128 [R0], R24 ;  /* 0x0000001800007388 */ /* 0x0007e80000000c00 */
[----:B------:R3:W-:Y:S01]  /*6bc0*/  STS.128 [R0+0x800], R28 ;  /* 0x0008001c00007388 */ /* 0x0007e20000000c00 */
[----:B-1----:R-:W-:-:S03]  /*6bd0*/  LEA R8, P0, R2, R8, 0x2 ;  /* 0x0000000802087211 */ /* 0x002fc600078010ff */
[----:B------:R3:W-:Y:S01]  /*6be0*/  STS.128 [R0+0x1000], R32 ;  /* 0x0010002000007388 */ /* 0x0007e20000000c00 */
[----:B------:R-:W-:-:S03]  /*6bf0*/  LEA.HI.X R7, R2, R9, R7, 0x2, P0 ;  /* 0x0000000902077211 */ /* 0x000fc600000f1407 */
[----:B------:R3:W-:Y:S01]  /*6c00*/  STS.128 [R0+0x1800], R36 ;  /* 0x0018002400007388 */ /* 0x0007e20000000c00 */
[----:B--2---:R-:W-:-:S03]  /*6c10*/  LEA R10, P2, R4, R10, 0x2 ;  /* 0x0000000a040a7211 */ /* 0x004fc600078410ff */
[----:B------:R3:W-:Y:S01]  /*6c20*/  STS.128 [R0+0x2000], R40 ;  /* 0x0020002800007388 */ /* 0x0007e20000000c00 */
[----:B------:R-:W-:-:S03]  /*6c30*/  LEA.HI.X R6, R4, R11, R6, 0x2, P2 ;  /* 0x0000000b04067211 */ /* 0x000fc600010f1406 */
        /* <DEDUP_REMOVED lines=16> */
[----:B-1----:R-:W1:Y:S02]  /*6d40*/  FENCE.VIEW.ASYNC.S ;  /* 0x00000000000073c6 */ /* 0x002e640000000000 */
[----:B-1----:R-:W-:Y:S06]  /*6d50*/  BAR.SYNC.DEFER_BLOCKING 0x1, 0x100 ;  /* 0x0044000000007b1d */ /* 0x002fec0000010000 */
[----:B------:R-:W-:Y:S05]  /*6d60*/  @P1 BRA `(.L_x_253) ;  /* 0x0000000000381947 */ /* 0x000fea0003800000 */
[----:B------:R-:W-:Y:S01]  /*6d70*/  R2UR UR4, R10 ;  /* 0x000000000a0472ca */ /* 0x000fe200000e0000 */
[----:B------:R-:W-:Y:S01]  /*6d80*/  UMOV UR7, 0x1000 ;  /* 0x0000100000077882 */ /* 0x000fe20000000000 */
[----:B------:R-:W-:Y:S01]  /*6d90*/  R2UR UR5, R6 ;  /* 0x00000000060572ca */ /* 0x000fe200000e0000 */
[----:B------:R-:W-:Y:S01]  /*6da0*/  UMOV UR8, 0x0 ;  /* 0x0000000000087882 */ /* 0x000fe20000000000 */
[----:B------:R-:W-:Y:S01]  /*6db0*/  R2UR UR6, R14 ;  /* 0x000000000e0672ca */ /* 0x000fe200000e0000 */
[----:B------:R-:W-:Y:S01]  /*6dc0*/  UMOV UR9, 0x14f00000 ;  /* 0x14f0000000097882 */ /* 0x000fe20000000000 */
[----:B------:R-:W-:-:S13]  /*6dd0*/  PLOP3.LUT P0, PT, PT, PT, PT, 0x80, 0x0 ;  /* 0x000000000000781c */ /* 0x000fda0003f0f070 */
.L_x_254:
[----:B------:R-:W-:Y:S01]  /*6de0*/  @P0 ELECT P2, URZ, PT ;  /* 0x00000000003f082f */ /* 0x000fe20003840000 */
[----:B------:R1:W-:-:S12]  /*6df0*/  UBLKRED.G.S.ADD.F32.RN [UR4], [UR6], UR7, desc[UR8] ;  /* 0x00000804060073bb */ /* 0x0003d800080a1407 */
[----:B------:R-:W-:Y:S02]  /*6e00*/  @P2 PLOP3.LUT P0, PT, P2, PT, PT, 0x8, 0x0 ;  /* 0x000000000000281c */ /* 0x000fe4000170e170 */
[----:B------:R-:W-:-:S11]  /*6e10*/  PLOP3.LUT P2, PT, PT, PT, PT, 0x8, 0x0 ;  /* 0x000000000000781c */ /* 0x000fd60003f4e170 */
[----:B-1----:R-:W-:Y:S05]  /*6e20*/  @P0 BRA.U.ANY `(.L_x_254) ;  /* 0xfffffffd00ec0947 */ /* 0x002fea000393ffff */
[----:B------:R0:W-:Y:S01]  /*6e30*/  UTMACMDFLUSH ;  /* 0x00000000000079b7 */ /* 0x0001e20000000000 */
[----:B------:R-:W-:-:S04]  /*6e40*/  DEPBAR.LE SB0, 0x0 ;  /* 0x000080000000791a */ /* 0x000fc80000000000 */
.L_x_253:
[----:B------:R-:W-:Y:S05]  /*6e50*/  BSYNC B0 ;  /* 0x0000000000007941 */ /* 0x000fea0003800000 */
.L_x_252:
[----:B------:R-:W-:Y:S06]  /*6e60*/  BAR.SYNC.DEFER_BLOCKING 0x1, 0x100 ;  /* 0x0044000000007b1d */ /* 0x000fec0000010000 */
[----:B------:R4:W-:Y:S04]  /*6e70*/  STS.128 [R0], R88 ;  /* 0x0000005800007388 */ /* 0x0009e80000000c00 */
        /* <DEDUP_REMOVED lines=23> */
[----:B------:R-:W1:Y:S01]  /*6ff0*/  S2R R3, SR_CgaCtaId ;  /* 0x0000000000037919 */ /* 0x000e620000008800 */
[----:B------:R-:W-:Y:S01]  /*7000*/  MOV R2, 0x400 ;  /* 0x0000040000027802 */ /* 0x000fe20000000f00 */
[----:B------:R-:W-:Y:S01]  /*7010*/  UMOV UR7, 0x1000 ;  /* 0x0000100000077882 */ /* 0x000fe20000000000 */
[----:B------:R-:W-:Y:S01]  /*7020*/  R2UR UR4, R8 ;  /* 0x00000000080472ca */ /* 0x000fe200000e0000 */
[----:B------:R-:W-:Y:S01]  /*7030*/  UMOV UR8, 0x0 ;  /* 0x0000000000087882 */ /* 0x000fe20000000000 */
[----:B------:R-:W-:Y:S01]  /*7040*/  R2UR UR5, R7 ;  /* 0x00000000070572ca */ /* 0x000fe200000e0000 */
[----:B------:R-:W-:Y:S01]  /*7050*/  UMOV UR9, 0x14f00000 ;  /* 0x14f0000000097882 */ /* 0x000fe20000000000 */
[----:B------:R-:W-:Y:S02]  /*7060*/  PLOP3.LUT P0, PT, PT, PT, PT, 0x80, 0x0 ;  /* 0x000000000000781c */ /* 0x000fe40003f0f070 */
[----:B-1----:R-:W-:-:S04]  /*7070*/  LEA R2, R3, R2, 0x18 ;  /* 0x0000000203027211 */ /* 0x002fc800078ec0ff */
[----:B------:R-:W-:-:S15]  /*7080*/  R2UR UR6, R2 ;  /* 0x00000000020672ca */ /* 0x000fde00000e0000 */
.L_x_255:
[----:B------:R-:W-:Y:S01]  /*7090*/  @P0 ELECT P1, URZ, PT ;  /* 0x00000000003f082f */ /* 0x000fe20003820000 */
[----:B------:R1:W-:-:S12]  /*70a0*/  UBLKRED.G.S.ADD.F32.RN [UR4], [UR6], UR7, desc[UR8] ;  /* 0x00000804060073bb */ /* 0x0003d800080a1407 */
[----:B------:R-:W-:Y:S02]  /*70b0*/  @P1 PLOP3.LUT P0, PT, P1, PT, PT, 0x8, 0x0 ;  /* 0x000000000000181c */ /* 0x000fe40000f0e170 */
[----:B------:R-:W-:-:S11]  /*70c0*/  PLOP3.LUT P1, PT, PT, PT, PT, 0x8, 0x0 ;  /* 0x000000000000781c */ /* 0x000fd60003f2e170 */
[----:B-1----:R-:W-:Y:S05]  /*70d0*/  @P0 BRA.U.ANY `(.L_x_255) ;  /* 0xfffffffd00ec0947 */ /* 0x002fea000393ffff */
[----:B------:R0:W-:Y:S01]  /*70e0*/  UTMACMDFLUSH ;  /* 0x00000000000079b7 */ /* 0x0001e20000000000 */
[----:B------:R-:W-:-:S04]  /*70f0*/  DEPBAR.LE SB0, 0x0 ;  /* 0x000080000000791a */ /* 0x000fc80000000000 */
[----:B------:R-:W-:Y:S05]  /*7100*/  BRA `(.L_x_232) ;  /* 0x0000002800207947 */ /* 0x000fea0003800000 */
.L_x_230:
        /* <DEDUP_REMOVED lines=14> */
[----:B------:R-:W-:-:S06]  /*71f0*/  ELECT P0, URZ, PT ;  /* 0x00000000003f782f */ /* 0x000fcc0003800000 */
[----:B------:R-:W2:Y:S01]  /*7200*/  LDC R2, c[0x0][0x280] ;  /* 0x0000a000ff027b82 */ /* 0x000ea20000000800 */
[----:B-1----:R-:W-:-:S04]  /*7210*/  USHF.R.S32.HI UR4, URZ, 0x1f, UR10 ;  /* 0x0000001f3f047899 */ /* 0x002fc8000801140a */
[----:B------:R-:W-:Y:S02]  /*7220*/  UIMAD UR6, UR4, UR8, URZ ;  /* 0x00000008040672a4 */ /* 0x000fe4000f8e023f */
[----:B------:R-:W-:Y:S01]  /*7230*/  UIMAD.WIDE.U32 UR4, UR10, UR8, URZ ;  /* 0x000000080a0472a5 */ /* 0x000fe2000f8e003f */
[----:B--2---:R-:W-:Y:S01]  /*7240*/  ISETP.GE.AND P1, PT, R2, 0x1, PT ;  /* 0x000000010200780c */ /* 0x004fe20003f26270 */
[----:B------:R-:W-:Y:S02]  /*7250*/  UIMAD UR6, UR10, UR9, UR6 ;  /* 0x000000090a0672a4 */ /* 0x000fe4000f8e0206 */
[----:B------:R-:W-:Y:S01]  /*7260*/  USHF.R.S32.HI UR8, URZ, 0x1f, UR7 ;  /* 0x0000001f3f087899 */ /* 0x000fe20008011407 */
[----:B------:R-:W-:Y:S01]  /*7270*/  ULDC.64 UR10, c[0x0][0x2e0] ;  /* 0x0000b800000a7ab9 */ /* 0x000fe20000000a00 */
        /* <DEDUP_REMOVED lines=28> */
.L_x_270:
        /* <DEDUP_REMOVED lines=21> */
.L_x_259:
[----:B------:R-:W-:Y:S05]  /*7590*/  BSYNC B0 ;  /* 0x0000000000007941 */ /* 0x000fea0003800000 */
.L_x_258:
        /* <DEDUP_REMOVED lines=13> */
.L_x_261:
[----:B------:R-:W-:Y:S05]  /*7670*/  BSYNC B0 ;  /* 0x0000000000007941 */ /* 0x000fea0003800000 */
.L_x_260:
[----:B------:R-:W-:Y:S06]  /*7680*/  BAR.ARV 0xa, 0xa0 ;  /* 0x0282800000007b1d */ /* 0x000fec0000002000 */
[----:B------:R-:W-:Y:S04]  /*7690*/  BSSY B0, `(.L_x_262) ;  /* 0x0000003000007945 */ /* 0x000fe80003800000 */
[----:B------:R-:W-:Y:S05]  /*76a0*/  @!P0 BRA `(.L_x_263) ;  /* 0x0000000000048947 */ /* 0x000fea0003800000 */
[----:B------:R-:W-:-:S04]  /*76b0*/  DEPBAR.LE SB0, 0x0 ;  /* 0x000080000000791a */ /* 0x000fc80000000000 */
.L_x_263:
[----:B------:R-:W-:Y:S05]  /*76c0*/  BSYNC B0 ;  /* 0x0000000000007941 */ /* 0x000fea0003800000 */
.L_x_262:
        /* <DEDUP_REMOVED lines=13> */
.L_x_265:
[----:B------:R-:W-:Y:S05]  /*77a0*/  BSYNC B0 ;  /* 0x0000000000007941 */ /* 0x000fea0003800000 */
.L_x_264:
        /* <DEDUP_REMOVED lines=13> */
.L_x_267:
[----:B------:R-:W-:Y:S05]  /*7880*/  BSYNC B0 ;  /* 0x0000000000007941 */ /* 0x000fea0003800000 */
.L_x_266:
[----:B------:R-:W-:Y:S01]  /*7890*/  VIADD R0, R0, 0xfffffffe ;  /* 0xfffffffe00007836 */ /* 0x000fe20000000000 */
[----:B------:R-:W-:Y:S06]  /*78a0*/  BAR.ARV 0xa, 0xa0 ;  /* 0x0282800000007b1d */ /* 0x000fec0000002000 */
[----:B------:R-:W-:Y:S01]  /*78b0*/  BSSY B0, `(.L_x_268) ;  /* 0x0000004000007945 */ /* 0x000fe20003800000 */
[----:B------:R-:W-:-:S03]  /*78c0*/  ISETP.NE.AND P1, PT, R0, RZ, PT ;  /* 0x000000ff0000720c */ /* 0x000fc60003f25270 */
[----:B------:R-:W-:Y:S10]  /*78d0*/  @!P0 BRA `(.L_x_269) ;  /* 0x0000000000048947 */ /* 0x000ff40003800000 */
[----:B------:R-:W-:-:S04]  /*78e0*/  DEPBAR.LE SB0, 0x0 ;  /* 0x000080000000791a */ /* 0x000fc80000000000 */
.L_x_269:
[----:B------:R-:W-:Y:S05]  /*78f0*/  BSYNC B0 ;  /* 0x0000000000007941 */ /* 0x000fea0003800000 */
.L_x_268:
[----:B------:R-:W-:Y:S06]  /*7900*/  BAR.ARV 0xb, 0xa0 ;  /* 0x02c2800000007b1d */ /* 0x000fec0000002000 */
[----:B------:R-:W-:Y:S02]  /*7910*/  UIADD3 UR5, UR5, 0x2, URZ ;  /* 0x0000000205057890 */ /* 0x000fe4000fffe03f */
[----:B------:R-:W-:Y:S01]  /*7920*/  UIADD3 UR4, UR4, 0x1, URZ ;  /* 0x0000000104047890 */ /* 0x000fe2000fffe03f */
[----:B------:R-:W-:Y:S11]  /*7930*/  @P1 BRA `(.L_x_270) ;  /* 0xfffffff800c01947 */ /* 0x000ff6000383ffff */
[----:B------:R-:W-:-:S12]  /*7940*/  UIADD3 UR4, UR9, 0x5000, URZ ;  /* 0x0000500009047890 */ /* 0x000fd8000fffe03f */
.L_x_257:
        /* <DEDUP_REMOVED lines=19> */
.L_x_272:
[----:B------:R-:W-:Y:S05]  /*7a80*/  BSYNC B0 ;  /* 0x0000000000007941 */ /* 0x000fea0003800000 */
.L_x_271:
        /* <DEDUP_REMOVED lines=19> */
.L_x_274:
[----:B------:R-:W-:Y:S05]  /*7bc0*/  BSYNC B0 ;  /* 0x0000000000007941 */ /* 0x000fea0003800000 */
.L_x_273:
[----:B------:R-:W-:Y:S06]  /*7bd0*/  BAR.ARV 0xa, 0xa0 ;  /* 0x0282800000007b1d */ /* 0x000fec0000002000 */
[----:B------:R-:W-:Y:S04]  /*7be0*/  BSSY B0, `(.L_x_275) ;  /* 0x0000003000007945 */ /* 0x000fe80003800000 */
[----:B------:R-:W-:Y:S05]  /*7bf0*/  @!P0 BRA `(.L_x_276) ;  /* 0x0000000000048947 */ /* 0x000fea0003800000 */
[----:B------:R-:W-:-:S04]  /*7c00*/  DEPBAR.LE SB0, 0x0 ;  /* 0x000080000000791a */ /* 0x000fc80000000000 */
.L_x_276:
[----:B------:R-:W-:Y:S05]  /*7c10*/  BSYNC B0 ;  /* 0x0000000000007941 */ /* 0x000fea0003800000 */
.L_x_275:
[----:B------:R-:W-:Y:S06]  /*7c20*/  BAR.ARV 0xb, 0xa0 ;  /* 0x02c2800000007b1d */ /* 0x000fec0000002000 */
[----:B------:R-:W-:Y:S05]  /*7c30*/  BRA `(.L_x_232) ;  /* 0x0000001c00547947 */ /* 0x000fea0003800000 */
.L_x_256:
        /* <DEDUP_REMOVED lines=55> */
.L_x_307:
        /* <DEDUP_REMOVED lines=10> */
.L_x_280:
        /* <DEDUP_REMOVED lines=84> */
.L_x_291:
[----:B------:R-:W-:-:S04]  /*8590*/  SHF.L.U32 R21, R18, 0x1f, RZ ;  /* 0x0000001f12157819 */ /* 0x000fc800000006ff */
[----:B-1----:R-:W1:Y:S02]  /*85a0*/  SYNCS.PHASECHK.TRANS64.TRYWAIT P1, [R20+URZ+0x38840], R21 ;  /* 0x03884015140075a7 */ /* 0x002e64000802017f */
[----:B-12---:R-:W-:Y:S05]  /*85b0*/  @!P1 BRA `(.L_x_283) ;  /* 0x0000001400789947 */ /* 0x006fea0003800000 */
.L_x_308:
[----:B------:R-:W-:Y:S05]  /*85c0*/  @P0 BRA `(.L_x_284) ;  /* 0x0000000000140947 */ /* 0x000fea0003800000 */
[----:B------:R-:W-:Y:S01]  /*85d0*/  ISETP.NE.AND P1, PT, R12, RZ, PT ;  /* 0x000000ff0c00720c */ /* 0x000fe20003f25270 */
[----:B------:R-:W-:-:S04]  /*85e0*/  IMAD.MOV.U32 R3, RZ, RZ, 0x5140 ;  /* 0x00005140ff037424 */ /* 0x000fc800078e00ff */
[----:B------:R2:W-:Y:S08]  /*85f0*/  SYNCS.ARRIVE.TRANS64 RZ, [R20+URZ+0x38830], R3 ;  /* 0x0388300314ff79a7 */ /* 0x0005f0000800003f */
[----:B------:R-:W-:Y:S05]  /*8600*/  @!P1 BRA `(.L_x_284) ;  /* 0x0000000000049947 */ /* 0x000fea0003800000 */
[----:B------:R-:W-:Y:S01]  /*8610*/  BPT.TRAP 0x1 ;  /* 0x000000040000795c */ /* 0x000fe20000300000 */
.L_x_284:
        /* <DEDUP_REMOVED lines=36> */
.L_x_309:
[----:B------:R-:W-:Y:S05]  /*8860*/  @P0 BRA `(.L_x_286) ;  /* 0x0000000000140947 */ /* 0x000fea0003800000 */
[----:B------:R-:W-:Y:S01]  /*8870*/  ISETP.NE.AND P1, PT, R12, RZ, PT ;  /* 0x000000ff0c00720c */ /* 0x000fe20003f25270 */
[----:B------:R-:W-:-:S04]  /*8880*/  IMAD.MOV.U32 R0, RZ, RZ, 0x5140 ;  /* 0x00005140ff007424 */ /* 0x000fc800078e00ff */
[----:B------:R4:W-:Y:S08]  /*8890*/  SYNCS.ARRIVE.TRANS64 RZ, [R20+URZ+0x38818], R0 ;  /* 0x0388180014ff79a7 */ /* 0x0009f0000800003f */
[----:B------:R-:W-:Y:S05]  /*88a0*/  @!P1 BRA `(.L_x_286) ;  /* 0x0000000000049947 */ /* 0x000fea0003800000 */
[----:B------:R-:W-:Y:S01]  /*88b0*/  BPT.TRAP 0x1 ;  /* 0x000000040000795c */ /* 0x000fe20000300000 */
.L_x_286:
        /* <DEDUP_REMOVED lines=27> */
.L_x_310:
        /* <DEDUP_REMOVED lines=9> */
.L_x_288:
        /* <DEDUP_REMOVED lines=31> */
.L_x_312:
[----:B------:R-:W-:Y:S05]  /*8cf0*/  @P0 BRA `(.L_x_290) ;  /* 0x0000000000140947 */ /* 0x000fea0003800000 */
[----:B------:R-:W-:Y:S01]  /*8d00*/  ISETP.NE.AND P1, PT, R12, RZ, PT ;  /* 0x000000ff0c00720c */ /* 0x000fe20003f25270 */
[----:B-1----:R-:W-:-:S04]  /*8d10*/  IMAD.MOV.U32 R5, RZ, RZ, 0x5140 ;  /* 0x00005140ff057424 */ /* 0x002fc800078e00ff */
[----:B------:R2:W-:Y:S08]  /*8d20*/  SYNCS.ARRIVE.TRANS64 RZ, [R20+URZ+0x38810], R5 ;  /* 0x0388100514ff79a7 */ /* 0x0005f0000800003f */
[----:B------:R-:W-:Y:S05]  /*8d30*/  @!P1 BRA `(.L_x_290) ;  /* 0x0000000000049947 */ /* 0x000fea0003800000 */
[----:B------:R-:W-:Y:S01]  /*8d40*/  BPT.TRAP 0x1 ;  /* 0x000000040000795c */ /* 0x000fe20000300000 */
.L_x_290:
        /* <DEDUP_REMOVED lines=28> */
.L_x_282:
[----:B------:R-:W-:-:S13]  /*8f10*/  ISETP.NE.AND P1, PT, R10, RZ, PT ;  /* 0x000000ff0a00720c */ /* 0x000fda0003f25270 */
[----:B------:R-:W-:Y:S05]  /*8f20*/  @!P1 BRA `(.L_x_281) ;  /* 0x0000000400289947 */ /* 0x000fea0003800000 */
[----:B------:R-:W-:-:S04]  /*8f30*/  SHF.L.U32 R9, R18, 0x1f, RZ ;  /* 0x0000001f12097819 */ /* 0x000fc800000006ff */
[----:B------:R-:W3:Y:S02]  /*8f40*/  SYNCS.PHASECHK.TRANS64.TRYWAIT P1, [R20+URZ+0x38840], R9 ;  /* 0x03884009140075a7 */ /* 0x000ee4000802017f */
[----:B---3--:R-:W-:Y:S05]  /*8f50*/  @!P1 BRA `(.L_x_292) ;  /* 0x0000000c00649947 */ /* 0x008fea0003800000 */
.L_x_313:
[----:B------:R-:W-:Y:S05]  /*8f60*/  @P0 BRA `(.L_x_293) ;  /* 0x0000000000140947 */ /* 0x000fea0003800000 */
[----:B------:R-:W-:Y:S01]  /*8f70*/  ISETP.NE.AND P1, PT, R12, RZ, PT ;  /* 0x000000ff0c00720c */ /* 0x000fe20003f25270 */
[----:B-12---:R-:W-:-:S04]  /*8f80*/  IMAD.MOV.U32 R5, RZ, RZ, 0x5140 ;  /* 0x00005140ff057424 */ /* 0x006fc800078e00ff */
[----:B------:R4:W-:Y:S08]  /*8f90*/  SYNCS.ARRIVE.TRANS64 RZ, [R20+URZ+0x38830], R5 ;  /* 0x0388300514ff79a7 */ /* 0x0009f0000800003f */
[----:B------:R-:W-:Y:S05]  /*8fa0*/  @!P1 BRA `(.L_x_293) ;  /* 0x0000000000049947 */ /* 0x000fea0003800000 */
[----:B------:R-:W-:Y:S01]  /*8fb0*/  BPT.TRAP 0x1 ;  /* 0x000000040000795c */ /* 0x000fe20000300000 */
.L_x_293:
        /* <DEDUP_REMOVED lines=33> */
.L_x_314:
[----:B------:R-:W-:Y:S05]  /*91d0*/  @P0 BRA `(.L_x_295) ;  /* 0x0000000000140947 */ /* 0x000fea0003800000 */
[----:B------:R-:W-:Y:S01]  /*91e0*/  ISETP.NE.AND P0, PT, R12, RZ, PT ;  /* 0x000000ff0c00720c */ /* 0x000fe20003f05270 */
[----:B------:R-:W-:-:S04]  /*91f0*/  IMAD.MOV.U32 R5, RZ, RZ, 0x5140 ;  /* 0x00005140ff057424 */ /* 0x000fc800078e00ff */
[----:B------:R2:W-:Y:S08]  /*9200*/  SYNCS.ARRIVE.TRANS64 RZ, [R20+URZ+0x38818], R5 ;  /* 0x0388180514ff79a7 */ /* 0x0005f0000800003f */
[----:B------:R-:W-:Y:S05]  /*9210*/  @!P0 BRA `(.L_x_295) ;  /* 0x0000000000048947 */ /* 0x000fea0003800000 */
[----:B------:R-:W-:Y:S01]  /*9220*/  BPT.TRAP 0x1 ;  /* 0x000000040000795c */ /* 0x000fe20000300000 */
.L_x_295:
        /* <DEDUP_REMOVED lines=26> */
.L_x_281:
[----:B------:R-:W-:Y:S01]  /*93d0*/  IMAD R4, R13, 0x8, R20 ;  /* 0x000000080d047824 */ /* 0x000fe200078e0214 */
[----:B------:R-:W-:Y:S01]  /*93e0*/  SHF.L.U32 R3, R18, 0x1f, RZ ;  /* 0x0000001f12037819 */ /* 0x000fe200000006ff */
[----:B------:R-:W4:Y:S03]  /*93f0*/  S2R R2, SR_TID.X ;  /* 0x0000000000027919 */ /* 0x000f260000002100 */
[----:B------:R-:W5:Y:S01]  /*9400*/  SYNCS.PHASECHK.TRANS64.TRYWAIT P0, [R4+URZ+0x38840], R3 ;  /* 0x03884003040075a7 */ /* 0x000f62000800017f */
[----:B----4-:R-:W-:-:S04]  /*9410*/  LOP3.LUT R2, R2, 0x7f, RZ, 0xc0, !PT ;  /* 0x0000007f02027812 */ /* 0x010fc800078ec0ff */
[----:B------:R-:W-:Y:S01]  /*9420*/  ISETP.NE.AND P1, PT, R2, RZ, PT ;  /* 0x000000ff0200720c */ /* 0x000fe20003f25270 */
[----:B-----5:R-:W-:-:S12]  /*9430*/  @!P0 BRA `(.L_x_296) ;  /* 0x0000000800548947 */ /* 0x020fd80003800000 */
.L_x_315:
[----:B------:R-:W-:Y:S05]  /*9440*/  @P1 BRA `(.L_x_297) ;  /* 0x0000000000181947 */ /* 0x000fea0003800000 */
[----:B------:R-:W5:Y:S01]  /*9450*/  S2R R2, SR_TID.X ;  /* 0x0000000000027919 */ /* 0x000f620000002100 */
[----:B----4-:R-:W-:-:S04]  /*9460*/  IMAD.MOV.U32 R3, RZ, RZ, 0x5140 ;  /* 0x00005140ff037424 */ /* 0x010fc800078e00ff */
[----:B------:R4:W-:Y:S01]  /*9470*/  SYNCS.ARRIVE.TRANS64 RZ, [R4+URZ+0x38830], R3 ;  /* 0x0388300304ff79a7 */ /* 0x0009e2000800003f */
[----:B-----5:R-:W-:-:S13]  /*9480*/  LOP3.LUT P0, RZ, R2, 0x1f, RZ, 0xc0, !PT ;  /* 0x0000001f02ff7812 */ /* 0x020fda000780c0ff */
[----:B----4-:R-:W-:Y:S05]  /*9490*/  @!P0 BRA `(.L_x_297) ;  /* 0x0000000000048947 */ /* 0x010fea0003800000 */
[----:B------:R-:W-:Y:S01]  /*94a0*/  BPT.TRAP 0x1 ;  /* 0x000000040000795c */ /* 0x000fe20000300000 */
.L_x_297:
        /* <DEDUP_REMOVED lines=40> */
.L_x_278:
[----:B------:R-:W-:Y:S05]  /*9730*/  BSYNC B0 ;  /* 0x0000000000007941 */ /* 0x000fea0003800000 */
.L_x_277:
[----:B------:R-:W-:-:S03]  /*9740*/  UMOV UR6, 0xffffffff ;  /* 0xffffffff00067882 */ /* 0x000fc60000000000 */
[----:B------:R-:W-:Y:S05]  /*9750*/  BRA.DIV UR6, `(.L_x_298) ;  /* 0x0000000606a07947 */ /* 0x000fea000b800000 */
[----:B------:R-:W-:-:S13]  /*9760*/  ELECT P0, URZ, PT ;  /* 0x00000000003f782f */ /* 0x000fda0003800000 */
.L_x_318:
[----:B------:R-:W-:Y:S05]  /*9770*/  @!P0 BRA `(.L_x_232) ;  /* 0x0000000000848947 */ /* 0x000fea0003800000 */
[----:B------:R-:W2:Y:S02]  /*9780*/  LDL.LU R2, [R1] ;  /* 0x0000000001027983 */ /* 0x000ea40000300800 */
[----:B--2---:R-:W-:-:S04]  /*9790*/  LOP3.LUT R2, R2, 0x2, RZ, 0xfc, !PT ;  /* 0x0000000202027812 */ /* 0x004fc800078efcff */
[----:B------:R-:W-:-:S13]  /*97a0*/  ISETP.NE.AND P0, PT, R2, 0x3, PT ;  /* 0x000000030200780c */ /* 0x000fda0003f05270 */
[----:B------:R-:W-:Y:S05]  /*97b0*/  @!P0 BRA `(.L_x_299) ;  /* 0x0000000000048947 */ /* 0x000fea0003800000 */
[----:B------:R-:W-:Y:S01]  /*97c0*/  BPT.TRAP 0x1 ;  /* 0x000000040000795c */ /* 0x000fe20000300000 */
.L_x_299:
        /* <DEDUP_REMOVED lines=15> */
.L_x_319:
[----:B------:R-:W2:Y:S02]  /*98c0*/  SYNCS.PHASECHK.TRANS64.TRYWAIT P1, [R3+URZ], R2 ;  /* 0x00000002030075a7 */ /* 0x000ea4000802017f */
[----:B--2---:R-:W-:Y:S05]  /*98d0*/  @!P1 BRA `(.L_x_301) ;  /* 0x0000000400789947 */ /* 0x004fea0003800000 */
.L_x_320:
[----:B------:R-:W-:Y:S05]  /*98e0*/  @!P0 BRA `(.L_x_302) ;  /* 0x0000000000048947 */ /* 0x000fea0003800000 */
[----:B------:R-:W-:Y:S01]  /*98f0*/  BPT.TRAP 0x1 ;  /* 0x000000040000795c */ /* 0x000fe20000300000 */
.L_x_302:
[----:B--2---:R-:W-:-:S04]  /*9900*/  VIADD R3, R8, 0x38840 ;  /* 0x0003884008037836 */ /* 0x004fc80000000000 */
[----:B------:R-:W-:-:S04]  /*9910*/  IMAD R5, R0, 0x8, R3 ;  /* 0x0000000800057824 */ /* 0x000fc800078e0203 */
[----:B------:R-:W2:Y:S02]  /*9920*/  SYNCS.PHASECHK.TRANS64.TRYWAIT P0, [R5+URZ], R4 ;  /* 0x00000004050075a7 */ /* 0x000ea4000800017f */
[----:B--2---:R-:W-:Y:S05]  /*9930*/  @!P0 BRA `(.L_x_303) ;  /* 0x0000000400748947 */ /* 0x004fea0003800000 */
.L_x_321:
[----:B------:R-:W-:-:S07]  /*9940*/  IMAD R3, R6, 0x8, R3 ;  /* 0x0000000806037824 */ /* 0x000fce00078e0203 */
.L_x_304:
[----:B---3--:R3:W4:Y:S02]  /*9950*/  SYNCS.PHASECHK.TRANS64.TRYWAIT P0, [R3+URZ], R2 ;  /* 0x00000002030075a7 */ /* 0x008724000800017f */
[----:B----4-:R-:W-:Y:S05]  /*9960*/  @!P0 NANOSLEEP.SYNCS 0x989680 ;  /* 0x009896800000895d */ /* 0x010fea0003900000 */
[----:B------:R-:W4:Y:S02]  /*9970*/  @!P0 SYNCS.PHASECHK.TRANS64 P0, [R3+URZ], R2 ;  /* 0x00000002030085a7 */ /* 0x000f24000800007f */
[----:B----4-:R-:W-:Y:S05]  /*9980*/  @!P0 BRA `(.L_x_304) ;  /* 0xfffffffc00f08947 */ /* 0x010fea000383ffff */
.L_x_232:
[----:B------:R-:W-:Y:S05]  /*9990*/  BSYNC B6 ;  /* 0x0000000000067941 */ /* 0x000fea0003800000 */
.L_x_229:
[----:B------:R-:W-:Y:S05]  /*99a0*/  EXIT ;  /* 0x000000000000794d */ /* 0x000fea0003800000 */
.L_x_237:
[----:B------:R-:W-:Y:S02]  /*99b0*/  IMAD.MOV.U32 R13, RZ, RZ, R17 ;  /* 0x000000ffff0d7224 */ /* 0x000fe400078e0011 */
[----:B------:R-:W-:Y:S02]  /*99c0*/  IMAD.MOV.U32 R12, RZ, RZ, RZ ;  /* 0x000000ffff0c7224 */ /* 0x000fe400078e00ff */
[----:B------:R-:W-:Y:S02]  /*99d0*/  IMAD.MOV.U32 R11, RZ, RZ, 0x1f ;  /* 0x0000001fff0b7424 */ /* 0x000fe400078e00ff */
[----:B------:R-:W-:-:S07]  /*99e0*/  IMAD.MOV.U32 R15, RZ, RZ, -0x1 ;  /* 0xffffffffff0f7424 */ /* 0x000fce00078e00ff */
[----:B------:R-:W-:Y:S05]  /*99f0*/  WARPSYNC.COLLECTIVE R15, `(.L_x_305) ;  /* 0x000000000f087348 */ /* 0x000fea0003c00000 */
[----:B------:R1:W2:Y:S02]  /*9a00*/  SHFL.IDX P6, R14, R13, R12, R11 ;  /* 0x0000000c0d0e7389 */ /* 0x0002a400000c000b */
[----:B-12---:R-:W-:Y:S01]  /*9a10*/  ENDCOLLECTIVE ;  /* 0x000000000000791b */ /* 0x006fe20003800000 */
.L_x_305:
[----:B------:R-:W-:Y:S05]  /*9a20*/  BRA `(.L_x_306) ;  /* 0xffffff70004c7947 */ /* 0x000fea000383ffff */
.L_x_239:
[----:B------:R-:W3:Y:S01]  /*9a30*/  S2R R2, SR_CgaCtaId ;  /* 0x0000000000027919 */ /* 0x000ee20000008800 */
[----:B--2---:R-:W-:-:S04]  /*9a40*/  MOV R0, 0x400 ;  /* 0x0000040000007802 */ /* 0x004fc80000000f00 */
[----:B---3--:R-:W-:-:S04]  /*9a50*/  LEA R0, R2, R0, 0x18 ;  /* 0x0000000002007211 */ /* 0x008fc800078ec0ff */
[----:B------:R2:W3:Y:S03]  /*9a60*/  SYNCS.PHASECHK.TRANS64.TRYWAIT P0, [R0+URZ+0x38800], R10 ;  /* 0x0388000a000075a7 */ /* 0x0004e6000800017f */
[----:B---3--:R-:W-:Y:S05]  /*9a70*/  @!P0 NANOSLEEP.SYNCS 0x989680 ;  /* 0x009896800000895d */ /* 0x008fea0003900000 */
[----:B------:R-:W3:Y:S02]  /*9a80*/  @!P0 SYNCS.PHASECHK.TRANS64 P0, [R0+URZ+0x38800], R10 ;  /* 0x0388000a000085a7 */ /* 0x000ee4000800007f */
[----:B---3--:R-:W-:Y:S05]  /*9a90*/  @!P0 BRA `(.L_x_239) ;  /* 0xfffffffc00e48947 */ /* 0x008fea000383ffff */
[----:B------:R-:W-:Y:S05]  /*9aa0*/  BRA `(.L_x_238) ;  /* 0xffffff7000987947 */ /* 0x000fea000383ffff */
.L_x_244:
[----:B---3--:R3:W4:Y:S02]  /*9ab0*/  SYNCS.PHASECHK.TRANS64.TRYWAIT P1, [R2+URZ+0x38810], R153 ;  /* 0x03881099020075a7 */ /* 0x008724000802017f */
[----:B----4-:R-:W-:Y:S05]  /*9ac0*/  @!P1 NANOSLEEP.SYNCS 0x989680 ;  /* 0x009896800000995d */ /* 0x010fea0003900000 */
[----:B------:R-:W4:Y:S02]  /*9ad0*/  @!P1 SYNCS.PHASECHK.TRANS64 P1, [R2+URZ+0x38810], R153 ;  /* 0x03881099020095a7 */ /* 0x000f24000802007f */
[----:B----4-:R-:W-:Y:S05]  /*9ae0*/  @!P1 BRA `(.L_x_244) ;  /* 0xfffffffc00f09947 */ /* 0x010fea000383ffff */
[----:B------:R-:W-:Y:S05]  /*9af0*/  BRA `(.L_x_243) ;  /* 0xffffff7c00707947 */ /* 0x000fea000383ffff */
.L_x_248:
[----:B------:R1:W1:Y:S02]  /*9b00*/  SYNCS.PHASECHK.TRANS64.TRYWAIT P1, [R2+URZ+0x38830], R153 ;  /* 0x03883099020075a7 */ /* 0x000264000802017f */
[----:B-1----:R-:W-:Y:S05]  /*9b10*/  @!P1 NANOSLEEP.SYNCS 0x989680 ;  /* 0x009896800000995d */ /* 0x002fea0003900000 */
[----:B------:R-:W1:Y:S02]  /*9b20*/  @!P1 SYNCS.PHASECHK.TRANS64 P1, [R2+URZ+0x38830], R153 ;  /* 0x03883099020095a7 */ /* 0x000e64000802007f */
[----:B-1----:R-:W-:Y:S05]  /*9b30*/  @!P1 BRA `(.L_x_248) ;  /* 0xfffffffc00f09947 */ /* 0x002fea000383ffff */
[----:B------:R-:W-:Y:S05]  /*9b40*/  BRA `(.L_x_247) ;  /* 0xffffff8c00fc7947 */ /* 0x000fea000383ffff */
.L_x_279:
[----:B-1----:R1:W2:Y:S02]  /*9b50*/  SYNCS.PHASECHK.TRANS64.TRYWAIT P1, [R20+URZ+0x38820], R3 ;  /* 0x03882003140075a7 */ /* 0x0022a4000802017f */
[----:B--2---:R-:W-:Y:S05]  /*9b60*/  @!P1 NANOSLEEP.SYNCS 0x989680 ;  /* 0x009896800000995d */ /* 0x004fea0003900000 */
[----:B------:R-:W2:Y:S02]  /*9b70*/  @!P1 SYNCS.PHASECHK.TRANS64 P1, [R20+URZ+0x38820], R3 ;  /* 0x03882003140095a7 */ /* 0x000ea4000802007f */
[----:B--2---:R-:W-:Y:S05]  /*9b80*/  @!P1 BRA `(.L_x_279) ;  /* 0xfffffffc00f09947 */ /* 0x004fea000383ffff */
[----:B------:R-:W-:Y:S05]  /*9b90*/  BRA `(.L_x_307) ;  /* 0xffffffe400047947 */ /* 0x000fea000383ffff */
.L_x_283:
[----:B-1----:R1:W2:Y:S02]  /*9ba0*/  SYNCS.PHASECHK.TRANS64.TRYWAIT P1, [R20+URZ+0x38840], R21 ;  /* 0x03884015140075a7 */ /* 0x0022a4000802017f */
[----:B--2---:R-:W-:Y:S05]  /*9bb0*/  @!P1 NANOSLEEP.SYNCS 0x989680 ;  /* 0x009896800000995d */ /* 0x004fea0003900000 */
[----:B------:R-:W2:Y:S02]  /*9bc0*/  @!P1 SYNCS.PHASECHK.TRANS64 P1, [R20+URZ+0x38840], R21 ;  /* 0x03884015140095a7 */ /* 0x000ea4000802007f */
[----:B--2---:R-:W-:Y:S05]  /*9bd0*/  @!P1 BRA `(.L_x_283) ;  /* 0xfffffffc00f09947 */ /* 0x004fea000383ffff */
[----:B------:R-:W-:Y:S05]  /*9be0*/  BRA `(.L_x_308) ;  /* 0xffffffe800747947 */ /* 0x000fea000383ffff */
.L_x_285:
[----:B---3--:R3:W4:Y:S02]  /*9bf0*/  SYNCS.PHASECHK.TRANS64.TRYWAIT P1, [R20+URZ+0x38828], R21 ;  /* 0x03882815140075a7 */ /* 0x008724000802017f */
[----:B----4-:R-:W-:Y:S05]  /*9c00*/  @!P1 NANOSLEEP.SYNCS 0x989680 ;  /* 0x009896800000995d */ /* 0x010fea0003900000 */
[----:B------:R-:W4:Y:S02]  /*9c10*/  @!P1 SYNCS.PHASECHK.TRANS64 P1, [R20+URZ+0x38828], R21 ;  /* 0x03882815140095a7 */ /* 0x000f24000802007f */
[----:B----4-:R-:W-:Y:S05]  /*9c20*/  @!P1 BRA `(.L_x_285) ;  /* 0xfffffffc00f09947 */ /* 0x010fea000383ffff */
[----:B------:R-:W-:Y:S05]  /*9c30*/  BRA `(.L_x_309) ;  /* 0xffffffec00087947 */ /* 0x000fea000383ffff */
.L_x_287:
[----:B--2---:R2:W4:Y:S02]  /*9c40*/  SYNCS.PHASECHK.TRANS64.TRYWAIT P1, [R20+URZ+0x38848], R21 ;  /* 0x03884815140075a7 */ /* 0x004524000802017f */
[----:B----4-:R-:W-:Y:S05]  /*9c50*/  @!P1 NANOSLEEP.SYNCS 0x989680 ;  /* 0x009896800000995d */ /* 0x010fea0003900000 */
[----:B------:R-:W4:Y:S02]  /*9c60*/  @!P1 SYNCS.PHASECHK.TRANS64 P1, [R20+URZ+0x38848], R21 ;  /* 0x03884815140095a7 */ /* 0x000f24000802007f */
[----:B----4-:R-:W-:Y:S05]  /*9c70*/  @!P1 BRA `(.L_x_287) ;  /* 0xfffffffc00f09947 */ /* 0x010fea000383ffff */
[----:B------:R-:W-:Y:S05]  /*9c80*/  BRA `(.L_x_310) ;  /* 0xffffffec00787947 */ /* 0x000fea000383ffff */
.L_x_289:
[----:B------:R-:W-:-:S07]  /*9c90*/  SHF.L.U32 R5, R18, 0x1f, RZ ;  /* 0x0000001f12057819 */ /* 0x000fce00000006ff */
.L_x_311:
[----:B-1----:R1:W2:Y:S02]  /*9ca0*/  SYNCS.PHASECHK.TRANS64.TRYWAIT P1, [R20+URZ+0x38820], R5 ;  /* 0x03882005140075a7 */ /* 0x0022a4000802017f */
[----:B--2---:R-:W-:Y:S05]  /*9cb0*/  @!P1 NANOSLEEP.SYNCS 0x989680 ;  /* 0x009896800000995d */ /* 0x004fea0003900000 */
[----:B------:R-:W2:Y:S02]  /*9cc0*/  @!P1 SYNCS.PHASECHK.TRANS64 P1, [R20+URZ+0x38820], R5 ;  /* 0x03882005140095a7 */ /* 0x000ea4000802007f */
[----:B--2---:R-:W-:Y:S05]  /*9cd0*/  @!P1 BRA `(.L_x_311) ;  /* 0xfffffffc00f09947 */ /* 0x004fea000383ffff */
[----:B------:R-:W-:Y:S05]  /*9ce0*/  BRA `(.L_x_312) ;  /* 0xfffffff000007947 */ /* 0x000fea000383ffff */
.L_x_292:
[----:B---3--:R3:W4:Y:S02]  /*9cf0*/  SYNCS.PHASECHK.TRANS64.TRYWAIT P1, [R20+URZ+0x38840], R9 ;  /* 0x03884009140075a7 */ /* 0x008724000802017f */
[----:B----4-:R-:W-:Y:S05]  /*9d00*/  @!P1 NANOSLEEP.SYNCS 0x989680 ;  /* 0x009896800000995d */ /* 0x010fea0003900000 */
[----:B------:R-:W4:Y:S02]  /*9d10*/  @!P1 SYNCS.PHASECHK.TRANS64 P1, [R20+URZ+0x38840], R9 ;  /* 0x03884009140095a7 */ /* 0x000f24000802007f */
[----:B----4-:R-:W-:Y:S05]  /*9d20*/  @!P1 BRA `(.L_x_292) ;  /* 0xfffffffc00f09947 */ /* 0x010fea000383ffff */
[----:B------:R-:W-:Y:S05]  /*9d30*/  BRA `(.L_x_313) ;  /* 0xfffffff000887947 */ /* 0x000fea000383ffff */
.L_x_294:
[----:B-1----:R1:W2:Y:S02]  /*9d40*/  SYNCS.PHASECHK.TRANS64.TRYWAIT P1, [R20+URZ+0x38828], R9 ;  /* 0x03882809140075a7 */ /* 0x0022a4000802017f */
[----:B--2---:R-:W-:Y:S05]  /*9d50*/  @!P1 NANOSLEEP.SYNCS 0x989680 ;  /* 0x009896800000995d */ /* 0x004fea0003900000 */
[----:B------:R-:W2:Y:S02]  /*9d60*/  @!P1 SYNCS.PHASECHK.TRANS64 P1, [R20+URZ+0x38828], R9 ;  /* 0x03882809140095a7 */ /* 0x000ea4000802007f */
[----:B--2---:R-:W-:Y:S05]  /*9d70*/  @!P1 BRA `(.L_x_294) ;  /* 0xfffffffc00f09947 */ /* 0x004fea000383ffff */
[----:B------:R-:W-:Y:S05]  /*9d80*/  BRA `(.L_x_314) ;  /* 0xfffffff400107947 */ /* 0x000fea000383ffff */
.L_x_296:
[----:B----4-:R4:W1:Y:S02]  /*9d90*/  SYNCS.PHASECHK.TRANS64.TRYWAIT P0, [R4+URZ+0x38840], R3 ;  /* 0x03884003040075a7 */ /* 0x010864000800017f */
[----:B-1----:R-:W-:Y:S05]  /*9da0*/  @!P0 NANOSLEEP.SYNCS 0x989680 ;  /* 0x009896800000895d */ /* 0x002fea0003900000 */
[----:B------:R-:W1:Y:S02]  /*9db0*/  @!P0 SYNCS.PHASECHK.TRANS64 P0, [R4+URZ+0x38840], R3 ;  /* 0x03884003040085a7 */ /* 0x000e64000800007f */
[----:B-1----:R-:W-:Y:S05]  /*9dc0*/  @!P0 BRA `(.L_x_296) ;  /* 0xfffffffc00f08947 */ /* 0x002fea000383ffff */
[----:B------:R-:W-:Y:S05]  /*9dd0*/  BRA `(.L_x_315) ;  /* 0xfffffff400987947 */ /* 0x000fea000383ffff */
.L_x_298:
[----:B------:R-:W-:Y:S01]  /*9de0*/  BSSY B0, `(.L_x_316) ;  /* 0x0000006000007945 */ /* 0x000fe20003800000 */
[----:B------:R-:W-:-:S07]  /*9df0*/  IMAD.MOV.U32 R15, RZ, RZ, -0x1 ;  /* 0xffffffffff0f7424 */ /* 0x000fce00078e00ff */
[----:B------:R-:W-:Y:S05]  /*9e00*/  WARPSYNC.COLLECTIVE R15, `(.L_x_317) ;  /* 0x000000000f0c7348 */ /* 0x000fea0003c00000 */
[----:B------:R-:W-:Y:S02]  /*9e10*/  ELECT P6, UR62, PT ;  /* 0x00000000003e782f */ /* 0x000fe400038c0000 */
[----:B------:R-:W-:Y:S01]  /*9e20*/  MOV R14, UR62 ;  /* 0x0000003e000e7c02 */ /* 0x000fe20008000f00 */
[----:B------:R-:W-:Y:S10]  /*9e30*/  ENDCOLLECTIVE ;  /* 0x000000000000791b */ /* 0x000ff40003800000 */
.L_x_317:
[----:B------:R-:W-:Y:S05]  /*9e40*/  BSYNC B0 ;  /* 0x0000000000007941 */ /* 0x000fea0003800000 */
.L_x_316:
[----:B------:R-:W-:Y:S01]  /*9e50*/  PLOP3.LUT P0, PT, P6, PT, PT, 0x80, 0x0 ;  /* 0x000000000000781c */ /* 0x000fe2000370f070 */
[----:B------:R-:W-:-:S12]  /*9e60*/  BRA `(.L_x_318) ;  /* 0xfffffff800407947 */ /* 0x000fd8000383ffff */
.L_x_300:
[----:B-1----:R1:W2:Y:S02]  /*9e70*/  SYNCS.PHASECHK.TRANS64.TRYWAIT P1, [R7+URZ], R4 ;  /* 0x00000004070075a7 */ /* 0x0022a4000802017f */
[----:B--2---:R-:W-:Y:S05]  /*9e80*/  @!P1 NANOSLEEP.SYNCS 0x989680 ;  /* 0x009896800000995d */ /* 0x004fea0003900000 */
[----:B------:R-:W2:Y:S02]  /*9e90*/  @!P1 SYNCS.PHASECHK.TRANS64 P1, [R7+URZ], R4 ;  /* 0x00000004070095a7 */ /* 0x000ea4000802007f */
[----:B--2---:R-:W-:Y:S05]  /*9ea0*/  @!P1 BRA `(.L_x_300) ;  /* 0xfffffffc00f09947 */ /* 0x004fea000383ffff */
[----:B------:R-:W-:Y:S05]  /*9eb0*/  BRA `(.L_x_319) ;  /* 0xfffffff800807947 */ /* 0x000fea000383ffff */
.L_x_301:
[----:B--2---:R2:W3:Y:S02]  /*9ec0*/  SYNCS.PHASECHK.TRANS64.TRYWAIT P1, [R3+URZ], R2 ;  /* 0x00000002030075a7 */ /* 0x0044e4000802017f */
[----:B---3--:R-:W-:Y:S05]  /*9ed0*/  @!P1 NANOSLEEP.SYNCS 0x989680 ;  /* 0x009896800000995d */ /* 0x008fea0003900000 */
[----:B------:R-:W3:Y:S02]  /*9ee0*/  @!P1 SYNCS.PHASECHK.TRANS64 P1, [R3+URZ], R2 ;  /* 0x00000002030095a7 */ /* 0x000ee4000802007f */
[----:B---3--:R-:W-:Y:S05]  /*9ef0*/  @!P1 BRA `(.L_x_301) ;  /* 0xfffffffc00f09947 */ /* 0x008fea000383ffff */
[----:B------:R-:W-:Y:S05]  /*9f00*/  BRA `(.L_x_320) ;  /* 0xfffffff800747947 */ /* 0x000fea000383ffff */
.L_x_303:
[----:B--2---:R2:W3:Y:S02]  /*9f10*/  SYNCS.PHASECHK.TRANS64.TRYWAIT P0, [R5+URZ], R4 ;  /* 0x00000004050075a7 */ /* 0x0044e4000800017f */
[----:B---3--:R-:W-:Y:S05]  /*9f20*/  @!P0 NANOSLEEP.SYNCS 0x989680 ;  /* 0x009896800000895d */ /* 0x008fea0003900000 */
[----:B------:R-:W3:Y:S02]  /*9f30*/  @!P0 SYNCS.PHASECHK.TRANS64 P0, [R5+URZ], R4 ;  /* 0x00000004050085a7 */ /* 0x000ee4000800007f */
[----:B---3--:R-:W-:Y:S05]  /*9f40*/  @!P0 BRA `(.L_x_303) ;  /* 0xfffffffc00f08947 */ /* 0x008fea000383ffff */
[----:B------:R-:W-:Y:S05]  /*9f50*/  BRA `(.L_x_321) ;  /* 0xfffffff800787947 */ /* 0x000fea000383ffff */
.L_x_322:
        /* <DEDUP_REMOVED lines=10> */
.L_x_3684:


//--------------------- .text._ZN7cutlass13device_kernelIN5flash11enable_sm90INS1_16FlashAttnBwdSm90INS1_25CollectiveMainloopBwdSm90ILi2ELi2ELi2EN4cute5tupleIJNS5_1CILi1EEES8_S8_EEENS6_IJNS7_ILi80EEENS7_ILi128EEESB_EEENS_6half_tEfNS_4arch4Sm90ELb0ELb0ELb0ELb0ELb1ELb1ELb0ELb1ELi2ELi1ELi2ELi1ELb0EEENS1_24CollectiveEpilogueBwdGQAISC_fSF_Li256ELb0ELb1EEENS1_19SingleTileSchedulerILb0ELb0ELb0ELi128EEEEEEEEEvNT_6ParamsE --------------------------
	.section	.text._ZN7cutlass13device_kernelIN5flash11enable_sm90INS1_16FlashAttnBwdSm90INS1_25CollectiveMainloopBwdSm90ILi2ELi2ELi2EN4cute5tupleIJNS5_1CILi1EEES8_S8_EEENS6_IJNS7_ILi80EEENS7_ILi128EEESB_EEENS_6half_tEfNS_4arch4Sm90ELb0ELb0ELb0ELb0ELb1ELb1ELb0ELb1ELi2ELi1ELi2ELi1ELb0EEENS1_24CollectiveEpilogueBwdGQAISC_fSF_Li256ELb0ELb1EEENS1_19SingleTileSchedulerILb0ELb0ELb0ELi128EEEEEEEEEvNT_6ParamsE,"ax",@progbits
	.align	128
.text._ZN7cutlass13device_kernelIN5flash11enable_sm90INS1_16FlashAttnBwdSm90INS1_25CollectiveMainloopBwdSm90ILi2ELi2ELi2EN4cute5tupleIJNS5_1CILi1EEES8_S8_EEENS6_IJNS7_ILi80EEENS7_ILi128EEESB_EEENS_6half_tEfNS_4arch4Sm90ELb0ELb0ELb0ELb0ELb1ELb1ELb0ELb1ELi2ELi1ELi2ELi1ELb0EEENS1_24CollectiveEpilogueBwdGQAISC_fSF_Li256ELb0ELb1EEENS1_19SingleTileSchedulerILb0ELb0ELb0ELi128EEEEEEEEEvNT_6ParamsE:
        .type           _ZN7cutlass13device_kernelIN5flash11enable_sm90INS1_16FlashAttnBwdSm90INS1_25CollectiveMainloopBwdSm90ILi2ELi2ELi2EN4cute5tupleIJNS5_1CILi1EEES8_S8_EEENS6_IJNS7_ILi80EEENS7_ILi128EEESB_EEENS_6half_tEfNS_4arch4Sm90ELb0ELb0ELb0ELb0ELb1ELb1ELb0ELb1ELi2ELi1ELi2ELi1ELb0EEENS1_24CollectiveEpilogueBwdGQAISC_fSF_Li256ELb0ELb1EEENS1_19SingleTileSchedulerILb0ELb0ELb0ELi128EEEEEEEEEvNT_6ParamsE,@function
        .size           _ZN7cutlass13device_kernelIN5flash11enable_sm90INS1_16FlashAttnBwdSm90INS1_25CollectiveMainloopBwdSm90ILi2ELi2ELi2EN4cute5tupleIJNS5_1CILi1EEES8_S8_EEENS6_IJNS7_ILi80EEENS7_ILi128EEESB_EEENS_6half_tEfNS_4arch4Sm90ELb0ELb0ELb0ELb0ELb1ELb1ELb0ELb1ELi2ELi1ELi2ELi1ELb0EEENS1_24CollectiveEpilogueBwdGQAISC_fSF_Li256ELb0ELb1EEENS1_19SingleTileSchedulerILb0ELb0ELb0ELi128EEEEEEEEEvNT_6ParamsE,(.L_x_3685 - _ZN7cutlass13device_kernelIN5flash11enable_sm90INS1_16FlashAttnBwdSm90INS1_25CollectiveMainloopBwdSm90ILi2ELi2ELi2EN4cute5tupleIJNS5_1CILi1EEES8_S8_EEENS6_IJNS7_ILi80EEENS7_ILi128EEESB_EEENS_6half_tEfNS_4arch4Sm90ELb0ELb0ELb0ELb0ELb1ELb1ELb0ELb1ELi2ELi1ELi2ELi1ELb0EEENS1_24CollectiveEpilogueBwdGQAISC_fSF_Li256ELb0ELb1EEENS1_19SingleTileSchedulerILb0ELb0ELb0ELi128EEEEEEEEEvNT_6ParamsE)
        .other          _ZN7cutlass13device_kernelIN5flash11enable_sm90INS1_16FlashAttnBwdSm90INS1_25CollectiveMainloopBwdSm90ILi2ELi2ELi2EN4cute5tupleIJNS5_1CILi1EEES8_S8_EEENS6_IJNS7_ILi80EEENS7_ILi128EEESB_EEENS_6half_tEfNS_4arch4Sm90ELb0ELb0ELb0ELb0ELb1ELb1ELb0ELb1ELi2ELi1ELi2ELi1ELb0EEENS1_24CollectiveEpilogueBwdGQAISC_fSF_Li256ELb0ELb1EEENS1_19SingleTileSchedulerILb0ELb0ELb0ELi128EEEEEEEEEvNT_6ParamsE,@"STO_CUDA_ENTRY STV_DEFAULT"
_ZN7cutlass13device_kernelIN5flash11enable_sm90INS1_16FlashAttnBwdSm90INS1_25CollectiveMainloopBwdSm90ILi2ELi2ELi2EN4cute5tupleIJNS5_1CILi1EEES8_S8_EEENS6_IJNS7_ILi80EEENS7_ILi128EEESB_EEENS_6half_tEfNS_4arch4Sm90ELb0ELb0ELb0ELb0ELb1ELb1ELb0ELb1ELi2ELi1ELi2ELi1ELb0EEENS1_24CollectiveEpilogueBwdGQAISC_fSF_Li256ELb0ELb1EEENS1_19SingleTileSchedulerILb0ELb0ELb0ELi128EEEEEEEEEvNT_6ParamsE:
        /* <DEDUP_REMOVED lines=23> */
.L_x_324:
[----:B------:R-:W-:Y:S05]  /*0170*/  BSYNC B0 ;  /* 0x0000000000007941 */ /* 0x000fea0003800000 */
.L_x_323:
        /* <DEDUP_REMOVED lines=34> */
.L_x_325:
        /* <DEDUP_REMOVED lines=22> */
.L_x_326:
[----:B---3--:R-:W-:Y:S01]  /*0500*/  ISETP.NE.AND P0, PT, R2, RZ, PT ;  /* 0x000000ff0200720c */ /* 0x008fe20003f05270 */
[----:B------:R-:W-:Y:S01]  /*0510*/  IMAD.MOV.U32 R2, RZ, RZ, 0x1 ;  /* 0x00000001ff027424 */ /* 0x000fe200078e00ff */
[----:B------:R-:W-:Y:S01]  /*0520*/  NOP ;  /* 0x0000000000007918 */ /* 0x000fe20000000000 */
[----:B------:R-:W-:Y:S01]  /*0530*/  ULDC.64 UR38, c[0x0][0x208] ;  /* 0x0000820000267ab9 */ /* 0x000fe20000000a00 */
[----:B------:R-:W-:Y:S02]  /*0540*/  BSSY B6, `(.L_x_327) ;  /* 0x0000a0d000067945 */ /* 0x000fe40003800000 */
[----:B------:R-:W-:-:S05]  /*0550*/  SEL R2, R2, 0x2, !P0 ;  /* 0x0000000202027807 */ /* 0x000fca0004000000 */
[----:B------:R3:W-:Y:S01]  /*0560*/  STL [R1+0x4], R2 ;  /* 0x0000040201007387 */ /* 0x0007e20000100800 */
[----:B-12-4-:R-:W-:Y:S06]  /*0570*/  BAR.SYNC.DEFER_BLOCKING 0x0 ;  /* 0x0000000000007b1d */ /* 0x016fec0000010000 */
[----:B------:R-:W-:Y:S05]  /*0580*/  @!P0 BRA `(.L_x_328) ;  /* 0x0000006c00fc8947 */ /* 0x000fea0003800000 */
.L_x_329:
        /* <DEDUP_REMOVED lines=33> */
.L_x_332:
        /* <DEDUP_REMOVED lines=15> */
.L_x_331:
        /* <DEDUP_REMOVED lines=23> */
.L_x_334:
        /* <DEDUP_REMOVED lines=15> */
.L_x_333:
        /* <DEDUP_REMOVED lines=8> */
.L_x_432:
        /* <DEDUP_REMOVED lines=23> */
[----:B------:R2:W-:Y:S01]  /*0ce0*/  STL [R1], R0 ;  /* 0x0000000001007387 */ /* 0x0005e20000100800 */
[----:B---3--:R-:W-:Y:S05]  /*0cf0*/  @P0 BRA `(.L_x_336) ;  /* 0x0000000000080947 */ /* 0x008fea0003800000 */
[----:B------:R-:W3:Y:S02]  /*0d00*/  SYNCS.PHASECHK.TRANS64.TRYWAIT P0, [R16+URZ+0x38800], R10 ;  /* 0x0388000a100075a7 */ /* 0x000ee4000800017f */
[----:B---3--:R-:W-:Y:S05]  /*0d10*/  @!P0 BRA `(.L_x_337) ;  /* 0x0000009800648947 */ /* 0x008fea0003800000 */
.L_x_336:
        /* <DEDUP_REMOVED lines=76> */
[----:B------:R-:W2:Y:S01]  /*11e0*/  LDL.LU R8, [R1+0x4] ;  /* 0x0000040001087983 */ /* 0x000ea20000300800 */
[----:B------:R-:W3:Y:S01]  /*11f0*/  LDC R7, c[0x0][0x290] ;  /* 0x0000a400ff077b82 */ /* 0x000ee20000000800 */
[----:B------:R-:W-:Y:S01]  /*1200*/  LEA.HI R5, R0, R5, RZ, 0x5 ;  /* 0x0000000500057211 */ /* 0x000fe200078f28ff */
[----:B------:R-:W-:Y:S01]  /*1210*/  VIADD R6, R6, 0x4f ;  /* 0x0000004f06067836 */ /* 0x000fe20000000000 */
[----:B------:R-:W4:Y:S01]  /*1220*/  S2R R9, SR_TID.X ;  /* 0x0000000000097919 */ /* 0x000f220000002100 */
[--C-:B------:R-:W-:Y:S01]  /*1230*/  SHF.R.S32.HI R0, RZ, 0x2, R2.reuse ;  /* 0x00000002ff007819 */ /* 0x100fe20000011402 */
[----:B------:R-:W-:Y:S01]  /*1240*/  IMAD.MOV.U32 R235, RZ, RZ, RZ ;  /* 0x000000ffffeb7224 */ /* 0x000fe200078e00ff */
[----:B------:R-:W-:Y:S01]  /*1250*/  SHF.R.S32.HI R3, RZ, 0x1f, R2 ;  /* 0x0000001fff037819 */ /* 0x000fe20000011402 */
[----:B------:R-:W3:Y:S01]  /*1260*/  S2R R4, SR_CTAID.X ;  /* 0x0000000000047919 */ /* 0x000ee20000002500 */
[----:B------:R-:W-:Y:S01]  /*1270*/  SHF.R.S32.HI R5, RZ, 0x5, R5 ;  /* 0x00000005ff057819 */ /* 0x000fe20000011405 */
[----:B------:R-:W-:Y:S01]  /*1280*/  IMAD.HI R6, R6, 0x66666667, RZ ;  /* 0x6666666706067827 */ /* 0x000fe200078e02ff */
[----:B------:R-:W-:-:S02]  /*1290*/  LEA.HI R3, R3, R0, RZ, 0x3 ;  /* 0x0000000003037211 */ /* 0x000fc400078f18ff */
[----:B------:R-:W-:Y:S02]  /*12a0*/  CS2R R150, SRZ ;  /* 0x0000000000967805 */ /* 0x000fe4000001ff00 */
[----:B------:R-:W-:Y:S01]  /*12b0*/  CS2R R148, SRZ ;  /* 0x0000000000947805 */ /* 0x000fe2000001ff00 */
[----:B------:R-:W-:Y:S01]  /*12c0*/  IMAD.MOV.U32 R236, RZ, RZ, RZ ;  /* 0x000000ffffec7224 */ /* 0x000fe200078e00ff */
[----:B------:R-:W-:Y:S02]  /*12d0*/  LOP3.LUT R3, R3, 0xfffffff8, RZ, 0xc0, !PT ;  /* 0xfffffff803037812 */ /* 0x000fe400078ec0ff */
        /* <DEDUP_REMOVED lines=67> */
[----:B---3--:R-:W-:Y:S01]  /*1710*/  IMAD.MOV.U32 R0, RZ, RZ, RZ ;  /* 0x000000ffff007224 */ /* 0x008fe200078e00ff */
        /* <DEDUP_REMOVED lines=11> */
[----:B--2---:R-:W-:-:S07]  /*17d0*/  LOP3.LUT R237, R8, 0x1, RZ, 0xfc, !PT ;  /* 0x0000000108ed7812 */ /* 0x004fce00078efcff */
.L_x_349:
[----:B------:R-:W-:-:S13]  /*17e0*/  ISETP.NE.AND P0, PT, R237, 0x3, PT ;  /* 0x00000003ed00780c */ /* 0x000fda0003f05270 */
[----:B------:R-:W-:Y:S05]  /*17f0*/  @!P0 BRA `(.L_x_339) ;  /* 0x0000000000048947 */ /* 0x000fea0003800000 */
[----:B------:R-:W-:Y:S01]  /*1800*/  BPT.TRAP 0x1 ;  /* 0x000000040000795c */ /* 0x000fe20000300000 */
.L_x_339:
        /* <DEDUP_REMOVED lines=8> */
.L_x_340:
[----:B---3--:R-:W-:Y:S05]  /*1890*/  @P1 BRA `(.L_x_341) ;  /* 0x0000000000081947 */ /* 0x008fea0003800000 */
[----:B------:R-:W3:Y:S02]  /*18a0*/  SYNCS.PHASECHK.TRANS64.TRYWAIT P1, [R2+URZ+0x38810], R153 ;  /* 0x03881099020075a7 */ /* 0x000ee4000802017f */
[----:B---3--:R-:W-:Y:S05]  /*18b0*/  @!P1 BRA `(.L_x_342) ;  /* 0x0000008c009c9947 */ /* 0x008fea0003800000 */
.L_x_341:
[----:B------:R-:W-:Y:S05]  /*18c0*/  WARPSYNC.ALL ;  /* 0x0000000000007948 */ /* 0x000fea0003800000 */
[----:B------:R-:W4:Y:S01]  /*18d0*/  LDL R4, [R1] ;  /* 0x0000000001047983 */ /* 0x000f220000100800 */
        /* <DEDUP_REMOVED lines=284> */
.L_x_343:
[----:B------:R1:W1:Y:S01]  /*2aa0*/  SYNCS.PHASECHK.TRANS64.TRYWAIT P1, [R2+URZ+0x38830], R153 ;  /* 0x03883099020075a7 */ /* 0x000262000802017f */
[----:B------:R-:W-:Y:S05]  /*2ab0*/  @!P0 BRA `(.L_x_344) ;  /* 0x0000000000048947 */ /* 0x000fea0003800000 */
[----:B------:R-:W-:Y:S01]  /*2ac0*/  BPT.TRAP 0x1 ;  /* 0x000000040000795c */ /* 0x000fe20000300000 */
.L_x_344:
[----:B------:R-:W-:-:S05]  /*2ad0*/  VIADD R3, R22, 0x24000 ;  /* 0x0002400016037836 */ /* 0x000fca0000000000 */
[----:B------:R-:W-:-:S04]  /*2ae0*/  SHF.R.U32.HI R3, RZ, 0x4, R3 ;  /* 0x00000004ff037819 */ /* 0x000fc80000011603 */
[----:B------:R-:W-:-:S04]  /*2af0*/  LOP3.LUT R22, R3, 0x3fff, RZ, 0xc0, !PT ;  /* 0x00003fff03167812 */ /* 0x000fc800078ec0ff */
[----:B------:R-:W-:Y:S01]  /*2b00*/  LOP3.LUT R3, R22, 0x10000, RZ, 0xfc, !PT ;  /* 0x0001000016037812 */ /* 0x000fe200078efcff */
[----:B-1----:R-:W-:Y:S06]  /*2b10*/  @P1 BRA `(.L_x_345) ;  /* 0x0000000000081947 */ /* 0x002fec0003800000 */
[----:B------:R-:W1:Y:S02]  /*2b20*/  SYNCS.PHASECHK.TRANS64.TRYWAIT P1, [R2+URZ+0x38830], R153 ;  /* 0x03883099020075a7 */ /* 0x000e64000802017f */
[----:B-1----:R-:W-:Y:S05]  /*2b30*/  @!P1 BRA `(.L_x_346) ;  /* 0x0000007c00109947 */ /* 0x002fea0003800000 */
.L_x_345:
[----:B------:R-:W-:Y:S01]  /*2b40*/  UIADD3 UR4, UR4, 0x8000, URZ ;  /* 0x0000800004047890 */ /* 0x000fe2000fffe03f */
[----:B------:R-:W-:-:S03]  /*2b50*/  IMAD R3, R0, 0x500, R3 ;  /* 0x0000050000037824 */ /* 0x000fc600078e0203 */
[----:B------:R-:W-:-:S03]  /*2b60*/  USHF.R.U32.HI UR5, URZ, 0x4, UR4 ;  /* 0x000000043f057899 */ /* 0x000fc60008011604 */
[----:B------:R-:W-:Y:S01]  /*2b70*/  R2UR UR4, R3 ;  /* 0x00000000030472ca */ /* 0x000fe200000e0000 */
[----:B------:R-:W-:Y:S01]  /*2b80*/  ULOP3.LUT UR5, UR5, 0x3fff, URZ, 0xc0, !UPT ;  /* 0x00003fff05057892 */ /* 0x000fe2000f8ec03f */
[----:B------:R-:W-:Y:S01]  /*2b90*/  WARPGROUP.ARRIVE ;  /* 0x00000000000079c5 */ /* 0x000fe20000000000 */
[----:B------:R-:W-:Y:S01]  /*2ba0*/  UMOV UR11, 0x40000040 ;  /* 0x40000040000b7882 */ /* 0x000fe20000000000 */
[----:B------:R-:W-:Y:S01]  /*2bb0*/  UMOV UR9, 0x40000040 ;  /* 0x4000004000097882 */ /* 0x000fe20000000000 */
[----:B------:R-:W-:Y:S01]  /*2bc0*/  ULOP3.LUT UR6, UR5, 0x10000, URZ, 0xfc, !UPT ;  /* 0x0001000005067892 */ /* 0x000fe2000f8efc3f */
[----:B------:R-:W5:Y:S01]  /*2bd0*/  LDL R3, [R1+0x4] ;  /* 0x0000040001037983 */ /* 0x000f620000100800 */
[----:B------:R-:W-:Y:S01]  /*2be0*/  UMOV UR15, 0x40000040 ;  /* 0x40000040000f7882 */ /* 0x000fe20000000000 */
[----:B------:R-:W-:Y:S01]  /*2bf0*/  UMOV UR13, UR9 ;  /* 0x00000009000d7c82 */ /* 0x000fe20008000000 */
[----:B------:R-:W-:Y:S01]  /*2c00*/  UMOV UR19, 0x40000040 ;  /* 0x4000004000137882 */ /* 0x000fe20000000000 */
[----:B------:R-:W-:Y:S01]  /*2c10*/  UMOV UR17, UR9 ;  /* 0x0000000900117c82 */ /* 0x000fe20008000000 */
[----:B------:R-:W-:Y:S01]  /*2c20*/  UMOV UR23, 0x40000040 ;  /* 0x4000004000177882 */ /* 0x000fe20000000000 */
        /* <DEDUP_REMOVED lines=35> */
[----:B------:R-:W-:Y:S02]  /*2e60*/  WARPGROUP.DEPBAR.LE gsb0, 0x0 ;  /* 0x00008000000079c5 */ /* 0x000fe40000010000 */
[----:B------:R-:W-:Y:S01]  /*2e70*/  WARPGROUP.ARRIVE ;  /* 0x00000000000079c5 */ /* 0x000fe20000000000 */
[----:B------:R-:W-:Y:S01]  /*2e80*/  UIADD3 UR13, UR4, 0x206, URZ ;  /* 0x00000206040d7890 */ /* 0x000fe2000fffe03f */
[----:B------:R-:W-:Y:S02]  /*2e90*/  ISETP.GT.AND P1, PT, R3, 0x8, PT ;  /* 0x000000080300780c */ /* 0x000fe40003f24270 */
[----:B------:R-:W-:Y:S02]  /*2ea0*/  FSEL R228, R228, -INF , P2 ;  /* 0xff800000e4e47808 */ /* 0x000fe40001000000 */
[----:B------:R-:W-:Y:S01]  /*2eb0*/  HGMMA.64x16x16.F32 R184, gdesc[UR8], R184, gsb0 ;  /* 0x0020000008b879f0 */ /* 0x000fe200080008b8 */
[----:B------:R-:W-:Y:S01]  /*2ec0*/  UIADD3 UR10, UR4, 0x82, URZ ;  /* 0x00000082040a7890 */ /* 0x000fe2000fffe03f */
[----:B------:R-:W-:Y:S01]  /*2ed0*/  FSEL R3, R230, -INF , P1 ;  /* 0xff800000e6037808 */ /* 0x000fe20000800000 */
[----:B------:R-:W-:Y:S01]  /*2ee0*/  UMOV UR11, 0x40000040 ;  /* 0x40000040000b7882 */ /* 0x000fe20000000000 */
[----:B------:R-:W-:-:S02]  /*2ef0*/  FSEL R218, R218, -INF , P1 ;  /* 0xff800000dada7808 */ /* 0x000fc40000800000 */
[----:B------:R-:W-:Y:S02]  /*2f00*/  FSEL R225, R225, -INF , P2 ;  /* 0xff800000e1e17808 */ /* 0x000fe40001000000 */
[----:B------:R-:W-:Y:S02]  /*2f10*/  FSEL R227, R227, -INF , P1 ;  /* 0xff800000e3e37808 */ /* 0x000fe40000800000 */
[----:B------:R-:W-:Y:S02]  /*2f20*/  FSEL R229, R229, -INF , P2 ;  /* 0xff800000e5e57808 */ /* 0x000fe40001000000 */
[----:B------:R-:W-:Y:S02]  /*2f30*/  FSEL R217, R217, -INF , P2 ;  /* 0xff800000d9d97808 */ /* 0x000fe40001000000 */
[----:B------:R-:W-:Y:S02]  /*2f40*/  FSEL R231, R231, -INF , P1 ;  /* 0xff800000e7e77808 */ /* 0x000fe40000800000 */
[----:B------:R-:W-:-:S02]  /*2f50*/  FSEL R220, R220, -INF , P2 ;  /* 0xff800000dcdc7808 */ /* 0x000fc40001000000 */
[----:B------:R-:W-:Y:S02]  /*2f60*/  FSEL R222, R222, -INF , P1 ;  /* 0xff800000dede7808 */ /* 0x000fe40000800000 */
[----:B------:R-:W-:Y:S02]  /*2f70*/  FSEL R208, R208, -INF , P2 ;  /* 0xff800000d0d07808 */ /* 0x000fe40001000000 */
[----:B------:R-:W-:Y:S02]  /*2f80*/  FSEL R210, R210, -INF , P1 ;  /* 0xff800000d2d27808 */ /* 0x000fe40000800000 */
[----:B------:R-:W-:Y:S02]  /*2f90*/  FSEL R221, R221, -INF , P2 ;  /* 0xff800000dddd7808 */ /* 0x000fe40001000000 */
[----:B------:R-:W-:Y:S02]  /*2fa0*/  FSEL R223, R223, -INF , P1 ;  /* 0xff800000dfdf7808 */ /* 0x000fe40000800000 */
[----:B------:R-:W-:-:S02]  /*2fb0*/  FSEL R224, R224, -INF , P2 ;  /* 0xff800000e0e07808 */ /* 0x000fc40001000000 */
        /* <DEDUP_REMOVED lines=58> */
[----:B------:R-:W-:Y:S01]  /*3360*/  WARPGROUP.ARRIVE ;  /* 0x00000000000079c5 */ /* 0x000fe20000000000 */
[----:B------:R-:W-:Y:S01]  /*3370*/  UIADD3 UR12, UR4, 0x186, URZ ;  /* 0x00000186040c7890 */ /* 0x000fe2000fffe03f */
[----:B------:R-:W-:-:S04]  /*3380*/  ULDC UR5, c[0x0][0x744] ;  /* 0x0001d10000057ab9 */ /* 0x000fc80000000800 */
[----:B------:R-:W-:Y:S01]  /*3390*/  HGMMA.64x16x16.F32 R184, gdesc[UR8], R184, gsb0 ;  /* 0x0020000008b879f0 */ /* 0x000fe200080008b8 */
[----:B------:R-:W-:Y:S02]  /*33a0*/  UIADD3 UR10, UR4, 0x86, URZ ;  /* 0x00000086040a7890 */ /* 0x000fe4000fffe03f */
[----:B------:R-:W-:Y:S01]  /*33b0*/  UIADD3 UR7, UR4, 0x106, URZ ;  /* 0x0000010604077890 */ /* 0x000fe2000fffe03f */
[--C-:B--2---:R-:W-:Y:S01]  /*33c0*/  FFMA.FTZ R228, R228, UR5, -R6.reuse ;  /* 0x00000005e4e47c23 */ /* 0x104fe20008010806 */
[----:B------:R-:W-:Y:S01]  /*33d0*/  UMOV UR11, 0x40000040 ;  /* 0x40000040000b7882 */ /* 0x000fe20000000000 */
[----:B------:R-:W-:Y:S01]  /*33e0*/  FFMA.FTZ R3, R3, UR5, -R6 ;  /* 0x0000000503037c23 */ /* 0x000fe20008010806 */
[----:B------:R-:W-:Y:S01]  /*33f0*/  FFMA.FTZ R218, R218, UR5, -R4 ;  /* 0x00000005dada7c23 */ /* 0x000fe20008010804 */
[----:B----4-:R-:W-:Y:S01]  /*3400*/  FFMA.FTZ R225, R225, UR5, -R233 ;  /* 0x00000005e1e17c23 */ /* 0x010fe200080108e9 */
[----:B------:R-:W-:Y:S01]  /*3410*/  FFMA.FTZ R220, R220, UR5, -R20 ;  /* 0x00000005dcdc7c23 */ /* 0x000fe20008010814 */
[--C-:B------:R-:W-:Y:S01]  /*3420*/  FFMA.FTZ R224, R224, UR5, -R232.reuse ;  /* 0x00000005e0e07c23 */ /* 0x100fe200080108e8 */
[----:B------:R-:W-:Y:S01]  /*3430*/  FFMA.FTZ R226, R226, UR5, -R232 ;  /* 0x00000005e2e27c23 */ /* 0x000fe200080108e8 */
[----:B------:R-:W-:-:S02]  /*3440*/  WARPGROUP.DEPBAR.LE gsb0, 0x0 ;  /* 0x00008000000079c5 */ /* 0x000fc40000010000 */
[----:B------:R-:W-:Y:S01]  /*3450*/  WARPGROUP.ARRIVE ;  /* 0x00000000000079c5 */ /* 0x000fe20000000000 */
[----:B------:R-:W-:Y:S01]  /*3460*/  FSEL R6, R216, -INF , P2 ;  /* 0xff800000d8067808 */ /* 0x000fe20001000000 */
[----:B------:R-:W-:Y:S01]  /*3470*/  FFMA.FTZ R233, R227, UR5, -R233 ;  /* 0x00000005e3e97c23 */ /* 0x000fe200080108e9 */
[----:B------:R-:W2:Y:S01]  /*3480*/  LDL R232, [R1+0x8] ;  /* 0x0000080001e87983 */ /* 0x000ea20000100800 */
[--C-:B------:R-:W-:Y:S01]  /*3490*/  FFMA.FTZ R227, R229, UR5, -R7.reuse ;  /* 0x00000005e5e37c23 */ /* 0x100fe20008010807 */
[----:B------:R-:W-:Y:S01]  /*34a0*/  FFMA.FTZ R7, R231, UR5, -R7 ;  /* 0x00000005e7077c23 */ /* 0x000fe20008010807 */
[----:B------:R-:W-:Y:S01]  /*34b0*/  HGMMA.64x16x16.F32 R176, gdesc[UR8], R176, gsb0 ;  /* 0x0020000008b079f0 */ /* 0x000fe200080008b0 */
[----:B------:R-:W-:Y:S01]  /*34c0*/  UMOV UR10, UR7 ;  /* 0x00000007000a7c82 */ /* 0x000fe20008000000 */
[----:B------:R-:W-:Y:S01]  /*34d0*/  UMOV UR11, 0x40000040 ;  /* 0x40000040000b7882 */ /* 0x000fe20000000000 */
[----:B------:R-:W-:Y:S01]  /*34e0*/  UIADD3 UR7, UR4, 0x280, URZ ;  /* 0x0000028004077890 */ /* 0x000fe2000fffe03f */
[----:B------:R-:W-:Y:S01]  /*34f0*/  FFMA.FTZ R6, R6, UR5, -R4 ;  /* 0x0000000506067c23 */ /* 0x000fe20008010804 */
[----:B------:R-:W3:Y:S01]  /*3500*/  LDL R231, [R1+0x14] ;  /* 0x0000140001e77983 */ /* 0x000ee20000100800 */
[----:B------:R-:W-:Y:S08]  /*3510*/  MUFU.EX2 R226, R226 ;  /* 0x000000e200e27308 */ /* 0x000ff00000000800 */
[----:B------:R-:W-:Y:S08]  /*3520*/  MUFU.EX2 R216, R233 ;  /* 0x000000e900d87308 */ /* 0x000ff00000000800 */
[----:B------:R-:W-:Y:S08]  /*3530*/  MUFU.EX2 R224, R224 ;  /* 0x000000e000e07308 */ /* 0x000ff00000000800 */
[----:B------:R-:W-:Y:S08]  /*3540*/  MUFU.EX2 R225, R225 ;  /* 0x000000e100e17308 */ /* 0x000ff00000000800 */
[----:B------:R-:W-:Y:S08]  /*3550*/  MUFU.EX2 R228, R228 ;  /* 0x000000e400e47308 */ /* 0x000ff00000000800 */
[----:B------:R-:W-:Y:S01]  /*3560*/  MUFU.EX2 R227, R227 ;  /* 0x000000e300e37308 */ /* 0x000fe20000000800 */
[----:B------:R-:W-:-:S02]  /*3570*/  WARPGROUP.DEPBAR.LE gsb0, 0x0 ;  /* 0x00008000000079c5 */ /* 0x000fc40000010000 */
        /* <DEDUP_REMOVED lines=113> */
[----:B------:R-:W-:Y:S01]  /*3c90*/  FSEL R4, R219, -INF , P1 ;  /* 0xff800000db047808 */ /* 0x000fe20000800000 */
[----:B------:R-:W-:-:S04]  /*3ca0*/  FFMA.FTZ R219, R217, UR5, -R5 ;  /* 0x00000005d9db7c23 */ /* 0x000fc80008010805 */
[----:B------:R-:W-:Y:S01]  /*3cb0*/  FFMA.FTZ R217, R4, UR5, -R5 ;  /* 0x0000000504d97c23 */ /* 0x000fe20008010805 */
[----:B------:R-:W-:Y:S02]  /*3cc0*/  WARPGROUP.DEPBAR.LE gsb0, 0x0 ;  /* 0x00008000000079c5 */ /* 0x000fe40000010000 */
[----:B------:R-:W-:-:S06]  /*3cd0*/  WARPGROUP.ARRIVE ;  /* 0x00000000000079c5 */ /* 0x000fcc0000000000 */
[----:B------:R-:W-:Y:S01]  /*3ce0*/  HGMMA.64x16x16.F32 R184, gdesc[UR8], R184, gsb0 ;  /* 0x0020000008b879f0 */ /* 0x000fe200080008b8 */
[----:B------:R-:W-:Y:S08]  /*3cf0*/  MUFU.EX2 R5, R6 ;  /* 0x0000000600057308 */ /* 0x000ff00000000800 */
[----:B------:R1:W-:Y:S02]  /*3d00*/  MUFU.EX2 R6, R218 ;  /* 0x000000da00067308 */ /* 0x0003e40000000800 */
[----:B-1----:R-:W-:-:S06]  /*3d10*/  FFMA.FTZ R218, R222, UR5, -R20 ;  /* 0x00000005deda7c23 */ /* 0x002fcc0008010814 */
[----:B------:R-:W-:Y:S08]  /*3d20*/  MUFU.EX2 R4, R7 ;  /* 0x0000000700047308 */ /* 0x000ff00000000800 */
[----:B------:R1:W-:Y:S08]  /*3d30*/  MUFU.EX2 R20, R217 ;  /* 0x000000d900147308 */ /* 0x0003f00000000800 */
[----:B------:R4:W-:Y:S01]  /*3d40*/  MUFU.EX2 R7, R219 ;  /* 0x000000db00077308 */ /* 0x0009e20000000800 */
[--C-:B-1----:R-:W-:Y:S01]  /*3d50*/  FFMA.FTZ R217, R208, UR5, -R18.reuse ;  /* 0x00000005d0d97c23 */ /* 0x102fe20008010812 */
[----:B------:R-:W-:Y:S01]  /*3d60*/  FFMA.FTZ R208, R210, UR5, -R18 ;  /* 0x00000005d2d07c23 */ /* 0x000fe20008010812 */
[----:B------:R-:W-:-:S02]  /*3d70*/  FSEL R210, R209, -INF , P2 ;  /* 0xff800000d1d27808 */ /* 0x000fc40001000000 */
[----:B------:R-:W-:Y:S02]  /*3d80*/  FSEL R209, R211, -INF , P1 ;  /* 0xff800000d3d17808 */ /* 0x000fe40000800000 */
[----:B------:R-:W-:Y:S01]  /*3d90*/  FSEL R211, R214, -INF , P1 ;  /* 0xff800000d6d37808 */ /* 0x000fe20000800000 */
[--C-:B----4-:R-:W-:Y:S01]  /*3da0*/  FFMA.FTZ R219, R221, UR5, -R21.reuse ;  /* 0x00000005dddb7c23 */ /* 0x110fe20008010815 */
[----:B------:R-:W-:Y:S01]  /*3db0*/  FFMA.FTZ R221, R223, UR5, -R21 ;  /* 0x00000005dfdd7c23 */ /* 0x000fe20008010815 */
[----:B------:R-:W-:Y:S01]  /*3dc0*/  FSEL R214, R213, -INF , P2 ;  /* 0xff800000d5d67808 */ /* 0x000fe20001000000 */
[----:B------:R1:W-:Y:S01]  /*3dd0*/  MUFU.EX2 R21, R218 ;  /* 0x000000da00157308 */ /* 0x0003e20000000800 */
[----:B------:R-:W-:Y:S01]  /*3de0*/  FSEL R213, R200, -INF , P2 ;  /* 0xff800000c8d57808 */ /* 0x000fe20001000000 */
[--C-:B------:R-:W-:Y:S01]  /*3df0*/  FFMA.FTZ R210, R210, UR5, -R19.reuse ;  /* 0x00000005d2d27c23 */ /* 0x100fe20008010813 */
[----:B------:R-:W-:Y:S01]  /*3e00*/  FSEL R200, R201, -INF , P2 ;  /* 0xff800000c9c87808 */ /* 0x000fe20001000000 */
[----:B------:R-:W-:Y:S01]  /*3e10*/  FFMA.FTZ R209, R209, UR5, -R19 ;  /* 0x00000005d1d17c23 */ /* 0x000fe20008010813 */
[----:B-1----:R-:W-:-:S03]  /*3e20*/  FSEL R218, R215, -INF , P1 ;  /* 0xff800000d7da7808 */ /* 0x002fc60000800000 */
[----:B------:R1:W-:Y:S01]  /*3e30*/  MUFU.EX2 R18, R220 ;  /* 0x000000dc00127308 */ /* 0x0003e20000000800 */
[----:B------:R-:W-:Y:S02]  /*3e40*/  FSEL R215, R202, -INF , P1 ;  /* 0xff800000cad77808 */ /* 0x000fe40000800000 */
[----:B------:R-:W-:-:S05]  /*3e50*/  FSEL R202, R203, -INF , P1 ;  /* 0xff800000cbca7808 */ /* 0x000fca0000800000 */
[----:B------:R4:W-:Y:S01]  /*3e60*/  MUFU.EX2 R19, R219 ;  /* 0x000000db00137308 */ /* 0x0009e20000000800 */
[----:B-1----:R-:W-:Y:S01]  /*3e70*/  FSEL R220, R212, -INF , P2 ;  /* 0xff800000d4dc7808 */ /* 0x002fe20001000000 */
[--C-:B------:R-:W-:Y:S01]  /*3e80*/  FFMA.FTZ R211, R211, UR5, -R16.reuse ;  /* 0x00000005d3d37c23 */ /* 0x100fe20008010810 */
[----:B------:R-:W-:Y:S01]  /*3e90*/  FSEL R201, R206, -INF , P1 ;  /* 0xff800000cec97808 */ /* 0x000fe20000800000 */
[--C-:B------:R-:W-:Y:S02]  /*3ea0*/  FFMA.FTZ R218, R218, UR5, -R17.reuse ;  /* 0x00000005dada7c23 */ /* 0x100fe40008010811 */
[----:B------:R-:W-:Y:S01]  /*3eb0*/  FFMA.FTZ R220, R220, UR5, -R16 ;  /* 0x00000005dcdc7c23 */ /* 0x000fe20008010810 */
[----:B----4-:R-:W-:Y:S01]  /*3ec0*/  FFMA.FTZ R219, R214, UR5, -R17 ;  /* 0x00000005d6db7c23 */ /* 0x010fe20008010811 */
[----:B------:R-:W-:Y:S01]  /*3ed0*/  FFMA.FTZ R214, R215, UR5, -R14 ;  /* 0x00000005d7d67c23 */ /* 0x000fe2000801080e */
[----:B------:R-:W-:Y:S01]  /*3ee0*/  FFMA.FTZ R215, R200, UR5, -R15 ;  /* 0x00000005c8d77c23 */ /* 0x000fe2000801080f */
[----:B------:R-:W-:Y:S01]  /*3ef0*/  FSEL R200, R207, -INF , P1 ;  /* 0xff800000cfc87808 */ /* 0x000fe20000800000 */
[----:B------:R1:W-:Y:S01]  /*3f00*/  MUFU.EX2 R16, R217 ;  /* 0x000000d900107308 */ /* 0x0003e20000000800 */
[----:B------:R-:W-:Y:S01]  /*3f10*/  UIADD3 UR10, UR4, 0x306, URZ ;  /* 0x00000306040a7890 */ /* 0x000fe2000fffe03f */
[----:B------:R-:W-:-:S06]  /*3f20*/  WARPGROUP.DEPBAR.LE gsb0, 0x0 ;  /* 0x00008000000079c5 */ /* 0x000fcc0000010000 */
[----:B------:R4:W-:Y:S01]  /*3f30*/  MUFU.EX2 R17, R208 ;  /* 0x000000d000117308 */ /* 0x0009e20000000800 */
[----:B-1----:R-:W-:Y:S02]  /*3f40*/  FFMA.FTZ R217, R202, UR5, -R15 ;  /* 0x00000005cad97c23 */ /* 0x002fe4000801080f */
[----:B------:R-:W1:Y:S05]  /*3f50*/  LDS.64 R202, [R23+0x2e380] ;  /* 0x02e3800017ca7984 */ /* 0x000e6a0000000a00 */
[----:B------:R5:W-:Y:S01]  /*3f60*/  MUFU.EX2 R15, R209 ;  /* 0x000000d1000f7308 */ /* 0x000be20000000800 */
[----:B----4-:R-:W-:-:S07]  /*3f70*/  FFMA.FTZ R208, R213, UR5, -R14 ;  /* 0x00000005d5d07c23 */ /* 0x010fce000801080e */
[----:B------:R4:W-:Y:S01]  /*3f80*/  MUFU.EX2 R213, R220 ;  /* 0x000000dc00d57308 */ /* 0x0009e20000000800 */
[----:B-----5:R-:W-:Y:S01]  /*3f90*/  FFMA.FTZ R209, R200, UR5, -R13 ;  /* 0x00000005c8d17c23 */ /* 0x020fe2000801080d */
[----:B------:R-:W-:Y:S01]  /*3fa0*/  UMOV UR11, 0x40000040 ;  /* 0x40000040000b7882 */ /* 0x000fe20000000000 */
[----:B----4-:R-:W-:Y:S02]  /*3fb0*/  FFMA.FTZ R220, R201, UR5, -R12 ;  /* 0x00000005c9dc7c23 */ /* 0x010fe4000801080c */
[----:B------:R-:W4:Y:S01]  /*3fc0*/  LDS.64 R200, [R23+0x2e3a0] ;  /* 0x02e3a00017c87984 */ /* 0x000f220000000a00 */
[----:B------:R-:W-:-:S06]  /*3fd0*/  WARPGROUP.ARRIVE ;  /* 0x00000000000079c5 */ /* 0x000fcc0000000000 */
[----:B------:R-:W-:Y:S01]  /*3fe0*/  HGMMA.64x16x16.F32 R176, gdesc[UR8], R176, gsb0 ;  /* 0x0020000008b079f0 */ /* 0x000fe200080008b0 */
[----:B------:R5:W-:Y:S01]  /*3ff0*/  MUFU.EX2 R212, R221 ;  /* 0x000000dd00d47308 */ /* 0x000be20000000800 */
[----:B------:R-:W-:Y:S02]  /*4000*/  FSEL R223, R192, -INF , P2 ;  /* 0xff800000c0df7808 */ /* 0x000fe40001000000 */
[----:B------:R-:W-:Y:S02]  /*4010*/  FSEL R192, R195, -INF , P1 ;  /* 0xff800000c3c07808 */ /* 0x000fe40000800000 */
[----:B-----5:R-:W-:Y:S02]  /*4020*/  FSEL R221, R204, -INF , P2 ;  /* 0xff800000ccdd7808 */ /* 0x020fe40001000000 */
[----:B------:R-:W-:Y:S01]  /*4030*/  FSEL R204, R193, -INF , P2 ;  /* 0xff800000c1cc7808 */ /* 0x000fe20001000000 */
[----:B------:R5:W-:Y:S01]  /*4040*/  MUFU.EX2 R14, R210 ;  /* 0x000000d2000e7308 */ /* 0x000be20000000800 */
[----:B------:R-:W-:-:S03]  /*4050*/  FSEL R193, R196, -INF , P2 ;  /* 0xff800000c4c17808 */ /* 0x000fc60001000000 */
[--C-:B------:R-:W-:Y:S01]  /*4060*/  FFMA.FTZ R204, R204, UR5, -R11.reuse ;  /* 0x00000005cccc7c23 */ /* 0x100fe2000801080b */
[----:B-----5:R-:W-:Y:S01]  /*4070*/  FSEL R210, R205, -INF , P2 ;  /* 0xff800000cdd27808 */ /* 0x020fe20001000000 */
[----:B------:R-:W-:Y:S02]  /*4080*/  FFMA.FTZ R205, R192, UR5, -R11 ;  /* 0x00000005c0cd7c23 */ /* 0x000fe4000801080b */
[----:B------:R5:W-:Y:S01]  /*4090*/  MUFU.EX2 R11, R208 ;  /* 0x000000d0000b7308 */ /* 0x000be20000000800 */
[----:B------:R-:W-:Y:S01]  /*40a0*/  FSEL R207, R198, -INF , P1 ;  /* 0xff800000c6cf7808 */ /* 0x000fe20000800000 */
[----:B------:R-:W-:Y:S01]  /*40b0*/  FFMA.FTZ R210, R210, UR5, -R13 ;  /* 0x00000005d2d27c23 */ /* 0x000fe2000801080d */
[----:B------:R-:W-:Y:S02]  /*40c0*/  FSEL R13, R194, -INF , P1 ;  /* 0xff800000c20d7808 */ /* 0x000fe40000800000 */
[----:B------:R-:W-:Y:S01]  /*40d0*/  FSEL R206, R197, -INF , P2 ;  /* 0xff800000c5ce7808 */ /* 0x000fe20001000000 */
[----:B-----5:R-:W-:Y:S01]  /*40e0*/  FFMA.FTZ R208, R193, UR5, -R8 ;  /* 0x00000005c1d07c23 */ /* 0x020fe20008010808 */
[----:B------:R-:W-:-:S02]  /*40f0*/  LOP3.LUT R193, R22, 0x2800000, RZ, 0xfc, !PT ;  /* 0x0280000016c17812 */ /* 0x000fc400078efcff */
[----:B------:R-:W-:Y:S01]  /*4100*/  FSEL R22, R199, -INF , P1 ;  /* 0xff800000c7167808 */ /* 0x000fe20000800000 */
[----:B------:R-:W-:Y:S01]  /*4110*/  FFMA.FTZ R221, R221, UR5, -R12 ;  /* 0x00000005dddd7c23 */ /* 0x000fe2000801080c */
[----:B------:R-:W-:Y:S01]  /*4120*/  FFMA.FTZ R223, R223, UR5, -R10 ;  /* 0x00000005dfdf7c23 */ /* 0x000fe2000801080a */
[----:B------:R5:W-:Y:S01]  /*4130*/  MUFU.EX2 R12, R211 ;  /* 0x000000d3000c7308 */ /* 0x000be20000000800 */
[----:B------:R-:W-:Y:S01]  /*4140*/  FFMA.FTZ R207, R207, UR5, -R8 ;  /* 0x00000005cfcf7c23 */ /* 0x000fe20008010808 */
[--C-:B------:R-:W-:Y:S01]  /*4150*/  FFMA.FTZ R206, R206, UR5, -R9.reuse ;  /* 0x00000005cece7c23 */ /* 0x100fe20008010809 */
[----:B------:R-:W-:Y:S01]  /*4160*/  FFMA.FTZ R229, R22, UR5, -R9 ;  /* 0x0000000516e57c23 */ /* 0x000fe20008010809 */
[----:B-----5:R-:W-:Y:S01]  /*4170*/  FFMA.FTZ R211, R13, UR5, -R10 ;  /* 0x000000050dd37c23 */ /* 0x020fe2000801080a */
[----:B------:R-:W-:Y:S01]  /*4180*/  UIADD3 UR5, UR4, 0x386, URZ ;  /* 0x0000038604057890 */ /* 0x000fe2000fffe03f */
[----:B------:R-:W-:Y:S02]  /*4190*/  WARPGROUP.DEPBAR.LE gsb0, 0x0 ;  /* 0x00008000000079c5 */ /* 0x000fe40000010000 */
[----:B------:R-:W-:Y:S01]  /*41a0*/  WARPGROUP.ARRIVE ;  /* 0x00000000000079c5 */ /* 0x000fe20000000000 */
[----:B------:R-:W-:-:S03]  /*41b0*/  UMOV UR11, 0x40000040 ;  /* 0x40000040000b7882 */ /* 0x000fc60000000000 */
[----:B------:R-:W-:Y:S02]  /*41c0*/  UMOV UR10, UR5 ;  /* 0x00000005000a7c82 */ /* 0x000fe40008000000 */
[----:B------:R-:W-:Y:S01]  /*41d0*/  HGMMA.64x16x16.F32 R168, gdesc[UR8], R168, gsb0 ;  /* 0x0020000008a879f0 */ /* 0x000fe200080008a8 */
[----:B------:R1:W5:Y:S01]  /*41e0*/  MUFU.EX2 R8, R214 ;  /* 0x000000d600087308 */ /* 0x0003620000000800 */
[----:B------:R-:W-:-:S07]  /*41f0*/  UIADD3 UR6, UR4, 0x406, URZ ;  /* 0x0000040604067890 */ /* 0x000fce000fffe03f */
[----:B------:R4:W2:Y:S01]  /*4200*/  MUFU.EX2 R22, R217 ;  /* 0x000000d900167308 */ /* 0x0008a20000000800 */
        /* <DEDUP_REMOVED lines=26> */
[----:B---3--:R-:W-:-:S07]  /*43b0*/  FADD.FTZ R219, R187, -R203 ;  /* 0x800000cbbbdb7221 */ /* 0x008fce0000010000 */
[----:B------:R3:W-:Y:S01]  /*43c0*/  MUFU.EX2 R9, R215 ;  /* 0x000000d700097308 */ /* 0x0007e20000000800 */
[----:B-----5:R-:W-:Y:S01]  /*43d0*/  FADD.FTZ R218, R185, -R203 ;  /* 0x800000cbb9da7221 */ /* 0x020fe20000010000 */
[----:B---3--:R-:W-:Y:S01]  /*43e0*/  FADD.FTZ R215, R186, -R202 ;  /* 0x800000cabad77221 */ /* 0x008fe20000010000 */
[----:B------:R-:W-:Y:S02]  /*43f0*/  WARPGROUP.DEPBAR.LE gsb0, 0x0 ;  /* 0x00008000000079c5 */ /* 0x000fe40000010000 */
[----:B------:R-:W3:Y:S04]  /*4400*/  LDS.64 R192, [R23+0x2e420] ;  /* 0x02e4200017c07984 */ /* 0x000ee80000000a00 */
[----:B------:R-:W5:Y:S04]  /*4410*/  LDS.64 R196, [R23+0x2e440] ;  /* 0x02e4400017c47984 */ /* 0x000f680000000a00 */
[----:B------:R-:W2:Y:S04]  /*4420*/  LDS.64 R202, [R23+0x2e4a0] ;  /* 0x02e4a00017ca7984 */ /* 0x000ea80000000a00 */
[----:B------:R-:W2:Y:S04]  /*4430*/  LDS.64 R194, [R23+0x2e460] ;  /* 0x02e4600017c27984 */ /* 0x000ea80000000a00 */
[----:B------:R2:W2:Y:S01]  /*4440*/  LDS.64 R198, [R23+0x2e480] ;  /* 0x02e4800017c67984 */ /* 0x0004a20000000a00 */
[----:B------:R-:W2:Y:S01]  /*4450*/  MUFU.EX2 R3, R3 ;  /* 0x0000000300037308 */ /* 0x000ea20000000800 */
[--C-:B-1----:R-:W-:Y:S01]  /*4460*/  FADD.FTZ R176, R176, -R188.reuse ;  /* 0x800000bcb0b07221 */ /* 0x102fe20000010000 */
[----:B------:R-:W-:Y:S01]  /*4470*/  FADD.FTZ R178, R178, -R188 ;  /* 0x800000bcb2b27221 */ /* 0x000fe20000010000 */
[--C-:B------:R-:W-:Y:S01]  /*4480*/  FADD.FTZ R177, R177, -R189.reuse ;  /* 0x800000bdb1b17221 */ /* 0x100fe20000010000 */
[----:B------:R-:W-:Y:S01]  /*4490*/  FADD.FTZ R179, R179, -R189 ;  /* 0x800000bdb3b37221 */ /* 0x000fe20000010000 */
[--C-:B----4-:R-:W-:Y:S01]  /*44a0*/  FADD.FTZ R188, R168, -R190.reuse ;  /* 0x800000bea8bc7221 */ /* 0x110fe20000010000 */
[----:B------:R-:W-:Y:S01]  /*44b0*/  FADD.FTZ R170, R170, -R190 ;  /* 0x800000beaaaa7221 */ /* 0x000fe20000010000 */
[--C-:B------:R-:W-:Y:S01]  /*44c0*/  FADD.FTZ R189, R169, -R191.reuse ;  /* 0x800000bfa9bd7221 */ /* 0x100fe20000010000 */
[----:B------:R-:W-:Y:S01]  /*44d0*/  FADD.FTZ R171, R171, -R191 ;  /* 0x800000bfabab7221 */ /* 0x000fe20000010000 */
[----:B------:R-:W1:Y:S08]  /*44e0*/  MUFU.EX2 R187, R220 ;  /* 0x000000dc00bb7308 */ /* 0x000e700000000800 */
[----:B------:R-:W4:Y:S01]  /*44f0*/  MUFU.EX2 R185, R210 ;  /* 0x000000d200b97308 */ /* 0x000f220000000800 */
[--C-:B---3--:R-:W-:Y:S01]  /*4500*/  FADD.FTZ R172, R172, -R192.reuse ;  /* 0x800000c0acac7221 */ /* 0x108fe20000010000 */
[----:B------:R-:W-:Y:S01]  /*4510*/  FADD.FTZ R174, R174, -R192 ;  /* 0x800000c0aeae7221 */ /* 0x000fe20000010000 */
[--C-:B------:R-:W-:Y:S01]  /*4520*/  FADD.FTZ R190, R173, -R193.reuse ;  /* 0x800000c1adbe7221 */ /* 0x100fe20000010000 */
[----:B------:R-:W-:-:S04]  /*4530*/  FADD.FTZ R175, R175, -R193 ;  /* 0x800000c1afaf7221 */ /* 0x000fc80000010000 */
[----:B------:R3:W4:Y:S01]  /*4540*/  MUFU.EX2 R186, R209 ;  /* 0x000000d100ba7308 */ /* 0x0007220000000800 */
[----:B-----5:R-:W-:Y:S01]  /*4550*/  FADD.FTZ R173, R160, -R196 ;  /* 0x800000c4a0ad7221 */ /* 0x020fe20000010000 */
[----:B------:R-:W-:Y:S01]  /*4560*/  FADD.FTZ R191, R161, -R197 ;  /* 0x800000c5a1bf7221 */ /* 0x000fe20000010000 */
[----:B--2---:R-:W-:Y:S01]  /*4570*/  FADD.FTZ R192, R156, -R202 ;  /* 0x800000ca9cc07221 */ /* 0x004fe20000010000 */
[----:B------:R-:W-:-:S04]  /*4580*/  FADD.FTZ R193, R157, -R203 ;  /* 0x800000cb9dc17221 */ /* 0x000fc80000010000 */
[----:B------:R-:W2:Y:S01]  /*4590*/  MUFU.EX2 R23, R223 ;  /* 0x000000df00177308 */ /* 0x000ea20000000800 */
[----:B------:R-:W-:Y:S01]  /*45a0*/  FADD.FTZ R162, R162, -R196 ;  /* 0x800000c4a2a27221 */ /* 0x000fe20000010000 */
[----:B------:R-:W-:-:S06]  /*45b0*/  FADD.FTZ R163, R163, -R197 ;  /* 0x800000c5a3a37221 */ /* 0x000fcc0000010000 */
[----:B------:R5:W2:Y:S08]  /*45c0*/  MUFU.EX2 R168, R211 ;  /* 0x000000d300a87308 */ /* 0x000ab00000000800 */
[----:B------:R1:W2:Y:S08]  /*45d0*/  MUFU.EX2 R169, R204 ;  /* 0x000000cc00a97308 */ /* 0x0002b00000000800 */
[----:B------:R-:W2:Y:S08]  /*45e0*/  MUFU.EX2 R160, R205 ;  /* 0x000000cd00a07308 */ /* 0x000eb00000000800 */
[----:B------:R-:W2:Y:S08]  /*45f0*/  MUFU.EX2 R161, R208 ;  /* 0x000000d000a17308 */ /* 0x000eb00000000800 */
[----:B------:R-:W2:Y:S08]  /*4600*/  MUFU.EX2 R156, R207 ;  /* 0x000000cf009c7308 */ /* 0x000eb00000000800 */
[----:B------:R-:W2:Y:S08]  /*4610*/  MUFU.EX2 R157, R206 ;  /* 0x000000ce009d7308 */ /* 0x000eb00000000800 */
[----:B------:R-:W2:Y:S01]  /*4620*/  MUFU.EX2 R229, R229 ;  /* 0x000000e500e57308 */ /* 0x000ea20000000800 */
[----:B------:R-:W-:Y:S01]  /*4630*/  FMUL.FTZ R162, R8, R162 ;  /* 0x000000a208a27220 */ /* 0x000fe20000410000 */
[----:B------:R-:W-:Y:S01]  /*4640*/  FMUL.FTZ R163, R22, R163 ;  /* 0x000000a316a37220 */ /* 0x000fe20000410000 */
[----:B------:R-:W-:Y:S01]  /*4650*/  FMUL.FTZ R176, R5, R176 ;  /* 0x000000b005b07220 */ /* 0x000fe20000410000 */
[----:B------:R-:W-:Y:S01]  /*4660*/  FMUL.FTZ R177, R7, R177 ;  /* 0x000000b107b17220 */ /* 0x000fe20000410000 */
[--C-:B------:R-:W-:Y:S01]  /*4670*/  FADD.FTZ R180, R180, -R200.reuse ;  /* 0x800000c8b4b47221 */ /* 0x100fe20000010000 */
[----:B------:R-:W-:Y:S01]  /*4680*/  FADD.FTZ R182, R182, -R200 ;  /* 0x800000c8b6b67221 */ /* 0x000fe20000010000 */
[--C-:B------:R-:W-:Y:S01]  /*4690*/  FADD.FTZ R181, R181, -R201.reuse ;  /* 0x800000c9b5b57221 */ /* 0x100fe20000010000 */
[----:B------:R-:W-:Y:S01]  /*46a0*/  FADD.FTZ R183, R183, -R201 ;  /* 0x800000c9b7b77221 */ /* 0x000fe20000010000 */
[--C-:B------:R-:W-:Y:S01]  /*46b0*/  FADD.FTZ R164, R164, -R194.reuse ;  /* 0x800000c2a4a47221 */ /* 0x100fe20000010000 */
[----:B------:R-:W-:Y:S01]  /*46c0*/  FADD.FTZ R166, R166, -R194 ;  /* 0x800000c2a6a67221 */ /* 0x000fe20000010000 */
[----:B---3--:R-:W-:Y:S01]  /*46d0*/  FMUL.FTZ R209, R226, R215 ;  /* 0x000000d7e2d17220 */ /* 0x008fe20000410000 */
[----:B------:R-:W-:Y:S01]  /*46e0*/  FMUL.FTZ R194, R216, R219 ;  /* 0x000000dbd8c27220 */ /* 0x000fe20000410000 */
        /* <DEDUP_REMOVED lines=11> */
[----:B-----5:R-:W-:Y:S01]  /*47a0*/  FMUL.FTZ R211, R3, R222 ;  /* 0x000000de03d37220 */ /* 0x020fe20000410000 */
[----:B------:R-:W-:Y:S01]  /*47b0*/  FMUL.FTZ R221, R227, R221 ;  /* 0x000000dde3dd7220 */ /* 0x000fe20000410000 */
[----:B------:R-:W-:Y:S01]  /*47c0*/  FMUL.FTZ R230, R4, R230 ;  /* 0x000000e604e67220 */ /* 0x000fe20000410000 */
[----:B------:R-:W-:Y:S01]  /*47d0*/  F2FP.F16.F32.PACK_AB R197, R163, R162 ;  /* 0x000000a2a3c5723e */ /* 0x000fe200000000ff */
[----:B------:R-:W-:Y:S01]  /*47e0*/  FMUL.FTZ R178, R6, R178 ;  /* 0x000000b206b27220 */ /* 0x000fe20000410000 */
[----:B------:R-:W-:Y:S01]  /*47f0*/  FMUL.FTZ R179, R20, R179 ;  /* 0x000000b314b37220 */ /* 0x000fe20000410000 */
[----:B-1----:R-:W-:Y:S01]  /*4800*/  F2FP.F16.F32.PACK_AB R204, R177, R176 ;  /* 0x000000b0b1cc723e */ /* 0x002fe200000000ff */
        /* <DEDUP_REMOVED lines=18> */
[----:B----4-:R-:W-:Y:S01]  /*4930*/  FMUL.FTZ R165, R185, R165 ;  /* 0x000000a5b9a57220 */ /* 0x010fe20000410000 */
[----:B------:R-:W-:Y:S01]  /*4940*/  FMUL.FTZ R167, R186, R167 ;  /* 0x000000a7baa77220 */ /* 0x000fe20000410000 */
[----:B--2---:R-:W-:Y:S01]  /*4950*/  FMUL.FTZ R152, R23, R152 ;  /* 0x0000009817987220 */ /* 0x004fe20000410000 */
        /* <DEDUP_REMOVED lines=26> */
[----:B------:R-:W-:Y:S02]  /*4b00*/  F2FP.F16.F32.PACK_AB R195, R159, R158 ;  /* 0x0000009e9fc3723e */ /* 0x000fe400000000ff */
[----:B------:R-:W-:Y:S01]  /*4b10*/  F2FP.F16.F32.PACK_AB R225, R216, R226 ;  /* 0x000000e2d8e1723e */ /* 0x000fe200000000ff */
[----:B------:R-:W-:Y:S01]  /*4b20*/  STSM.16.MT88.4 [R162+0x2f000], R204 ;  /* 0x02f000cca2007844 */ /* 0x000fe20000004200 */
[----:B------:R-:W-:Y:S02]  /*4b30*/  F2FP.F16.F32.PACK_AB R226, R227, R228 ;  /* 0x000000e4e3e2723e */ /* 0x000fe400000000ff */
[----:B------:R-:W-:Y:S01]  /*4b40*/  F2FP.F16.F32.PACK_AB R227, R4, R3 ;  /* 0x0000000304e3723e */ /* 0x000fe200000000ff */
[----:B------:R-:W-:Y:S04]  /*4b50*/  STSM.16.MT88.4 [R162+0x2f800], R200 ;  /* 0x02f800c8a2007844 */ /* 0x000fe80000004200 */
[----:B------:R-:W-:Y:S04]  /*4b60*/  STSM.16.MT88.4 [R162+0x30000], R196 ;  /* 0x030000c4a2007844 */ /* 0x000fe80000004200 */
[----:B------:R1:W-:Y:S01]  /*4b70*/  STSM.16.MT88.4 [R162+0x30800], R192 ;  /* 0x030800c0a2007844 */ /* 0x0003e20000004200 */
[----:B------:R-:W-:Y:S01]  /*4b80*/  WARPGROUP.ARRIVE ;  /* 0x00000000000079c5 */ /* 0x000fe20000000000 */
[----:B------:R-:W-:Y:S01]  /*4b90*/  UMOV UR6, UR12 ;  /* 0x0000000c00067c82 */ /* 0x000fe20008000000 */
[----:B------:R-:W-:Y:S01]  /*4ba0*/  UMOV UR7, 0x40000040 ;  /* 0x4000004000077882 */ /* 0x000fe20000000000 */
[----:B------:R-:W-:Y:S01]  /*4bb0*/  UIADD3 UR4, UR12, 0x80, URZ ;  /* 0x000000800c047890 */ /* 0x000fe2000fffe03f */
[----:B------:R-:W2:Y:S08]  /*4bc0*/  LDL R164, [R1] ;  /* 0x0000000001a47983 */ /* 0x000eb00000100800 */
        /* <DEDUP_REMOVED lines=311> */
.L_x_347:
[----:B------:R-:W-:Y:S01]  /*5f40*/  LOP3.LUT R3, R234, 0x2800000, RZ, 0xfc, !PT ;  /* 0x02800000ea037812 */ /* 0x000fe200078efcff */
[----:B------:R-:W2:Y:S01]  /*5f50*/  LDL R7, [R1+0xc] ;  /* 0x00000c0001077983 */ /* 0x000ea20000100800 */
[----:B------:R-:W-:-:S03]  /*5f60*/  UMOV UR7, 0x40000040 ;  /* 0x4000004000077882 */ /* 0x000fc60000000000 */
[----:B------:R-:W-:Y:S01]  /*5f70*/  IMAD R3, R0, 0x500, R3 ;  /* 0x0000050000037824 */ /* 0x000fe200078e0203 */
[----:B------:R-:W1:Y:S04]  /*5f80*/  S2R R5, SR_TID.X ;  /* 0x0000000000057919 */ /* 0x000e680000002100 */
[----:B------:R-:W-:Y:S01]  /*5f90*/  R2UR UR4, R3 ;  /* 0x00000000030472ca */ /* 0x000fe200000e0000 */
[----:B------:R-:W-:-:S05]  /*5fa0*/  VIADD R3, R2, 0x38840 ;  /* 0x0003884002037836 */ /* 0x000fca0000000000 */
[----:B------:R-:W-:-:S04]  /*5fb0*/  PRMT R3, RZ, 0x654, R3 ;  /* 0x00000654ff037816 */ /* 0x000fc80000000003 */
[----:B------:R2:W-:Y:S01]  /*5fc0*/  SYNCS.ARRIVE.TRANS64.RED.A1T0 RZ, [R3+URZ], RZ ;  /* 0x000000ff03ff79a7 */ /* 0x0005e2000810043f */
[----:B------:R-:W-:Y:S02]  /*5fd0*/  WARPGROUP.ARRIVE ;  /* 0x00000000000079c5 */ /* 0x000fe40000000000 */
[----:B------:R-:W-:-:S04]  /*5fe0*/  UMOV UR6, UR4 ;  /* 0x0000000400067c82 */ /* 0x000fc80008000000 */
        /* <DEDUP_REMOVED lines=53> */
.L_x_348:
        /* <DEDUP_REMOVED lines=12> */
.L_x_338:
[----:B------:R-:W2:Y:S01]  /*6400*/  LDL.LU R14, [R1+0xc] ;  /* 0x00000c00010e7983 */ /* 0x000ea20000300800 */
[----:B------:R-:W3:Y:S01]  /*6410*/  LDC R0, c[0x0][0x850] ;  /* 0x00021400ff007b82 */ /* 0x000ee20000000800 */
[----:B------:R-:W-:Y:S01]  /*6420*/  ULDC.64 UR4, c[0x0][0x818] ;  /* 0x0002060000047ab9 */ /* 0x000fe20000000a00 */
[----:B------:R-:W-:Y:S01]  /*6430*/  ULDC.64 UR6, c[0x0][0x840] ;  /* 0x0002100000067ab9 */ /* 0x000fe20000000a00 */
[----:B------:R-:W4:Y:S01]  /*6440*/  S2R R5, SR_CTAID.Y ;  /* 0x0000000000057919 */ /* 0x000f220000002600 */
[----:B------:R-:W5:Y:S01]  /*6450*/  S2R R10, SR_TID.X ;  /* 0x00000000000a7919 */ /* 0x000f620000002100 */
[----:B------:R-:W1:Y:S01]  /*6460*/  S2R R20, SR_CTAID.X ;  /* 0x0000000000147919 */ /* 0x000e620000002500 */
[----:B------:R-:W1:Y:S01]  /*6470*/  S2R R15, SR_CTAID.Z ;  /* 0x00000000000f7919 */ /* 0x000e620000002700 */
[----:B------:R-:W2:Y:S01]  /*6480*/  S2R R16, SR_TID.X ;  /* 0x0000000000107919 */ /* 0x000ea20000002100 */
[----:B---3--:R-:W-:Y:S01]  /*6490*/  ISETP.NE.AND P0, PT, R0, 0x1, PT ;  /* 0x000000010000780c */ /* 0x008fe20003f05270 */
[----:B----4-:R-:W-:-:S12]  /*64a0*/  IMAD.MOV.U32 R4, RZ, RZ, R5 ;  /* 0x000000ffff047224 */ /* 0x010fd800078e0005 */
[----:B------:R-:W3:Y:S01]  /*64b0*/  @P0 LDC R2, c[0x0][0x854] ;  /* 0x00021500ff020b82 */ /* 0x000ee20000000800 */
[C---:B-----5:R-:W-:Y:S02]  /*64c0*/  VIADD R12, R10.reuse, 0xffffff80 ;  /* 0xffffff800a0c7836 */ /* 0x060fe40000000000 */
[----:B------:R-:W-:Y:S02]  /*64d0*/  VIADD R10, R10, 0xffffff80 ;  /* 0xffffff800a0a7836 */ /* 0x000fe40000000000 */
[----:B-1----:R-:W-:-:S03]  /*64e0*/  IMAD.SHL.U32 R6, R20, 0x4000, RZ ;  /* 0x0000400014067824 */ /* 0x002fc600078e00ff */
[----:B------:R-:W1:Y:S01]  /*64f0*/  @P0 LDC R3, c[0x0][0x858] ;  /* 0x00021600ff030b82 */ /* 0x000e620000000800 */
[----:B------:R-:W-:Y:S02]  /*6500*/  SHF.R.S32.HI R10, RZ, 0x1f, R10 ;  /* 0x0000001fff0a7819 */ /* 0x000fe4000001140a */
[----:B------:R-:W-:Y:S02]  /*6510*/  SHF.R.S32.HI R7, RZ, 0x1f, R6 ;  /* 0x0000001fff077819 */ /* 0x000fe40000011406 */
[----:B------:R-:W-:Y:S02]  /*6520*/  LEA.HI R10, R10, R12, RZ, 0x7 ;  /* 0x0000000c0a0a7211 */ /* 0x000fe400078f38ff */
[----:B------:R-:W-:Y:S02]  /*6530*/  MOV R12, 0x400 ;  /* 0x00000400000c7802 */ /* 0x000fe40000000f00 */
[----:B------:R-:W-:Y:S01]  /*6540*/  SHF.R.S32.HI R10, RZ, 0x7, R10 ;  /* 0x00000007ff0a7819 */ /* 0x000fe2000001140a */
[----:B---3--:R-:W-:-:S05]  /*6550*/  @P0 IMAD.HI.U32 R2, R5, R2, RZ ;  /* 0x0000000205020227 */ /* 0x008fca00078e00ff */
[----:B-1----:R-:W-:-:S04]  /*6560*/  @P0 SHF.R.U32.HI R4, RZ, R3, R2 ;  /* 0x00000003ff040219 */ /* 0x002fc80000011602 */
[----:B------:R-:W-:Y:S01]  /*6570*/  SHF.R.S32.HI R8, RZ, 0x1f, R4 ;  /* 0x0000001fff087819 */ /* 0x000fe20000011404 */
[----:B------:R-:W-:-:S04]  /*6580*/  IMAD.WIDE.U32 R2, R4, UR4, R6 ;  /* 0x0000000404027c25 */ /* 0x000fc8000f8e0006 */
[C---:B------:R-:W-:Y:S02]  /*6590*/  IMAD R9, R8.reuse, UR4, RZ ;  /* 0x0000000408097c24 */ /* 0x040fe4000f8e02ff */
[----:B------:R-:W-:Y:S02]  /*65a0*/  IMAD R13, R8, UR6, RZ ;  /* 0x00000006080d7c24 */ /* 0x000fe4000f8e02ff */
[C---:B------:R-:W-:Y:S01]  /*65b0*/  IMAD R11, R4.reuse, UR5, R9 ;  /* 0x00000005040b7c24 */ /* 0x040fe2000f8e0209 */
[----:B------:R-:W-:Y:S01]  /*65c0*/  ULDC.64 UR4, c[0x0][0x820] ;  /* 0x0002080000047ab9 */ /* 0x000fe20000000a00 */
[----:B------:R-:W-:-:S04]  /*65d0*/  IMAD.WIDE.U32 R6, R4, UR6, R6 ;  /* 0x0000000604067c25 */ /* 0x000fc8000f8e0006 */
[----:B------:R-:W-:Y:S01]  /*65e0*/  IMAD R13, R4, UR7, R13 ;  /* 0x00000007040d7c24 */ /* 0x000fe2000f8e020d */
[----:B------:R-:W-:Y:S01]  /*65f0*/  ULDC.64 UR6, c[0x0][0x848] ;  /* 0x0002120000067ab9 */ /* 0x000fe20000000a00 */
[----:B------:R-:W-:Y:S02]  /*6600*/  IMAD.IADD R3, R3, 0x1, R11 ;  /* 0x0000000103037824 */ /* 0x000fe400078e020b */
[----:B------:R-:W-:Y:S02]  /*6610*/  IMAD.IADD R7, R7, 0x1, R13 ;  /* 0x0000000107077824 */ /* 0x000fe400078e020d */
[----:B------:R-:W-:-:S04]  /*6620*/  IMAD.WIDE.U32 R2, R15, UR4, R2 ;  /* 0x000000040f027c25 */ /* 0x000fc8000f8e0002 */
[----:B------:R-:W-:-:S04]  /*6630*/  IMAD.WIDE.U32 R6, R15, UR6, R6 ;  /* 0x000000060f067c25 */ /* 0x000fc8000f8e0006 */
[----:B--2---:R-:W-:Y:S01]  /*6640*/  IMAD R9, R10, 0x2000, R14 ;  /* 0x000020000a097824 */ /* 0x004fe200078e020e */
[----:B------:R-:W-:Y:S01]  /*6650*/  SHF.R.S32.HI R10, RZ, 0x1f, R15 ;  /* 0x0000001fff0a7819 */ /* 0x000fe2000001140f */
[----:B------:R-:W1:Y:S04]  /*6660*/  S2R R14, SR_CgaCtaId ;  /* 0x00000000000e7919 */ /* 0x000e680000008800 */
[C---:B------:R-:W-:Y:S01]  /*6670*/  IMAD R11, R10.reuse, UR4, RZ ;  /* 0x000000040a0b7c24 */ /* 0x040fe2000f8e02ff */
[----:B------:R-:W-:Y:S01]  /*6680*/  ULDC UR4, c[0x0][0x740] ;  /* 0x0001d00000047ab9 */ /* 0x000fe20000000800 */
[----:B------:R-:W-:Y:S02]  /*6690*/  IMAD R10, R10, UR6, RZ ;  /* 0x000000060a0a7c24 */ /* 0x000fe4000f8e02ff */
[----:B------:R-:W-:Y:S01]  /*66a0*/  FMUL.FTZ R88, R88, UR4 ;  /* 0x0000000458587c20 */ /* 0x000fe20008410000 */
[----:B------:R-:W-:-:S02]  /*66b0*/  IMAD R11, R15, UR5, R11 ;  /* 0x000000050f0b7c24 */ /* 0x000fc4000f8e020b */
        /* <DEDUP_REMOVED lines=23> */
[----:B-1----:R-:W-:Y:S01]  /*6830*/  LEA R12, R14, R12, 0x18 ;  /* 0x0000000c0e0c7211 */ /* 0x002fe200078ec0ff */
        /* <DEDUP_REMOVED lines=41> */
[----:B------:R-:W-:Y:S05]  /*6ad0*/  WARPSYNC.ALL ;  /* 0x0000000000007948 */ /* 0x000fea0003800000 */
[----:B------:R-:W-:-:S02]  /*6ae0*/  IMAD R10, R9, 0x4, R12 ;  /* 0x00000004090a7824 */ /* 0x000fc400078e020c */
[----:B------:R-:W-:Y:S02]  /*6af0*/  IMAD.IADD R14, R3, 0x1, R11 ;  /* 0x00000001030e7824 */ /* 0x000fe400078e020b */
[----:B------:R-:W-:Y:S01]  /*6b00*/  IMAD.IADD R12, R7, 0x1, R13 ;  /* 0x00000001070c7824 */ /* 0x000fe200078e020d */
[----:B------:R-:W-:Y:S01]  /*6b10*/  BAR.SYNC.DEFER_BLOCKING 0x1, 0x100 ;  /* 0x0044000000007b1d */ /* 0x000fe20000010000 */
[----:B------:R-:W-:-:S05]  /*6b20*/  ISETP.NE.AND P1, PT, R16, 0x80, PT ;  /* 0x000000801000780c */ /* 0x000fca0003f25270 */
[----:B------:R-:W-:Y:S02]  /*6b30*/  ULDC UR4, c[0x0][0x870] ;  /* 0x00021c0000047ab9 */ /* 0x000fe40000000800 */
[----:B------:R-:W1:Y:S01]  /*6b40*/  LDC.64 R16, c[0x0][0x800] ;  /* 0x00020000ff107b82 */ /* 0x000e620000000a00 */
[----:B------:R-:W-:Y:S01]  /*6b50*/  IMAD R11, R20, UR4, RZ ;  /* 0x00000004140b7c24 */ /* 0x000fe2000f8e02ff */
[----:B------:R-:W-:Y:S01]  /*6b60*/  ULDC UR4, c[0x0][0x80c] ;  /* 0x0002030000047ab9 */ /* 0x000fe20000000800 */
[----:B------:R-:W-:Y:S01]  /*6b70*/  BSSY B0, `(.L_x_350) ;  /* 0x0000027000007945 */ /* 0x000fe20003800000 */
[----:B------:R-:W-:Y:S02]  /*6b80*/  IMAD R9, R15, UR4, RZ ;  /* 0x000000040f097c24 */ /* 0x000fe4000f8e02ff */
[----:B------:R-:W-:Y:S01]  /*6b90*/  IMAD R11, R11, UR4, RZ ;  /* 0x000000040b0b7c24 */ /* 0x000fe2000f8e02ff */
[----:B------:R-:W-:Y:S01]  /*6ba0*/  ULDC.64 UR4, c[0x0][0x868] ;  /* 0x00021a0000047ab9 */ /* 0x000fe20000000a00 */
[----:B------:R-:W2:Y:S01]  /*6bb0*/  LDC.64 R18, c[0x0][0x828] ;  /* 0x00020a00ff127b82 */ /* 0x000ea20000000a00 */
[----:B------:R-:W-:-:S02]  /*6bc0*/  SHF.R.S32.HI R13, RZ, 0x1f, R9 ;  /* 0x0000001fff0d7819 */ /* 0x000fc40000011409 */
[--C-:B------:R-:W-:Y:S01]  /*6bd0*/  IADD3 R9, P0, P2, R11, R9, R4.reuse ;  /* 0x000000090b097210 */ /* 0x100fe20007a1e004 */
[----:B------:R-:W-:Y:S01]  /*6be0*/  IMAD.MOV R4, RZ, RZ, -R4 ;  /* 0x000000ffff047224 */ /* 0x000fe200078e0a04 */
[----:B------:R-:W-:-:S03]  /*6bf0*/  SHF.R.S32.HI R11, RZ, 0x1f, R11 ;  /* 0x0000001fff0b7819 */ /* 0x000fc6000001140b */
[----:B------:R-:W-:Y:S01]  /*6c00*/  IMAD R5, R0, R4, R5 ;  /* 0x0000000400057224 */ /* 0x000fe200078e0205 */
[----:B------:R3:W-:Y:S01]  /*6c10*/  STS.128 [R10], R24 ;  /* 0x000000180a007388 */ /* 0x0007e20000000c00 */
[----:B------:R-:W-:Y:S01]  /*6c20*/  IADD3.X R8, R11, R13, R8, P0, P2 ;  /* 0x0000000d0b087210 */ /* 0x000fe200007e4408 */
[C---:B------:R-:W-:Y:S02]  /*6c30*/  IMAD.SHL.U32 R13, R9.reuse, 0x4, RZ ;  /* 0x00000004090d7824 */ /* 0x040fe400078e00ff */
[----:B------:R3:W-:Y:S01]  /*6c40*/  STS.128 [R10+0x800], R28 ;  /* 0x0008001c0a007388 */ /* 0x0007e20000000c00 */
[----:B------:R-:W-:Y:S02]  /*6c50*/  SHF.L.U64.HI R11, R9, 0x2, R8 ;  /* 0x00000002090b7819 */ /* 0x000fe40000010208 */
[----:B------:R-:W-:Y:S01]  /*6c60*/  IADD3 R8, P3, R13, UR4, RZ ;  /* 0x000000040d087c10 */ /* 0x000fe2000ff7e0ff */
[----:B------:R3:W-:Y:S01]  /*6c70*/  STS.128 [R10+0x1000], R32 ;  /* 0x001000200a007388 */ /* 0x0007e20000000c00 */
[----:B-1----:R-:W-:-:S02]  /*6c80*/  LEA R16, P2, R2, R16, 0x2 ;  /* 0x0000001002107211 */ /* 0x002fc400078410ff */
[----:B------:R-:W-:Y:S01]  /*6c90*/  IADD3.X R9, R11, UR5, RZ, P3, !PT ;  /* 0x000000050b097c10 */ /* 0x000fe20009ffe4ff */
[----:B------:R3:W-:Y:S01]  /*6ca0*/  STS.128 [R10+0x1800], R36 ;  /* 0x001800240a007388 */ /* 0x0007e20000000c00 */
[----:B--2---:R-:W-:-:S03]  /*6cb0*/  LEA R18, P0, R6, R18, 0x2 ;  /* 0x0000001206127211 */ /* 0x004fc600078010ff */
        /* <DEDUP_REMOVED lines=12> */
[----:B------:R-:W-:Y:S05]  /*6d80*/  @P1 BRA `(.L_x_351) ;  /* 0x0000000000141947 */ /* 0x000fea0003800000 */
.L_x_352:
[----:B------:R-:W2:Y:S04]  /*6d90*/  LDG.E.STRONG.GPU R0, desc[UR38][R8.64] ;  /* 0x0000002608007981 */ /* 0x000ea8000c1ef900 */
[----:B--2---:R-:W-:Y:S01]  /*6da0*/  CCTL.IVALL ;  /* 0x00000000ff00798f */ /* 0x004fe20002000000 */
[----:B------:R-:W-:Y:S05]  /*6db0*/  YIELD ;  /* 0x0000000000007946 */ /* 0x000fea0003800000 */
[----:B------:R-:W-:-:S13]  /*6dc0*/  ISETP.NE.AND P3, PT, R0, R5, PT ;  /* 0x000000050000720c */ /* 0x000fda0003f65270 */
[----:B------:R-:W-:Y:S05]  /*6dd0*/  @P3 BRA `(.L_x_352) ;  /* 0xfffffffc00ec3947 */ /* 0x000fea000383ffff */
.L_x_351:
[----:B------:R-:W-:Y:S05]  /*6de0*/  BSYNC B0 ;  /* 0x0000000000007941 */ /* 0x000fea0003800000 */
.L_x_350:
[----:B------:R-:W-:Y:S01]  /*6df0*/  UMOV UR4, 0xffffffff ;  /* 0xffffffff00047882 */ /* 0x000fe20000000000 */
[----:B------:R-:W-:Y:S02]  /*6e00*/  LEA.HI.X R14, R2, R17, R14, 0x2, P2 ;  /* 0x00000011020e7211 */ /* 0x000fe400010f140e */
[----:B------:R-:W-:Y:S01]  /*6e10*/  LEA.HI.X R12, R6, R19, R12, 0x2, P0 ;  /* 0x00000013060c7211 */ /* 0x000fe200000f140c */
[----:B------:R-:W-:Y:S06]  /*6e20*/  BRA.DIV UR4, `(.L_x_353) ;  /* 0x0000003a04687947 */ /* 0x000fec000b800000 */
[----:B------:R-:W-:Y:S01]  /*6e30*/  NOP ;  /* 0x0000000000007918 */ /* 0x000fe20000000000 */
.L_x_435:
[----:B------:R-:W-:Y:S01]  /*6e40*/  @!PT LDS RZ, [RZ] ;  /* 0x00000000fffff984 */ /* 0x000fe20000000800 */
[----:B------:R-:W-:Y:S01]  /*6e50*/  @!PT LDS RZ, [RZ] ;  /* 0x00000000fffff984 */ /* 0x000fe20000000800 */
[----:B------:R-:W-:Y:S01]  /*6e60*/  @!PT LDS RZ, [RZ] ;  /* 0x00000000fffff984 */ /* 0x000fe20000000800 */
[----:B------:R-:W-:Y:S01]  /*6e70*/  @!PT LDS RZ, [RZ] ;  /* 0x00000000fffff984 */ /* 0x000fe20000000800 */
[----:B------:R1:W-:Y:S06]  /*6e80*/  MEMBAR.ALL.CTA ;  /* 0x0000000000007992 */ /* 0x0003ec0000008000 */
[----:B-1----:R-:W1:Y:S01]  /*6e90*/  FENCE.VIEW.ASYNC.S ;  /* 0x00000000000073c6 */ /* 0x002e620000000000 */
[----:B------:R-:W-:Y:S05]  /*6ea0*/  WARPSYNC.ALL ;  /* 0x0000000000007948 */ /* 0x000fea0003800000 */
[----:B------:R-:W-:Y:S01]  /*6eb0*/  BSSY B0, `(.L_x_354) ;  /* 0x0000014000007945 */ /* 0x000fe20003800000 */
        /* <DEDUP_REMOVED lines=12> */
.L_x_356:
[----:B------:R-:W-:Y:S01]  /*6f80*/  @P0 ELECT P2, URZ, PT ;  /* 0x00000000003f082f */ /* 0x000fe20003840000 */
[----:B------:R1:W-:-:S12]  /*6f90*/  UBLKRED.G.S.ADD.F32.RN [UR4], [UR6], UR7, desc[UR8] ;  /* 0x00000804060073bb */ /* 0x0003d800080a1407 */
[----:B------:R-:W-:Y:S02]  /*6fa0*/  @P2 PLOP3.LUT P0, PT, P2, PT, PT, 0x8, 0x0 ;  /* 0x000000000000281c */ /* 0x000fe4000170e170 */
[----:B------:R-:W-:-:S11]  /*6fb0*/  PLOP3.LUT P2, PT, PT, PT, PT, 0x8, 0x0 ;  /* 0x000000000000781c */ /* 0x000fd60003f4e170 */
[----:B-1----:R-:W-:Y:S05]  /*6fc0*/  @P0 BRA.U.ANY `(.L_x_356) ;  /* 0xfffffffd00ec0947 */ /* 0x002fea000393ffff */
[----:B------:R0:W-:Y:S01]  /*6fd0*/  UTMACMDFLUSH ;  /* 0x00000000000079b7 */ /* 0x0001e20000000000 */
[----:B------:R-:W-:-:S04]  /*6fe0*/  DEPBAR.LE SB0, 0x0 ;  /* 0x000080000000791a */ /* 0x000fc80000000000 */
.L_x_355:
[----:B------:R-:W-:Y:S05]  /*6ff0*/  BSYNC B0 ;  /* 0x0000000000007941 */ /* 0x000fea0003800000 */
.L_x_354:
        /* <DEDUP_REMOVED lines=12> */
[----:B------:R-:W-:-:S05]  /*70c0*/  IMAD.MOV.U32 R3, RZ, RZ, 0x1 ;  /* 0x00000001ff037424 */ /* 0x000fca00078e00ff */
[----:B------:R1:W-:Y:S02]  /*70d0*/  REDG.E.ADD.S32.STRONG.GPU desc[UR38][R8.64], R3 ;  /* 0x000000030800798e */ /* 0x0003e4000c10e3a6 */
.L_x_358:
[----:B------:R-:W-:Y:S05]  /*70e0*/  BSYNC B0 ;  /* 0x0000000000007941 */ /* 0x000fea0003800000 */
.L_x_357:
[----:B------:R-:W-:Y:S06]  /*70f0*/  BAR.SYNC.DEFER_BLOCKING 0x1, 0x100 ;  /* 0x0044000000007b1d */ /* 0x000fec0000010000 */
[----:B------:R-:W-:Y:S01]  /*7100*/  ULDC.64 UR4, c[0x0][0x860] ;  /* 0x0002180000047ab9 */ /* 0x000fe20000000a00 */
[----:B------:R-:W-:Y:S01]  /*7110*/  BSSY B0, `(.L_x_359) ;  /* 0x0000019000007945 */ /* 0x000fe20003800000 */
[----:B------:R-:W-:-:S04]  /*7120*/  IADD3 R2, P0, R13, UR4, RZ ;  /* 0x000000040d027c10 */ /* 0x000fc8000ff1e0ff */
[----:B-1----:R-:W-:Y:S01]  /*7130*/  IADD3.X R3, R11, UR5, RZ, P0, !PT ;  /* 0x000000050b037c10 */ /* 0x002fe200087fe4ff */
        /* <DEDUP_REMOVED lines=17> */
.L_x_361:
[----:B------:R-:W2:Y:S04]  /*7250*/  LDG.E.STRONG.GPU R0, desc[UR38][R2.64] ;  /* 0x0000002602007981 */ /* 0x000ea8000c1ef900 */
[----:B--2---:R-:W-:Y:S01]  /*7260*/  CCTL.IVALL ;  /* 0x00000000ff00798f */ /* 0x004fe20002000000 */
[----:B------:R-:W-:Y:S05]  /*7270*/  YIELD ;  /* 0x0000000000007946 */ /* 0x000fea0003800000 */
[----:B------:R-:W-:-:S13]  /*7280*/  ISETP.NE.AND P0, PT, R0, R5, PT ;  /* 0x000000050000720c */ /* 0x000fda0003f05270 */
[----:B------:R-:W-:Y:S05]  /*7290*/  @P0 BRA `(.L_x_361) ;  /* 0xfffffffc00ec0947 */ /* 0x000fea000383ffff */
.L_x_360:
[----:B------:R-:W-:Y:S05]  /*72a0*/  BSYNC B0 ;  /* 0x0000000000007941 */ /* 0x000fea0003800000 */
.L_x_359:
[----:B------:R-:W-:-:S03]  /*72b0*/  UMOV UR4, 0xffffffff ;  /* 0xffffffff00047882 */ /* 0x000fc60000000000 */
[----:B------:R-:W-:Y:S05]  /*72c0*/  BRA.DIV UR4, `(.L_x_362) ;  /* 0x00000036045c7947 */ /* 0x000fea000b800000 */
[----:B------:R-:W-:Y:S01]  /*72d0*/  NOP ;  /* 0x0000000000007918 */ /* 0x000fe20000000000 */
.L_x_438:
[----:B------:R-:W-:Y:S01]  /*72e0*/  @!PT LDS RZ, [RZ] ;  /* 0x00000000fffff984 */ /* 0x000fe20000000800 */
[----:B------:R-:W-:Y:S01]  /*72f0*/  @!PT LDS RZ, [RZ] ;  /* 0x00000000fffff984 */ /* 0x000fe20000000800 */
[----:B------:R-:W-:Y:S01]  /*7300*/  @!PT LDS RZ, [RZ] ;  /* 0x00000000fffff984 */ /* 0x000fe20000000800 */
[----:B------:R-:W-:Y:S01]  /*7310*/  @!PT LDS RZ, [RZ] ;  /* 0x00000000fffff984 */ /* 0x000fe20000000800 */
[----:B------:R2:W-:Y:S06]  /*7320*/  MEMBAR.ALL.CTA ;  /* 0x0000000000007992 */ /* 0x0005ec0000008000 */
[----:B--2---:R-:W2:Y:S01]  /*7330*/  FENCE.VIEW.ASYNC.S ;  /* 0x00000000000073c6 */ /* 0x004ea20000000000 */
[----:B------:R-:W-:Y:S05]  /*7340*/  WARPSYNC.ALL ;  /* 0x0000000000007948 */ /* 0x000fea0003800000 */
[----:B------:R-:W-:Y:S01]  /*7350*/  BSSY B0, `(.L_x_363) ;  /* 0x0000014000007945 */ /* 0x000fe20003800000 */
[----:B--2---:R-:W-:Y:S06]  /*7360*/  BAR.SYNC.DEFER_BLOCKING 0x1, 0x100 ;  /* 0x0044000000007b1d */ /* 0x004fec0000010000 */
[----:B------:R-:W-:Y:S05]  /*7370*/  @P1 BRA `(.L_x_364) ;  /* 0x0000000000441947 */ /* 0x000fea0003800000 */
[----:B------:R-:W2:Y:S01]  /*7380*/  S2R R4, SR_CgaCtaId ;  /* 0x0000000000047919 */ /* 0x000ea20000008800 */
[----:B------:R-:W-:Y:S01]  /*7390*/  MOV R0, 0x400 ;  /* 0x0000040000007802 */ /* 0x000fe20000000f00 */
[----:B------:R-:W-:Y:S01]  /*73a0*/  UMOV UR7, 0x1000 ;  /* 0x0000100000077882 */ /* 0x000fe20000000000 */
[----:B------:R-:W-:Y:S01]  /*73b0*/  R2UR UR4, R16 ;  /* 0x00000000100472ca */ /* 0x000fe200000e0000 */
[----:B------:R-:W-:Y:S01]  /*73c0*/  UMOV UR8, 0x0 ;  /* 0x0000000000087882 */ /* 0x000fe20000000000 */
[----:B------:R-:W-:Y:S01]  /*73d0*/  R2UR UR5, R14 ;  /* 0x000000000e0572ca */ /* 0x000fe200000e0000 */
[----:B------:R-:W-:Y:S01]  /*73e0*/  UMOV UR9, 0x14f00000 ;  /* 0x14f0000000097882 */ /* 0x000fe20000000000 */
[----:B------:R-:W-:Y:S02]  /*73f0*/  PLOP3.LUT P0, PT, PT, PT, PT, 0x80, 0x0 ;  /* 0x000000000000781c */ /* 0x000fe40003f0f070 */
[----:B--2---:R-:W-:-:S04]  /*7400*/  LEA R0, R4, R0, 0x18 ;  /* 0x0000000004007211 */ /* 0x004fc800078ec0ff */
[----:B------:R-:W-:-:S15]  /*7410*/  R2UR UR6, R0 ;  /* 0x00000000000672ca */ /* 0x000fde00000e0000 */
.L_x_365:
[----:B------:R-:W-:Y:S01]  /*7420*/  @P0 ELECT P2, URZ, PT ;  /* 0x00000000003f082f */ /* 0x000fe20003840000 */
[----:B------:R2:W-:-:S12]  /*7430*/  UBLKRED.G.S.ADD.F32.RN [UR4], [UR6], UR7, desc[UR8] ;  /* 0x00000804060073bb */ /* 0x0005d800080a1407 */
[----:B------:R-:W-:Y:S02]  /*7440*/  @P2 PLOP3.LUT P0, PT, P2, PT, PT, 0x8, 0x0 ;  /* 0x000000000000281c */ /* 0x000fe4000170e170 */
[----:B------:R-:W-:-:S11]  /*7450*/  PLOP3.LUT P2, PT, PT, PT, PT, 0x8, 0x0 ;  /* 0x000000000000781c */ /* 0x000fd60003f4e170 */
[----:B--2---:R-:W-:Y:S05]  /*7460*/  @P0 BRA.U.ANY `(.L_x_365) ;  /* 0xfffffffd00ec0947 */ /* 0x004fea000393ffff */
[----:B------:R0:W-:Y:S01]  /*7470*/  UTMACMDFLUSH ;  /* 0x00000000000079b7 */ /* 0x0001e20000000000 */
[----:B------:R-:W-:-:S04]  /*7480*/  DEPBAR.LE SB0, 0x0 ;  /* 0x000080000000791a */ /* 0x000fc80000000000 */
.L_x_364:
[----:B------:R-:W-:Y:S05]  /*7490*/  BSYNC B0 ;  /* 0x0000000000007941 */ /* 0x000fea0003800000 */
.L_x_363:
[----:B------:R-:W-:Y:S01]  /*74a0*/  NOP ;  /* 0x0000000000007918 */ /* 0x000fe20000000000 */
[----:B------:R-:W-:Y:S05]  /*74b0*/  @P1 BRA `(.L_x_330) ;  /* 0x0000003000541947 */ /* 0x000fea0003800000 */
[----:B------:R-:W-:Y:S01]  /*74c0*/  IMAD.MOV.U32 R5, RZ, RZ, 0x1 ;  /* 0x00000001ff057424 */ /* 0x000fe200078e00ff */
        /* <DEDUP_REMOVED lines=8> */
[----:B012345:R-:W-:Y:S04]  /*7550*/  CCTL.IVALL ;  /* 0x00000000ff00798f */ /* 0x03ffe80002000000 */
[----:B------:R2:W-:Y:S01]  /*7560*/  REDG.E.ADD.S32.STRONG.GPU desc[UR38][R2.64], R5 ;  /* 0x000000050200798e */ /* 0x0005e2000c10e3a6 */
[----:B------:R-:W-:Y:S05]  /*7570*/  BRA `(.L_x_330) ;  /* 0x0000003000247947 */ /* 0x000fea0003800000 */
.L_x_328:
        /* <DEDUP_REMOVED lines=20> */
[----:B------:R-:W-:Y:S02]  /*76c0*/  UIMAD UR6, UR8, UR10, URZ ;  /* 0x0000000a080672a4 */ /* 0x000fe4000f8e023f */
[----:B------:R-:W-:Y:S01]  /*76d0*/  USHF.R.S32.HI UR10, URZ, 0x1f, UR7 ;  /* 0x0000001f3f0a7899 */ /* 0x000fe20008011407 */
[----:B--2---:R-:W-:Y:S01]  /*76e0*/  ISETP.GE.AND P1, PT, R4, 0x1, PT ;  /* 0x000000010400780c */ /* 0x004fe20003f26270 */
[----:B------:R-:W-:Y:S02]  /*76f0*/  UIMAD UR6, UR9, UR11, UR6 ;  /* 0x0000000b090672a4 */ /* 0x000fe4000f8e0206 */
[----:B------:R-:W-:-:S02]  /*7700*/  UIMAD UR11, UR7, UR13, URZ ;  /* 0x0000000d070b72a4 */ /* 0x000fc4000f8e023f */
[----:B------:R-:W-:Y:S02]  /*7710*/  UIADD3 UR5, UR5, UR6, URZ ;  /* 0x0000000605057290 */ /* 0x000fe4000fffe03f */
[----:B------:R-:W-:Y:S02]  /*7720*/  UIMAD UR6, UR10, UR14, URZ ;  /* 0x0000000e0a0672a4 */ /* 0x000fe4000f8e023f */
[----:B------:R-:W-:Y:S02]  /*7730*/  UIADD3 UR10, UP0, UR11, UR9, URZ ;  /* 0x000000090b0a7290 */ /* 0x000fe4000ff1e03f */
        /* <DEDUP_REMOVED lines=13> */
[----:B------:R-:W-:-:S03]  /*7810*/  UMOV UR4, URZ ;  /* 0x0000003f00047c82 */ /* 0x000fc60008000000 */
        /* <DEDUP_REMOVED lines=17> */
.L_x_392:
        /* <DEDUP_REMOVED lines=17> */
.L_x_370:
[----:B------:R-:W2:Y:S04]  /*7a40*/  LDG.E.STRONG.GPU R6, desc[UR38][R2.64] ;  /* 0x0000002602067981 */ /* 0x000ea8000c1ef900 */
[----:B--2---:R-:W-:Y:S01]  /*7a50*/  CCTL.IVALL ;  /* 0x00000000ff00798f */ /* 0x004fe20002000000 */
[----:B------:R-:W-:Y:S05]  /*7a60*/  YIELD ;  /* 0x0000000000007946 */ /* 0x000fea0003800000 */
[----:B------:R-:W-:-:S13]  /*7a70*/  ISETP.NE.AND P3, PT, R6, UR26, PT ;  /* 0x0000001a06007c0c */ /* 0x000fda000bf65270 */
[----:B------:R-:W-:Y:S05]  /*7a80*/  @P3 BRA `(.L_x_370) ;  /* 0xfffffffc00ec3947 */ /* 0x000fea000383ffff */
.L_x_369:
[----:B------:R-:W-:Y:S05]  /*7a90*/  BSYNC B0 ;  /* 0x0000000000007941 */ /* 0x000fea0003800000 */
.L_x_368:
[----:B------:R-:W-:-:S03]  /*7aa0*/  UMOV UR23, 0xffffffff ;  /* 0xffffffff00177882 */ /* 0x000fc60000000000 */
[----:B------:R-:W-:Y:S05]  /*7ab0*/  BRA.DIV UR23, `(.L_x_371) ;  /* 0x0000002e177c7947 */ /* 0x000fea000b800000 */
[----:B------:R-:W-:Y:S01]  /*7ac0*/  NOP ;  /* 0x0000000000007918 */ /* 0x000fe20000000000 */
.L_x_441:
        /* <DEDUP_REMOVED lines=19> */
.L_x_373:
[----:B------:R-:W-:Y:S05]  /*7c00*/  BSYNC B0 ;  /* 0x0000000000007941 */ /* 0x000fea0003800000 */
.L_x_372:
        /* <DEDUP_REMOVED lines=13> */
.L_x_375:
[----:B------:R-:W-:Y:S05]  /*7ce0*/  BSYNC B0 ;  /* 0x0000000000007941 */ /* 0x000fea0003800000 */
.L_x_374:
[----:B------:R-:W-:Y:S06]  /*7cf0*/  BAR.ARV 0xa, 0xa0 ;  /* 0x0282800000007b1d */ /* 0x000fec0000002000 */
[----:B------:R-:W-:Y:S04]  /*7d00*/  BSSY B0, `(.L_x_376) ;  /* 0x0000003000007945 */ /* 0x000fe80003800000 */
[----:B------:R-:W-:Y:S05]  /*7d10*/  @!P0 BRA `(.L_x_377) ;  /* 0x0000000000048947 */ /* 0x000fea0003800000 */
[----:B------:R-:W-:-:S04]  /*7d20*/  DEPBAR.LE SB0, 0x0 ;  /* 0x000080000000791a */ /* 0x000fc80000000000 */
.L_x_377:
[----:B------:R-:W-:Y:S05]  /*7d30*/  BSYNC B0 ;  /* 0x0000000000007941 */ /* 0x000fea0003800000 */
.L_x_376:
        /* <DEDUP_REMOVED lines=19> */
.L_x_379:
[----:B------:R-:W-:Y:S05]  /*7e70*/  BSYNC B0 ;  /* 0x0000000000007941 */ /* 0x000fea0003800000 */
.L_x_378:
        /* <DEDUP_REMOVED lines=9> */
.L_x_382:
[----:B------:R-:W2:Y:S04]  /*7f10*/  LDG.E.STRONG.GPU R6, desc[UR38][R2.64] ;  /* 0x0000002602067981 */ /* 0x000ea8000c1ef900 */
[----:B--2---:R-:W-:Y:S01]  /*7f20*/  CCTL.IVALL ;  /* 0x00000000ff00798f */ /* 0x004fe20002000000 */
[----:B------:R-:W-:Y:S05]  /*7f30*/  YIELD ;  /* 0x0000000000007946 */ /* 0x000fea0003800000 */
[----:B------:R-:W-:-:S13]  /*7f40*/  ISETP.NE.AND P3, PT, R6, UR26, PT ;  /* 0x0000001a06007c0c */ /* 0x000fda000bf65270 */
[----:B------:R-:W-:Y:S05]  /*7f50*/  @P3 BRA `(.L_x_382) ;  /* 0xfffffffc00ec3947 */ /* 0x000fea000383ffff */
.L_x_381:
[----:B------:R-:W-:Y:S05]  /*7f60*/  BSYNC B0 ;  /* 0x0000000000007941 */ /* 0x000fea0003800000 */
.L_x_380:
[----:B------:R-:W-:-:S03]  /*7f70*/  UMOV UR8, 0xffffffff ;  /* 0xffffffff00087882 */ /* 0x000fc60000000000 */
[----:B------:R-:W-:Y:S05]  /*7f80*/  BRA.DIV UR8, `(.L_x_383) ;  /* 0x0000002a08647947 */ /* 0x000fea000b800000 */
[----:B------:R-:W-:Y:S01]  /*7f90*/  NOP ;  /* 0x0000000000007918 */ /* 0x000fe20000000000 */
.L_x_444:
        /* <DEDUP_REMOVED lines=13> */
.L_x_385:
[----:B------:R-:W-:Y:S05]  /*8070*/  BSYNC B0 ;  /* 0x0000000000007941 */ /* 0x000fea0003800000 */
.L_x_384:
        /* <DEDUP_REMOVED lines=13> */
.L_x_387:
[----:B------:R-:W-:Y:S05]  /*8150*/  BSYNC B0 ;  /* 0x0000000000007941 */ /* 0x000fea0003800000 */
.L_x_386:
[----:B------:R-:W-:Y:S06]  /*8160*/  BAR.ARV 0xa, 0xa0 ;  /* 0x0282800000007b1d */ /* 0x000fec0000002000 */
[----:B------:R-:W-:Y:S04]  /*8170*/  BSSY B0, `(.L_x_388) ;  /* 0x0000003000007945 */ /* 0x000fe80003800000 */
[----:B------:R-:W-:Y:S05]  /*8180*/  @!P0 BRA `(.L_x_389) ;  /* 0x0000000000048947 */ /* 0x000fea0003800000 */
[----:B------:R-:W-:-:S04]  /*8190*/  DEPBAR.LE SB0, 0x0 ;  /* 0x000080000000791a */ /* 0x000fc80000000000 */
.L_x_389:
[----:B------:R-:W-:Y:S05]  /*81a0*/  BSYNC B0 ;  /* 0x0000000000007941 */ /* 0x000fea0003800000 */
.L_x_388:
        /* <DEDUP_REMOVED lines=19> */
.L_x_391:
[----:B------:R-:W-:Y:S05]  /*82e0*/  BSYNC B0 ;  /* 0x0000000000007941 */ /* 0x000fea0003800000 */
.L_x_390:
[----:B------:R-:W-:Y:S02]  /*82f0*/  UIADD3 UR4, UR4, 0x2, URZ ;  /* 0x0000000204047890 */ /* 0x000fe4000fffe03f */
[----:B------:R-:W-:Y:S01]  /*8300*/  UIADD3 UR5, UR5, 0x1, URZ ;  /* 0x0000000105057890 */ /* 0x000fe2000fffe03f */
[----:B------:R-:W-:Y:S11]  /*8310*/  @P2 BRA `(.L_x_392) ;  /* 0xfffffff400842947 */ /* 0x000ff6000383ffff */
.L_x_367:
        /* <DEDUP_REMOVED lines=13> */
.L_x_395:
[----:B------:R-:W2:Y:S04]  /*83f0*/  LDG.E.STRONG.GPU R0, desc[UR38][R2.64] ;  /* 0x0000002602007981 */ /* 0x000ea8000c1ef900 */
[----:B--2---:R-:W-:Y:S01]  /*8400*/  CCTL.IVALL ;  /* 0x00000000ff00798f */ /* 0x004fe20002000000 */
[----:B------:R-:W-:Y:S05]  /*8410*/  YIELD ;  /* 0x0000000000007946 */ /* 0x000fea0003800000 */
[----:B------:R-:W-:-:S13]  /*8420*/  ISETP.NE.AND P2, PT, R0, UR26, PT ;  /* 0x0000001a00007c0c */ /* 0x000fda000bf45270 */
[----:B------:R-:W-:Y:S05]  /*8430*/  @P2 BRA `(.L_x_395) ;  /* 0xfffffffc00ec2947 */ /* 0x000fea000383ffff */
.L_x_394:
[----:B------:R-:W-:Y:S05]  /*8440*/  BSYNC B0 ;  /* 0x0000000000007941 */ /* 0x000fea0003800000 */
.L_x_393:
[----:B------:R-:W-:-:S03]  /*8450*/  UMOV UR5, 0xffffffff ;  /* 0xffffffff00057882 */ /* 0x000fc60000000000 */
[----:B------:R-:W-:Y:S05]  /*8460*/  BRA.DIV UR5, `(.L_x_396) ;  /* 0x0000002605487947 */ /* 0x000fea000b800000 */
[----:B------:R-:W-:Y:S01]  /*8470*/  NOP ;  /* 0x0000000000007918 */ /* 0x000fe20000000000 */
.L_x_447:
        /* <DEDUP_REMOVED lines=22> */
.L_x_398:
[----:B------:R-:W-:Y:S05]  /*85e0*/  BSYNC B0 ;  /* 0x0000000000007941 */ /* 0x000fea0003800000 */
.L_x_397:
        /* <DEDUP_REMOVED lines=20> */
.L_x_400:
[----:B------:R-:W-:Y:S05]  /*8730*/  BSYNC B0 ;  /* 0x0000000000007941 */ /* 0x000fea0003800000 */
.L_x_399:
[----:B------:R-:W-:Y:S06]  /*8740*/  BAR.ARV 0xa, 0xa0 ;  /* 0x0282800000007b1d */ /* 0x000fec0000002000 */
[----:B------:R-:W-:Y:S04]  /*8750*/  BSSY B0, `(.L_x_401) ;  /* 0x0000003000007945 */ /* 0x000fe80003800000 */
[----:B------:R-:W-:Y:S05]  /*8760*/  @!P0 BRA `(.L_x_402) ;  /* 0x0000000000048947 */ /* 0x000fea0003800000 */
[----:B------:R-:W-:-:S04]  /*8770*/  DEPBAR.LE SB0, 0x0 ;  /* 0x000080000000791a */ /* 0x000fc80000000000 */
.L_x_402:
[----:B------:R-:W-:Y:S05]  /*8780*/  BSYNC B0 ;  /* 0x0000000000007941 */ /* 0x000fea0003800000 */
.L_x_401:
        /* <DEDUP_REMOVED lines=19> */
.L_x_366:
        /* <DEDUP_REMOVED lines=55> */
.L_x_448:
        /* <DEDUP_REMOVED lines=10> */
.L_x_406:
        /* <DEDUP_REMOVED lines=84> */
.L_x_417:
[----:B------:R-:W-:-:S04]  /*9210*/  SHF.L.U32 R21, R18, 0x1f, RZ ;  /* 0x0000001f12157819 */ /* 0x000fc800000006ff */
[----:B-1----:R-:W1:Y:S02]  /*9220*/  SYNCS.PHASECHK.TRANS64.TRYWAIT P1, [R20+URZ+0x38840], R21 ;  /* 0x03884015140075a7 */ /* 0x002e64000802017f */
[----:B-12---:R-:W-:Y:S05]  /*9230*/  @!P1 BRA `(.L_x_409) ;  /* 0x0000001800049947 */ /* 0x006fea0003800000 */
.L_x_449:
[----:B------:R-:W-:Y:S05]  /*9240*/  @P0 BRA `(.L_x_410) ;  /* 0x0000000000140947 */ /* 0x000fea0003800000 */
[----:B------:R-:W-:Y:S01]  /*9250*/  ISETP.NE.AND P1, PT, R12, RZ, PT ;  /* 0x000000ff0c00720c */ /* 0x000fe20003f25270 */
[----:B------:R-:W-:-:S04]  /*9260*/  IMAD.MOV.U32 R3, RZ, RZ, 0x5140 ;  /* 0x00005140ff037424 */ /* 0x000fc800078e00ff */
[----:B------:R2:W-:Y:S08]  /*9270*/  SYNCS.ARRIVE.TRANS64 RZ, [R20+URZ+0x38830], R3 ;  /* 0x0388300314ff79a7 */ /* 0x0005f0000800003f */
[----:B------:R-:W-:Y:S05]  /*9280*/  @!P1 BRA `(.L_x_410) ;  /* 0x0000000000049947 */ /* 0x000fea0003800000 */
[----:B------:R-:W-:Y:S01]  /*9290*/  BPT.TRAP 0x1 ;  /* 0x000000040000795c */ /* 0x000fe20000300000 */
.L_x_410:
        /* <DEDUP_REMOVED lines=36> */
.L_x_450:
[----:B------:R-:W-:Y:S05]  /*94e0*/  @P0 BRA `(.L_x_412) ;  /* 0x0000000000140947 */ /* 0x000fea0003800000 */
[----:B------:R-:W-:Y:S01]  /*94f0*/  ISETP.NE.AND P1, PT, R12, RZ, PT ;  /* 0x000000ff0c00720c */ /* 0x000fe20003f25270 */
[----:B------:R-:W-:-:S04]  /*9500*/  IMAD.MOV.U32 R0, RZ, RZ, 0x5140 ;  /* 0x00005140ff007424 */ /* 0x000fc800078e00ff */
[----:B------:R4:W-:Y:S08]  /*9510*/  SYNCS.ARRIVE.TRANS64 RZ, [R20+URZ+0x38818], R0 ;  /* 0x0388180014ff79a7 */ /* 0x0009f0000800003f */
[----:B------:R-:W-:Y:S05]  /*9520*/  @!P1 BRA `(.L_x_412) ;  /* 0x0000000000049947 */ /* 0x000fea0003800000 */
[----:B------:R-:W-:Y:S01]  /*9530*/  BPT.TRAP 0x1 ;  /* 0x000000040000795c */ /* 0x000fe20000300000 */
.L_x_412:
        /* <DEDUP_REMOVED lines=27> */
.L_x_451:
        /* <DEDUP_REMOVED lines=9> */
.L_x_414:
        /* <DEDUP_REMOVED lines=31> */
.L_x_453:
[----:B------:R-:W-:Y:S05]  /*9970*/  @P0 BRA `(.L_x_416) ;  /* 0x0000000000140947 */ /* 0x000fea0003800000 */
[----:B------:R-:W-:Y:S01]  /*9980*/  ISETP.NE.AND P1, PT, R12, RZ, PT ;  /* 0x000000ff0c00720c */ /* 0x000fe20003f25270 */
[----:B-1----:R-:W-:-:S04]  /*9990*/  IMAD.MOV.U32 R5, RZ, RZ, 0x5140 ;  /* 0x00005140ff057424 */ /* 0x002fc800078e00ff */
[----:B------:R2:W-:Y:S08]  /*99a0*/  SYNCS.ARRIVE.TRANS64 RZ, [R20+URZ+0x38810], R5 ;  /* 0x0388100514ff79a7 */ /* 0x0005f0000800003f */
[----:B------:R-:W-:Y:S05]  /*99b0*/  @!P1 BRA `(.L_x_416) ;  /* 0x0000000000049947 */ /* 0x000fea0003800000 */
[----:B------:R-:W-:Y:S01]  /*99c0*/  BPT.TRAP 0x1 ;  /* 0x000000040000795c */ /* 0x000fe20000300000 */
.L_x_416:
        /* <DEDUP_REMOVED lines=28> */
.L_x_408:
[----:B------:R-:W-:-:S13]  /*9b90*/  ISETP.NE.AND P1, PT, R10, RZ, PT ;  /* 0x000000ff0a00720c */ /* 0x000fda0003f25270 */
[----:B------:R-:W-:Y:S05]  /*9ba0*/  @!P1 BRA `(.L_x_407) ;  /* 0x0000000400289947 */ /* 0x000fea0003800000 */
[----:B------:R-:W-:-:S04]  /*9bb0*/  SHF.L.U32 R9, R18, 0x1f, RZ ;  /* 0x0000001f12097819 */ /* 0x000fc800000006ff */
[----:B------:R-:W3:Y:S02]  /*9bc0*/  SYNCS.PHASECHK.TRANS64.TRYWAIT P1, [R20+URZ+0x38840], R9 ;  /* 0x03884009140075a7 */ /* 0x000ee4000802017f */
[----:B---3--:R-:W-:Y:S05]  /*9bd0*/  @!P1 BRA `(.L_x_418) ;  /* 0x0000000c00f09947 */ /* 0x008fea0003800000 */
.L_x_454:
[----:B------:R-:W-:Y:S05]  /*9be0*/  @P0 BRA `(.L_x_419) ;  /* 0x0000000000140947 */ /* 0x000fea0003800000 */
[----:B------:R-:W-:Y:S01]  /*9bf0*/  ISETP.NE.AND P1, PT, R12, RZ, PT ;  /* 0x000000ff0c00720c */ /* 0x000fe20003f25270 */
[----:B-12---:R-:W-:-:S04]  /*9c00*/  IMAD.MOV.U32 R5, RZ, RZ, 0x5140 ;  /* 0x00005140ff057424 */ /* 0x006fc800078e00ff */
[----:B------:R4:W-:Y:S08]  /*9c10*/  SYNCS.ARRIVE.TRANS64 RZ, [R20+URZ+0x38830], R5 ;  /* 0x0388300514ff79a7 */ /* 0x0009f0000800003f */
[----:B------:R-:W-:Y:S05]  /*9c20*/  @!P1 BRA `(.L_x_419) ;  /* 0x0000000000049947 */ /* 0x000fea0003800000 */
[----:B------:R-:W-:Y:S01]  /*9c30*/  BPT.TRAP 0x1 ;  /* 0x000000040000795c */ /* 0x000fe20000300000 */
.L_x_419:
        /* <DEDUP_REMOVED lines=33> */
.L_x_455:
[----:B------:R-:W-:Y:S05]  /*9e50*/  @P0 BRA `(.L_x_421) ;  /* 0x0000000000140947 */ /* 0x000fea0003800000 */
[----:B------:R-:W-:Y:S01]  /*9e60*/  ISETP.NE.AND P0, PT, R12, RZ, PT ;  /* 0x000000ff0c00720c */ /* 0x000fe20003f05270 */
[----:B------:R-:W-:-:S04]  /*9e70*/  IMAD.MOV.U32 R5, RZ, RZ, 0x5140 ;  /* 0x00005140ff057424 */ /* 0x000fc800078e00ff */
[----:B------:R2:W-:Y:S08]  /*9e80*/  SYNCS.ARRIVE.TRANS64 RZ, [R20+URZ+0x38818], R5 ;  /* 0x0388180514ff79a7 */ /* 0x0005f0000800003f */
[----:B------:R-:W-:Y:S05]  /*9e90*/  @!P0 BRA `(.L_x_421) ;  /* 0x0000000000048947 */ /* 0x000fea0003800000 */
[----:B------:R-:W-:Y:S01]  /*9ea0*/  BPT.TRAP 0x1 ;  /* 0x000000040000795c */ /* 0x000fe20000300000 */
.L_x_421:
        /* <DEDUP_REMOVED lines=26> */
.L_x_407:
[----:B------:R-:W-:Y:S01]  /*a050*/  IMAD R4, R13, 0x8, R20 ;  /* 0x000000080d047824 */ /* 0x000fe200078e0214 */
[----:B------:R-:W-:Y:S01]  /*a060*/  SHF.L.U32 R3, R18, 0x1f, RZ ;  /* 0x0000001f12037819 */ /* 0x000fe200000006ff */
[----:B------:R-:W4:Y:S03]  /*a070*/  S2R R2, SR_TID.X ;  /* 0x0000000000027919 */ /* 0x000f260000002100 */
[----:B------:R-:W5:Y:S01]  /*a080*/  SYNCS.PHASECHK.TRANS64.TRYWAIT P0, [R4+URZ+0x38840], R3 ;  /* 0x03884003040075a7 */ /* 0x000f62000800017f */
[----:B----4-:R-:W-:-:S04]  /*a090*/  LOP3.LUT R2, R2, 0x7f, RZ, 0xc0, !PT ;  /* 0x0000007f02027812 */ /* 0x010fc800078ec0ff */
[----:B------:R-:W-:Y:S01]  /*a0a0*/  ISETP.NE.AND P1, PT, R2, RZ, PT ;  /* 0x000000ff0200720c */ /* 0x000fe20003f25270 */
[----:B-----5:R-:W-:-:S12]  /*a0b0*/  @!P0 BRA `(.L_x_422) ;  /* 0x0000000800e08947 */ /* 0x020fd80003800000 */
.L_x_456:
[----:B------:R-:W-:Y:S05]  /*a0c0*/  @P1 BRA `(.L_x_423) ;  /* 0x0000000000181947 */ /* 0x000fea0003800000 */
[----:B------:R-:W5:Y:S01]  /*a0d0*/  S2R R2, SR_TID.X ;  /* 0x0000000000027919 */ /* 0x000f620000002100 */
[----:B----4-:R-:W-:-:S04]  /*a0e0*/  IMAD.MOV.U32 R3, RZ, RZ, 0x5140 ;  /* 0x00005140ff037424 */ /* 0x010fc800078e00ff */
[----:B------:R4:W-:Y:S01]  /*a0f0*/  SYNCS.ARRIVE.TRANS64 RZ, [R4+URZ+0x38830], R3 ;  /* 0x0388300304ff79a7 */ /* 0x0009e2000800003f */
[----:B-----5:R-:W-:-:S13]  /*a100*/  LOP3.LUT P0, RZ, R2, 0x1f, RZ, 0xc0, !PT ;  /* 0x0000001f02ff7812 */ /* 0x020fda000780c0ff */
[----:B----4-:R-:W-:Y:S05]  /*a110*/  @!P0 BRA `(.L_x_423) ;  /* 0x0000000000048947 */ /* 0x010fea0003800000 */
[----:B------:R-:W-:Y:S01]  /*a120*/  BPT.TRAP 0x1 ;  /* 0x000000040000795c */ /* 0x000fe20000300000 */
.L_x_423:
        /* <DEDUP_REMOVED lines=40> */
.L_x_404:
[----:B------:R-:W-:Y:S05]  /*a3b0*/  BSYNC B0 ;  /* 0x0000000000007941 */ /* 0x000fea0003800000 */
.L_x_403:
[----:B------:R-:W-:-:S03]  /*a3c0*/  UMOV UR6, 0xffffffff ;  /* 0xffffffff00067882 */ /* 0x000fc60000000000 */
[----:B------:R-:W-:Y:S05]  /*a3d0*/  BRA.DIV UR6, `(.L_x_424) ;  /* 0x0000000a062c7947 */ /* 0x000fea000b800000 */
[----:B------:R-:W-:-:S13]  /*a3e0*/  ELECT P0, URZ, PT ;  /* 0x00000000003f782f */ /* 0x000fda0003800000 */
.L_x_459:
[----:B------:R-:W-:Y:S05]  /*a3f0*/  @!P0 BRA `(.L_x_330) ;  /* 0x0000000000848947 */ /* 0x000fea0003800000 */
[----:B------:R-:W2:Y:S02]  /*a400*/  LDL.LU R2, [R1+0x4] ;  /* 0x0000040001027983 */ /* 0x000ea40000300800 */
[----:B--2---:R-:W-:-:S04]  /*a410*/  LOP3.LUT R2, R2, 0x2, RZ, 0xfc, !PT ;  /* 0x0000000202027812 */ /* 0x004fc800078efcff */
[----:B------:R-:W-:-:S13]  /*a420*/  ISETP.NE.AND P0, PT, R2, 0x3, PT ;  /* 0x000000030200780c */ /* 0x000fda0003f05270 */
[----:B------:R-:W-:Y:S05]  /*a430*/  @!P0 BRA `(.L_x_425) ;  /* 0x0000000000048947 */ /* 0x000fea0003800000 */
[----:B------:R-:W-:Y:S01]  /*a440*/  BPT.TRAP 0x1 ;  /* 0x000000040000795c */ /* 0x000fe20000300000 */
.L_x_425:
        /* <DEDUP_REMOVED lines=15> */
.L_x_460:
[----:B------:R-:W2:Y:S02]  /*a540*/  SYNCS.PHASECHK.TRANS64.TRYWAIT P1, [R3+URZ], R2 ;  /* 0x00000002030075a7 */ /* 0x000ea4000802017f */
[----:B--2---:R-:W-:Y:S05]  /*a550*/  @!P1 BRA `(.L_x_427) ;  /* 0x0000000800049947 */ /* 0x004fea0003800000 */
.L_x_461:
[----:B------:R-:W-:Y:S05]  /*a560*/  @!P0 BRA `(.L_x_428) ;  /* 0x0000000000048947 */ /* 0x000fea0003800000 */
[----:B------:R-:W-:Y:S01]  /*a570*/  BPT.TRAP 0x1 ;  /* 0x000000040000795c */ /* 0x000fe20000300000 */
.L_x_428:
[----:B--2---:R-:W-:-:S04]  /*a580*/  VIADD R3, R8, 0x38840 ;  /* 0x0003884008037836 */ /* 0x004fc80000000000 */
[----:B------:R-:W-:-:S04]  /*a590*/  IMAD R5, R0, 0x8, R3 ;  /* 0x0000000800057824 */ /* 0x000fc800078e0203 */
[----:B------:R-:W2:Y:S02]  /*a5a0*/  SYNCS.PHASECHK.TRANS64.TRYWAIT P0, [R5+URZ], R4 ;  /* 0x00000004050075a7 */ /* 0x000ea4000800017f */
[----:B--2---:R-:W-:Y:S05]  /*a5b0*/  @!P0 BRA `(.L_x_429) ;  /* 0x0000000800008947 */ /* 0x004fea0003800000 */
.L_x_462:
[----:B------:R-:W-:-:S07]  /*a5c0*/  IMAD R3, R6, 0x8, R3 ;  /* 0x0000000806037824 */ /* 0x000fce00078e0203 */
.L_x_430:
[----:B---3--:R3:W4:Y:S02]  /*a5d0*/  SYNCS.PHASECHK.TRANS64.TRYWAIT P0, [R3+URZ], R2 ;  /* 0x00000002030075a7 */ /* 0x008724000800017f */
[----:B----4-:R-:W-:Y:S05]  /*a5e0*/  @!P0 NANOSLEEP.SYNCS 0x989680 ;  /* 0x009896800000895d */ /* 0x010fea0003900000 */
[----:B------:R-:W4:Y:S02]  /*a5f0*/  @!P0 SYNCS.PHASECHK.TRANS64 P0, [R3+URZ], R2 ;  /* 0x00000002030085a7 */ /* 0x000f24000800007f */
[----:B----4-:R-:W-:Y:S05]  /*a600*/  @!P0 BRA `(.L_x_430) ;  /* 0xfffffffc00f08947 */ /* 0x010fea000383ffff */
.L_x_330:
[----:B------:R-:W-:Y:S05]  /*a610*/  BSYNC B6 ;  /* 0x0000000000067941 */ /* 0x000fea0003800000 */
.L_x_327:
[----:B------:R-:W-:Y:S05]  /*a620*/  EXIT ;  /* 0x000000000000794d */ /* 0x000fea0003800000 */
.L_x_335:
[----:B------:R-:W-:Y:S02]  /*a630*/  IMAD.MOV.U32 R13, RZ, RZ, R17 ;  /* 0x000000ffff0d7224 */ /* 0x000fe400078e0011 */
[----:B------:R-:W-:Y:S02]  /*a640*/  IMAD.MOV.U32 R12, RZ, RZ, RZ ;  /* 0x000000ffff0c7224 */ /* 0x000fe400078e00ff */
[----:B------:R-:W-:Y:S02]  /*a650*/  IMAD.MOV.U32 R11, RZ, RZ, 0x1f ;  /* 0x0000001fff0b7424 */ /* 0x000fe400078e00ff */
[----:B------:R-:W-:-:S07]  /*a660*/  IMAD.MOV.U32 R15, RZ, RZ, -0x1 ;  /* 0xffffffffff0f7424 */ /* 0x000fce00078e00ff */
[----:B------:R-:W-:Y:S05]  /*a670*/  WARPSYNC.COLLECTIVE R15, `(.L_x_431) ;  /* 0x000000000f087348 */ /* 0x000fea0003c00000 */
[----:B------:R1:W2:Y:S02]  /*a680*/  SHFL.IDX P6, R14, R13, R12, R11 ;  /* 0x0000000c0d0e7389 */ /* 0x0002a400000c000b */
[----:B-12---:R-:W-:Y:S01]  /*a690*/  ENDCOLLECTIVE ;  /* 0x000000000000791b */ /* 0x006fe20003800000 */
.L_x_431:
[----:B------:R-:W-:Y:S05]  /*a6a0*/  BRA `(.L_x_432) ;  /* 0xffffff6400307947 */ /* 0x000fea000383ffff */
.L_x_337:
        /* <DEDUP_REMOVED lines=8> */
.L_x_342:
[----:B---3--:R3:W4:Y:S02]  /*a730*/  SYNCS.PHASECHK.TRANS64.TRYWAIT P1, [R2+URZ+0x38810], R153 ;  /* 0x03881099020075a7 */ /* 0x008724000802017f */
[----:B----4-:R-:W-:Y:S05]  /*a740*/  @!P1 NANOSLEEP.SYNCS 0x989680 ;  /* 0x009896800000995d */ /* 0x010fea0003900000 */
[----:B------:R-:W4:Y:S02]  /*a750*/  @!P1 SYNCS.PHASECHK.TRANS64 P1, [R2+URZ+0x38810], R153 ;  /* 0x03881099020095a7 */ /* 0x000f24000802007f */
[----:B----4-:R-:W-:Y:S05]  /*a760*/  @!P1 BRA `(.L_x_342) ;  /* 0xfffffffc00f09947 */ /* 0x010fea000383ffff */
[----:B------:R-:W-:Y:S05]  /*a770*/  BRA `(.L_x_341) ;  /* 0xffffff7000507947 */ /* 0x000fea000383ffff */
.L_x_346:
[----:B------:R1:W1:Y:S02]  /*a780*/  SYNCS.PHASECHK.TRANS64.TRYWAIT P1, [R2+URZ+0x38830], R153 ;  /* 0x03883099020075a7 */ /* 0x000264000802017f */
[----:B-1----:R-:W-:Y:S05]  /*a790*/  @!P1 NANOSLEEP.SYNCS 0x989680 ;  /* 0x009896800000995d */ /* 0x002fea0003900000 */
[----:B------:R-:W1:Y:S02]  /*a7a0*/  @!P1 SYNCS.PHASECHK.TRANS64 P1, [R2+URZ+0x38830], R153 ;  /* 0x03883099020095a7 */ /* 0x000e64000802007f */
[----:B-1----:R-:W-:Y:S05]  /*a7b0*/  @!P1 BRA `(.L_x_346) ;  /* 0xfffffffc00f09947 */ /* 0x002fea000383ffff */
[----:B------:R-:W-:Y:S05]  /*a7c0*/  BRA `(.L_x_345) ;  /* 0xffffff8000dc7947 */ /* 0x000fea000383ffff */
.L_x_353:
[----:B------:R-:W-:Y:S01]  /*a7d0*/  BSSY B0, `(.L_x_433) ;  /* 0x0000005000007945 */ /* 0x000fe20003800000 */
[----:B------:R-:W-:-:S07]  /*a7e0*/  IMAD.MOV.U32 R15, RZ, RZ, -0x1 ;  /* 0xffffffffff0f7424 */ /* 0x000fce00078e00ff */
[----:B---3--:R-:W-:Y:S05]  /*a7f0*/  WARPSYNC.COLLECTIVE R15, `(.L_x_434) ;  /* 0x000000000f087348 */ /* 0x008fea0003c00000 */
[----:B------:R-:W-:Y:S01]  /*a800*/  NOP ;  /* 0x0000000000007918 */ /* 0x000fe20000000000 */
[----:B---3--:R-:W-:Y:S01]  /*a810*/  ENDCOLLECTIVE ;  /* 0x000000000000791b */ /* 0x008fe20003800000 */
.L_x_434:
[----:B------:R-:W-:Y:S05]  /*a820*/  BSYNC B0 ;  /* 0x0000000000007941 */ /* 0x000fea0003800000 */
.L_x_433:
[----:B------:R-:W-:Y:S05]  /*a830*/  BRA `(.L_x_435) ;  /* 0xffffffc400807947 */ /* 0x000fea000383ffff */
.L_x_362:
[----:B------:R-:W-:Y:S01]  /*a840*/  BSSY B0, `(.L_x_436) ;  /* 0x0000005000007945 */ /* 0x000fe20003800000 */
[----:B------:R-:W-:-:S07]  /*a850*/  IMAD.MOV.U32 R15, RZ, RZ, -0x1 ;  /* 0xffffffffff0f7424 */ /* 0x000fce00078e00ff */
[----:B-1-3--:R-:W-:Y:S05]  /*a860*/  WARPSYNC.COLLECTIVE R15, `(.L_x_437) ;  /* 0x000000000f087348 */ /* 0x00afea0003c00000 */
[----:B------:R-:W-:Y:S01]  /*a870*/  NOP ;  /* 0x0000000000007918 */ /* 0x000fe20000000000 */
[----:B-1-3--:R-:W-:Y:S01]  /*a880*/  ENDCOLLECTIVE ;  /* 0x000000000000791b */ /* 0x00afe20003800000 */
.L_x_437:
[----:B------:R-:W-:Y:S05]  /*a890*/  BSYNC B0 ;  /* 0x0000000000007941 */ /* 0x000fea0003800000 */
.L_x_436:
[----:B------:R-:W-:Y:S05]  /*a8a0*/  BRA `(.L_x_438) ;  /* 0xffffffc8008c7947 */ /* 0x000fea000383ffff */
.L_x_371:
[----:B------:R-:W-:Y:S01]  /*a8b0*/  BSSY B0, `(.L_x_439) ;  /* 0x0000005000007945 */ /* 0x000fe20003800000 */
[----:B------:R-:W-:-:S07]  /*a8c0*/  IMAD.MOV.U32 R15, RZ, RZ, -0x1 ;  /* 0xffffffffff0f7424 */ /* 0x000fce00078e00ff */
[----:B------:R-:W-:Y:S05]  /*a8d0*/  WARPSYNC.COLLECTIVE R15, `(.L_x_440) ;  /* 0x000000000f087348 */ /* 0x000fea0003c00000 */
[----:B------:R-:W-:Y:S01]  /*a8e0*/  NOP ;  /* 0x0000000000007918 */ /* 0x000fe20000000000 */
[----:B------:R-:W-:Y:S01]  /*a8f0*/  ENDCOLLECTIVE ;  /* 0x000000000000791b */ /* 0x000fe20003800000 */
.L_x_440:
[----:B------:R-:W-:Y:S05]  /*a900*/  BSYNC B0 ;  /* 0x0000000000007941 */ /* 0x000fea0003800000 */
.L_x_439:
[----:B------:R-:W-:Y:S05]  /*a910*/  BRA `(.L_x_441) ;  /* 0xffffffd0006c7947 */ /* 0x000fea000383ffff */
.L_x_383:
[----:B------:R-:W-:Y:S01]  /*a920*/  BSSY B0, `(.L_x_442) ;  /* 0x0000005000007945 */ /* 0x000fe20003800000 */
[----:B------:R-:W-:-:S07]  /*a930*/  IMAD.MOV.U32 R15, RZ, RZ, -0x1 ;  /* 0xffffffffff0f7424 */ /* 0x000fce00078e00ff */
[----:B------:R-:W-:Y:S05]  /*a940*/  WARPSYNC.COLLECTIVE R15, `(.L_x_443) ;  /* 0x000000000f087348 */ /* 0x000fea0003c00000 */
[----:B------:R-:W-:Y:S01]  /*a950*/  NOP ;  /* 0x0000000000007918 */ /* 0x000fe20000000000 */
[----:B------:R-:W-:Y:S01]  /*a960*/  ENDCOLLECTIVE ;  /* 0x000000000000791b */ /* 0x000fe20003800000 */
.L_x_443:
[----:B------:R-:W-:Y:S05]  /*a970*/  BSYNC B0 ;  /* 0x0000000000007941 */ /* 0x000fea0003800000 */
.L_x_442:
[----:B------:R-:W-:Y:S05]  /*a980*/  BRA `(.L_x_444) ;  /* 0xffffffd400847947 */ /* 0x000fea000383ffff */
.L_x_396:
[----:B------:R-:W-:Y:S01]  /*a990*/  BSSY B0, `(.L_x_445) ;  /* 0x0000005000007945 */ /* 0x000fe20003800000 */
[----:B------:R-:W-:-:S07]  /*a9a0*/  IMAD.MOV.U32 R15, RZ, RZ, -0x1 ;  /* 0xffffffffff0f7424 */ /* 0x000fce00078e00ff */
[----:B------:R-:W-:Y:S05]  /*a9b0*/  WARPSYNC.COLLECTIVE R15, `(.L_x_446) ;  /* 0x000000000f087348 */ /* 0x000fea0003c00000 */
[----:B------:R-:W-:Y:S01]  /*a9c0*/  NOP ;  /* 0x0000000000007918 */ /* 0x000fe20000000000 */
[----:B------:R-:W-:Y:S01]  /*a9d0*/  ENDCOLLECTIVE ;  /* 0x000000000000791b */ /* 0x000fe20003800000 */
.L_x_446:
[----:B------:R-:W-:Y:S05]  /*a9e0*/  BSYNC B0 ;  /* 0x0000000000007941 */ /* 0x000fea0003800000 */
.L_x_445:
[----:B------:R-:W-:Y:S05]  /*a9f0*/  BRA `(.L_x_447) ;  /* 0xffffffd800a07947 */ /* 0x000fea000383ffff */
.L_x_405:
[----:B-1----:R1:W2:Y:S02]  /*aa00*/  SYNCS.PHASECHK.TRANS64.TRYWAIT P1, [R20+URZ+0x38820], R3 ;  /* 0x03882003140075a7 */ /* 0x0022a4000802017f */
[----:B--2---:R-:W-:Y:S05]  /*aa10*/  @!P1 NANOSLEEP.SYNCS 0x989680 ;  /* 0x009896800000995d */ /* 0x004fea0003900000 */
[----:B------:R-:W2:Y:S02]  /*aa20*/  @!P1 SYNCS.PHASECHK.TRANS64 P1, [R20+URZ+0x38820], R3 ;  /* 0x03882003140095a7 */ /* 0x000ea4000802007f */
[----:B--2---:R-:W-:Y:S05]  /*aa30*/  @!P1 BRA `(.L_x_405) ;  /* 0xfffffffc00f09947 */ /* 0x004fea000383ffff */
[----:B------:R-:W-:Y:S05]  /*aa40*/  BRA `(.L_x_448) ;  /* 0xffffffe000787947 */ /* 0x000fea000383ffff */
.L_x_409:
[----:B-1----:R1:W2:Y:S02]  /*aa50*/  SYNCS.PHASECHK.TRANS64.TRYWAIT P1, [R20+URZ+0x38840], R21 ;  /* 0x03884015140075a7 */ /* 0x0022a4000802017f */
[----:B--2---:R-:W-:Y:S05]  /*aa60*/  @!P1 NANOSLEEP.SYNCS 0x989680 ;  /* 0x009896800000995d */ /* 0x004fea0003900000 */
[----:B------:R-:W2:Y:S02]  /*aa70*/  @!P1 SYNCS.PHASECHK.TRANS64 P1, [R20+URZ+0x38840], R21 ;  /* 0x03884015140095a7 */ /* 0x000ea4000802007f */
[----:B--2---:R-:W-:Y:S05]  /*aa80*/  @!P1 BRA `(.L_x_409) ;  /* 0xfffffffc00f09947 */ /* 0x004fea000383ffff */
[----:B------:R-:W-:Y:S05]  /*aa90*/  BRA `(.L_x_449) ;  /* 0xffffffe400e87947 */ /* 0x000fea000383ffff */
.L_x_411:
[----:B---3--:R3:W4:Y:S02]  /*aaa0*/  SYNCS.PHASECHK.TRANS64.TRYWAIT P1, [R20+URZ+0x38828], R21 ;  /* 0x03882815140075a7 */ /* 0x008724000802017f */
[----:B----4-:R-:W-:Y:S05]  /*aab0*/  @!P1 NANOSLEEP.SYNCS 0x989680 ;  /* 0x009896800000995d */ /* 0x010fea0003900000 */
[----:B------:R-:W4:Y:S02]  /*aac0*/  @!P1 SYNCS.PHASECHK.TRANS64 P1, [R20+URZ+0x38828], R21 ;  /* 0x03882815140095a7 */ /* 0x000f24000802007f */
[----:B----4-:R-:W-:Y:S05]  /*aad0*/  @!P1 BRA `(.L_x_411) ;  /* 0xfffffffc00f09947 */ /* 0x010fea000383ffff */
[----:B------:R-:W-:Y:S05]  /*aae0*/  BRA `(.L_x_450) ;  /* 0xffffffe8007c7947 */ /* 0x000fea000383ffff */
.L_x_413:
[----:B--2---:R2:W4:Y:S02]  /*aaf0*/  SYNCS.PHASECHK.TRANS64.TRYWAIT P1, [R20+URZ+0x38848], R21 ;  /* 0x03884815140075a7 */ /* 0x004524000802017f */
[----:B----4-:R-:W-:Y:S05]  /*ab00*/  @!P1 NANOSLEEP.SYNCS 0x989680 ;  /* 0x009896800000995d */ /* 0x010fea0003900000 */
[----:B------:R-:W4:Y:S02]  /*ab10*/  @!P1 SYNCS.PHASECHK.TRANS64 P1, [R20+URZ+0x38848], R21 ;  /* 0x03884815140095a7 */ /* 0x000f24000802007f */
[----:B----4-:R-:W-:Y:S05]  /*ab20*/  @!P1 BRA `(.L_x_413) ;  /* 0xfffffffc00f09947 */ /* 0x010fea000383ffff */
[----:B------:R-:W-:Y:S05]  /*ab30*/  BRA `(.L_x_451) ;  /* 0xffffffe800ec7947 */ /* 0x000fea000383ffff */
.L_x_415:
[----:B------:R-:W-:-:S07]  /*ab40*/  SHF.L.U32 R5, R18, 0x1f, RZ ;  /* 0x0000001f12057819 */ /* 0x000fce00000006ff */
.L_x_452:
[----:B-1----:R1:W2:Y:S02]  /*ab50*/  SYNCS.PHASECHK.TRANS64.TRYWAIT P1, [R20+URZ+0x38820], R5 ;  /* 0x03882005140075a7 */ /* 0x0022a4000802017f */
[----:B--2---:R-:W-:Y:S05]  /*ab60*/  @!P1 NANOSLEEP.SYNCS 0x989680 ;  /* 0x009896800000995d */ /* 0x004fea0003900000 */
[----:B------:R-:W2:Y:S02]  /*ab70*/  @!P1 SYNCS.PHASECHK.TRANS64 P1, [R20+URZ+0x38820], R5 ;  /* 0x03882005140095a7 */ /* 0x000ea4000802007f */
[----:B--2---:R-:W-:Y:S05]  /*ab80*/  @!P1 BRA `(.L_x_452) ;  /* 0xfffffffc00f09947 */ /* 0x004fea000383ffff */
[----:B------:R-:W-:Y:S05]  /*ab90*/  BRA `(.L_x_453) ;  /* 0xffffffec00747947 */ /* 0x000fea000383ffff */
.L_x_418:
[----:B---3--:R3:W4:Y:S02]  /*aba0*/  SYNCS.PHASECHK.TRANS64.TRYWAIT P1, [R20+URZ+0x38840], R9 ;  /* 0x03884009140075a7 */ /* 0x008724000802017f */
[----:B----4-:R-:W-:Y:S05]  /*abb0*/  @!P1 NANOSLEEP.SYNCS 0x989680 ;  /* 0x009896800000995d */ /* 0x010fea0003900000 */
[----:B------:R-:W4:Y:S02]  /*abc0*/  @!P1 SYNCS.PHASECHK.TRANS64 P1, [R20+URZ+0x38840], R9 ;  /* 0x03884009140095a7 */ /* 0x000f24000802007f */
[----:B----4-:R-:W-:Y:S05]  /*abd0*/  @!P1 BRA `(.L_x_418) ;  /* 0xfffffffc00f09947 */ /* 0x010fea000383ffff */
[----:B------:R-:W-:Y:S05]  /*abe0*/  BRA `(.L_x_454) ;  /* 0xffffffec00fc7947 */ /* 0x000fea000383ffff */
.L_x_420:
[----:B-1----:R1:W2:Y:S02]  /*abf0*/  SYNCS.PHASECHK.TRANS64.TRYWAIT P1, [R20+URZ+0x38828], R9 ;  /* 0x03882809140075a7 */ /* 0x0022a4000802017f */
[----:B--2---:R-:W-:Y:S05]  /*ac00*/  @!P1 NANOSLEEP.SYNCS 0x989680 ;  /* 0x009896800000995d */ /* 0x004fea0003900000 */
[----:B------:R-:W2:Y:S02]  /*ac10*/  @!P1 SYNCS.PHASECHK.TRANS64 P1, [R20+URZ+0x38828], R9 ;  /* 0x03882809140095a7 */ /* 0x000ea4000802007f */
[----:B--2---:R-:W-:Y:S05]  /*ac20*/  @!P1 BRA `(.L_x_420) ;  /* 0xfffffffc00f09947 */ /* 0x004fea000383ffff */
[----:B------:R-:W-:Y:S05]  /*ac30*/  BRA `(.L_x_455) ;  /* 0xfffffff000847947 */ /* 0x000fea000383ffff */
.L_x_422:
[----:B----4-:R4:W1:Y:S02]  /*ac40*/  SYNCS.PHASECHK.TRANS64.TRYWAIT P0, [R4+URZ+0x38840], R3 ;  /* 0x03884003040075a7 */ /* 0x010864000800017f */
[----:B-1----:R-:W-:Y:S05]  /*ac50*/  @!P0 NANOSLEEP.SYNCS 0x989680 ;  /* 0x009896800000895d */ /* 0x002fea0003900000 */
[----:B------:R-:W1:Y:S02]  /*ac60*/  @!P0 SYNCS.PHASECHK.TRANS64 P0, [R4+URZ+0x38840], R3 ;  /* 0x03884003040085a7 */ /* 0x000e64000800007f */
[----:B-1----:R-:W-:Y:S05]  /*ac70*/  @!P0 BRA `(.L_x_422) ;  /* 0xfffffffc00f08947 */ /* 0x002fea000383ffff */
[----:B------:R-:W-:Y:S05]  /*ac80*/  BRA `(.L_x_456) ;  /* 0xfffffff4000c7947 */ /* 0x000fea000383ffff */
.L_x_424:
[----:B------:R-:W-:Y:S01]  /*ac90*/  BSSY B0, `(.L_x_457) ;  /* 0x0000006000007945 */ /* 0x000fe20003800000 */
[----:B------:R-:W-:-:S07]  /*aca0*/  IMAD.MOV.U32 R15, RZ, RZ, -0x1 ;  /* 0xffffffffff0f7424 */ /* 0x000fce00078e00ff */
[----:B------:R-:W-:Y:S05]  /*acb0*/  WARPSYNC.COLLECTIVE R15, `(.L_x_458) ;  /* 0x000000000f0c7348 */ /* 0x000fea0003c00000 */
[----:B------:R-:W-:Y:S02]  /*acc0*/  ELECT P6, UR62, PT ;  /* 0x00000000003e782f */ /* 0x000fe400038c0000 */
[----:B------:R-:W-:Y:S01]  /*acd0*/  MOV R14, UR62 ;  /* 0x0000003e000e7c02 */ /* 0x000fe20008000f00 */
[----:B------:R-:W-:Y:S10]  /*ace0*/  ENDCOLLECTIVE ;  /* 0x000000000000791b */ /* 0x000ff40003800000 */
.L_x_458:
[----:B------:R-:W-:Y:S05]  /*acf0*/  BSYNC B0 ;  /* 0x0000000000007941 */ /* 0x000fea0003800000 */
.L_x_457:
[----:B------:R-:W-:Y:S01]  /*ad00*/  PLOP3.LUT P0, PT, P6, PT, PT, 0x80, 0x0 ;  /* 0x000000000000781c */ /* 0x000fe2000370f070 */
[----:B------:R-:W-:-:S12]  /*ad10*/  BRA `(.L_x_459) ;  /* 0xfffffff400b47947 */ /* 0x000fd8000383ffff */
.L_x_426:
[----:B-1----:R1:W2:Y:S02]  /*ad20*/  SYNCS.PHASECHK.TRANS64.TRYWAIT P1, [R7+URZ], R4 ;  /* 0x00000004070075a7 */ /* 0x0022a4000802017f */
[----:B--2---:R-:W-:Y:S05]  /*ad30*/  @!P1 NANOSLEEP.SYNCS 0x989680 ;  /* 0x009896800000995d */ /* 0x004fea0003900000 */
[----:B------:R-:W2:Y:S02]  /*ad40*/  @!P1 SYNCS.PHASECHK.TRANS64 P1, [R7+URZ], R4 ;  /* 0x00000004070095a7 */ /* 0x000ea4000802007f */
[----:B--2---:R-:W-:Y:S05]  /*ad50*/  @!P1 BRA `(.L_x_426) ;  /* 0xfffffffc00f09947 */ /* 0x004fea000383ffff */
[----:B------:R-:W-:Y:S05]  /*ad60*/  BRA `(.L_x_460) ;  /* 0xfffffff400f47947 */ /* 0x000fea000383ffff */
.L_x_427:
[----:B--2---:R2:W3:Y:S02]  /*ad70*/  SYNCS.PHASECHK.TRANS64.TRYWAIT P1, [R3+URZ], R2 ;  /* 0x00000002030075a7 */ /* 0x0044e4000802017f */
[----:B---3--:R-:W-:Y:S05]  /*ad80*/  @!P1 NANOSLEEP.SYNCS 0x989680 ;  /* 0x009896800000995d */ /* 0x008fea0003900000 */
[----:B------:R-:W3:Y:S02]  /*ad90*/  @!P1 SYNCS.PHASECHK.TRANS64 P1, [R3+URZ], R2 ;  /* 0x00000002030095a7 */ /* 0x000ee4000802007f */
[----:B---3--:R-:W-:Y:S05]  /*ada0*/  @!P1 BRA `(.L_x_427) ;  /* 0xfffffffc00f09947 */ /* 0x008fea000383ffff */
[----:B------:R-:W-:Y:S05]  /*adb0*/  BRA `(.L_x_461) ;  /* 0xfffffff400e87947 */ /* 0x000fea000383ffff */
.L_x_429:
[----:B--2---:R2:W3:Y:S02]  /*adc0*/  SYNCS.PHASECHK.TRANS64.TRYWAIT P0, [R5+URZ], R4 ;  /* 0x00000004050075a7 */ /* 0x0044e4000800017f */
[----:B---3--:R-:W-:Y:S05]  /*add0*/  @!P0 NANOSLEEP.SYNCS 0x989680 ;  /* 0x009896800000895d */ /* 0x008fea0003900000 */
[----:B------:R-:W3:Y:S02]  /*ade0*/  @!P0 SYNCS.PHASECHK.TRANS64 P0, [R5+URZ], R4 ;  /* 0x00000004050085a7 */ /* 0x000ee4000800007f */
[----:B---3--:R-:W-:Y:S05]  /*adf0*/  @!P0 BRA `(.L_x_429) ;  /* 0xfffffffc00f08947 */ /* 0x008fea000383ffff */
[----:B------:R-:W-:Y:S05]  /*ae00*/  BRA `(.L_x_462) ;  /* 0xfffffff400ec7947 */ /* 0x000fea000383ffff */
.L_x_463:
        /* <DEDUP_REMOVED lines=15> */
.L_x_3685:


//--------------------- .text._ZN7cutlass13device_kernelIN5flash22FlashAttnBwdPreprocessIN4cute5tupleIJNS3_1CILi80EEENS5_ILi128EEEEEENS_6half_tEfNS_4arch4Sm90ELb1ELb0EEEEEvNT_6ParamsE --------------------------
	.section	.text._ZN7cutlass13device_kernelIN5flash22FlashAttnBwdPreprocessIN4cute5tupleIJNS3_1CILi80EEENS5_ILi128EEEEEENS_6half_tEfNS_4arch4Sm90ELb1ELb0EEEEEvNT_6ParamsE,"ax",@progbits
	.align	128
.text._ZN7cutlass13device_kernelIN5flash22FlashAttnBwdPreprocessIN4cute5tupleIJNS3_1CILi80EEENS5_ILi128EEEEEENS_6half_tEfNS_4arch4Sm90ELb1ELb0EEEEEvNT_6ParamsE:
        .type           _ZN7cutlass13device_kernelIN5flash22FlashAttnBwdPreprocessIN4cute5tupleIJNS3_1CILi80EEENS5_ILi128EEEEEENS_6half_tEfNS_4arch4Sm90ELb1ELb0EEEEEvNT_6ParamsE,@function
        .size           _ZN7cutlass13device_kernelIN5flash22FlashAttnBwdPreprocessIN4cute5tupleIJNS3_1CILi80EEENS5_ILi128EEEEEENS_6half_tEfNS_4arch4Sm90ELb1ELb0EEEEEvNT_6ParamsE,(.L_x_3686 - _ZN7cutlass13device_kernelIN5flash22FlashAttnBwdPreprocessIN4cute5tupleIJNS3_1CILi80EEENS5_ILi128EEEEEENS_6half_tEfNS_4arch4Sm90ELb1ELb0EEEEEvNT_6ParamsE)
        .other          _ZN7cutlass13device_kernelIN5flash22FlashAttnBwdPreprocessIN4cute5tupleIJNS3_1CILi80EEENS5_ILi128EEEEEENS_6half_tEfNS_4arch4Sm90ELb1ELb0EEEEEvNT_6ParamsE,@"STO_CUDA_ENTRY STV_DEFAULT"
_ZN7cutlass13device_kernelIN5flash22FlashAttnBwdPreprocessIN4cute5tupleIJNS3_1CILi80EEENS5_ILi128EEEEEENS_6half_tEfNS_4arch4Sm90ELb1ELb0EEEEEvNT_6ParamsE:
[----:B------:R-:W-:Y:S01]  /*0000*/  LDC R1, c[0x0][0x28] ;  /* 0x00000a00ff017b82 */ /* 0x000fe20000000800 */
[----:B------:R-:W0:Y:S07]  /*0010*/  S2R R0, SR_TID.X ;  /* 0x0000000000007919 */ /* 0x000e2e0000002100 */
[----:B------:R-:W1:Y:S01]  /*0020*/  LDC R7, c[0x0][0x218] ;  /* 0x00008600ff077b82 */ /* 0x000e620000000800 */
[----:B------:R-:W-:Y:S01]  /*0030*/  ULDC.64 UR4, c[0x0][0x208] ;  /* 0x0000820000047ab9 */ /* 0x000fe20000000a00 */
[----:B------:R-:W-:Y:S01]  /*0040*/  BSSY B0, `(.L_x_464) ;  /* 0x0000027000007945 */ /* 0x000fe20003800000 */
[----:B------:R-:W1:Y:S05]  /*0050*/  S2R R2, SR_CTAID.X ;  /* 0x0000000000027919 */ /* 0x000e6a0000002500 */
[----:B------:R-:W2:Y:S08]  /*0060*/  S2UR UR6, SR_CTAID.Y ;  /* 0x00000000000679c3 */ /* 0x000eb00000002600 */
[----:B------:R-:W3:Y:S08]  /*0070*/  S2UR UR7, SR_CTAID.Z ;  /* 0x00000000000779c3 */ /* 0x000ef00000002700 */
[----:B------:R-:W4:Y:S01]  /*0080*/  LDC.64 R16, c[0x0][0x230] ;  /* 0x00008c00ff107b82 */ /* 0x000f220000000a00 */
[----:B0-----:R-:W-:-:S07]  /*0090*/  SHF.R.S32.HI R3, RZ, 0x1f, R0 ;  /* 0x0000001fff037819 */ /* 0x001fce0000011400 */
[----:B------:R-:W0:Y:S01]  /*00a0*/  LDC.64 R20, c[0x0][0x238] ;  /* 0x00008e00ff147b82 */ /* 0x000e220000000a00 */
[----:B------:R-:W-:Y:S01]  /*00b0*/  ISETP.GT.AND P0, PT, R0, 0x4f, PT ;  /* 0x0000004f0000780c */ /* 0x000fe20003f04270 */
[----:B--2---:R-:W-:Y:S01]  /*00c0*/  USHF.R.S32.HI UR8, URZ, 0x1f, UR6 ;  /* 0x0000001f3f087899 */ /* 0x004fe20008011406 */
[----:B------:R-:W-:Y:S01]  /*00d0*/  LEA.HI R4, R3, R0, RZ, 0x4 ;  /* 0x0000000003047211 */ /* 0x000fe200078f20ff */
[----:B-1----:R-:W-:-:S03]  /*00e0*/  IMAD R3, R2, -0x50, R7 ;  /* 0xffffffb002037824 */ /* 0x002fc600078e0207 */
[----:B------:R-:W-:Y:S01]  /*00f0*/  LOP3.LUT R5, R4, 0xfffffff0, RZ, 0xc0, !PT ;  /* 0xfffffff004057812 */ /* 0x000fe200078ec0ff */
[----:B------:R-:W1:Y:S01]  /*0100*/  LDC.64 R8, c[0x0][0x250] ;  /* 0x00009400ff087b82 */ /* 0x000e620000000a00 */
[-C--:B------:R-:W-:Y:S01]  /*0110*/  ISETP.GE.OR P1, PT, R0, R3.reuse, P0 ;  /* 0x000000030000720c */ /* 0x080fe20000726670 */
[----:B---3--:R-:W-:Y:S01]  /*0120*/  USHF.R.S32.HI UR9, URZ, 0x1f, UR7 ;  /* 0x0000001f3f097899 */ /* 0x008fe20008011407 */
[----:B------:R-:W-:Y:S02]  /*0130*/  SHF.R.S32.HI R54, RZ, 0x4, R4 ;  /* 0x00000004ff367819 */ /* 0x000fe40000011404 */
[----:B------:R-:W-:Y:S02]  /*0140*/  IADD3 R5, -R5, R0, RZ ;  /* 0x0000000005057210 */ /* 0x000fe40007ffe1ff */
[----:B------:R-:W-:Y:S02]  /*0150*/  ISETP.GE.AND P3, PT, R54, R3, PT ;  /* 0x000000033600720c */ /* 0x000fe40003f66270 */
[----:B------:R-:W-:-:S02]  /*0160*/  MOV R4, 0x7f800000 ;  /* 0x7f80000000047802 */ /* 0x000fc40000000f00 */
[----:B------:R-:W-:-:S03]  /*0170*/  SHF.L.U32 R22, R5, 0x3, RZ ;  /* 0x0000000305167819 */ /* 0x000fc600000006ff */
[----:B------:R-:W-:Y:S06]  /*0180*/  @P1 BRA `(.L_x_465) ;  /* 0x0000000000481947 */ /* 0x000fec0003800000 */
[----:B------:R-:W2:Y:S01]  /*0190*/  LDC.64 R12, c[0x0][0x290] ;  /* 0x0000a400ff0c7b82 */ /* 0x000ea20000000a00 */
[----:B------:R-:W-:Y:S01]  /*01a0*/  IMAD R11, R2, 0x50, RZ ;  /* 0x00000050020b7824 */ /* 0x000fe200078e02ff */
[----:B------:R-:W-:Y:S01]  /*01b0*/  SHF.R.S32.HI R4, RZ, 0x1f, R0 ;  /* 0x0000001fff047819 */ /* 0x000fe20000011400 */
[----:B------:R-:W-:-:S03]  /*01c0*/  ULDC.64 UR10, c[0x0][0x288] ;  /* 0x0000a200000a7ab9 */ /* 0x000fc60000000a00 */
[C---:B------:R-:W-:Y:S02]  /*01d0*/  IADD3 R10, P1, R11.reuse, R0, RZ ;  /* 0x000000000b0a7210 */ /* 0x040fe40007f3e0ff */
[----:B------:R-:W3:Y:S02]  /*01e0*/  LDC.64 R14, c[0x0][0x298] ;  /* 0x0000a600ff0e7b82 */ /* 0x000ee40000000a00 */
[----:B------:R-:W-:Y:S01]  /*01f0*/  LEA.HI.X.SX32 R11, R11, R4, 0x1, P1 ;  /* 0x000000040b0b7211 */ /* 0x000fe200008f0eff */
[C---:B--2---:R-:W-:Y:S02]  /*0200*/  IMAD R6, R12.reuse, UR8, RZ ;  /* 0x000000080c067c24 */ /* 0x044fe4000f8e02ff */
[----:B------:R-:W-:-:S04]  /*0210*/  IMAD.WIDE.U32 R10, R12, UR6, R10 ;  /* 0x000000060c0a7c25 */ /* 0x000fc8000f8e000a */
[----:B------:R-:W-:Y:S02]  /*0220*/  IMAD R13, R13, UR6, R6 ;  /* 0x000000060d0d7c24 */ /* 0x000fe4000f8e0206 */
[----:B---3--:R-:W-:-:S03]  /*0230*/  IMAD R4, R14, UR9, RZ ;  /* 0x000000090e047c24 */ /* 0x008fc6000f8e02ff */
[----:B------:R-:W-:Y:S01]  /*0240*/  IADD3 R11, R11, R13, RZ ;  /* 0x0000000d0b0b7210 */ /* 0x000fe20007ffe0ff */
[----:B------:R-:W-:Y:S02]  /*0250*/  IMAD R13, R15, UR7, R4 ;  /* 0x000000070f0d7c24 */ /* 0x000fe4000f8e0204 */
[----:B------:R-:W-:-:S05]  /*0260*/  IMAD.WIDE.U32 R10, R14, UR7, R10 ;  /* 0x000000070e0a7c25 */ /* 0x000fca000f8e000a */
[----:B------:R-:W-:Y:S02]  /*0270*/  IADD3 R11, R11, R13, RZ ;  /* 0x0000000d0b0b7210 */ /* 0x000fe40007ffe0ff */
[----:B------:R-:W-:-:S04]  /*0280*/  LEA R12, P1, R10, UR10, 0x2 ;  /* 0x0000000a0a0c7c11 */ /* 0x000fc8000f8210ff */
[----:B------:R-:W-:-:S05]  /*0290*/  LEA.HI.X R13, R10, UR11, R11, 0x2, P1 ;  /* 0x0000000b0a0d7c11 */ /* 0x000fca00088f140b */
[----:B------:R2:W5:Y:S04]  /*02a0*/  LDG.E R4, desc[UR4][R12.64] ;  /* 0x000000040c047981 */ /* 0x000568000c1e1900 */
.L_x_465:
[----:B------:R-:W-:Y:S05]  /*02b0*/  BSYNC B0 ;  /* 0x0000000000007941 */ /* 0x000fea0003800000 */
.L_x_464:
[----:B------:R-:W-:Y:S01]  /*02c0*/  ULDC UR10, c[0x0][0x21c] ;  /* 0x00008700000a7ab9 */ /* 0x000fe20000000800 */
[----:B------:R-:W3:Y:S01]  /*02d0*/  LDC.64 R18, c[0x0][0x258] ;  /* 0x00009600ff127b82 */ /* 0x000ee20000000a00 */
[----:B------:R-:W-:Y:S01]  /*02e0*/  ISETP.LT.AND P2, PT, R22, UR10, !P3 ;  /* 0x0000000a16007c0c */ /* 0x000fe2000df41270 */
[----:B----4-:R-:W-:Y:S01]  /*02f0*/  IMAD R6, R16, UR8, RZ ;  /* 0x0000000810067c24 */ /* 0x010fe2000f8e02ff */
[----:B------:R-:W-:Y:S02]  /*0300*/  SHF.R.S32.HI R23, RZ, 0x1f, R22 ;  /* 0x0000001fff177819 */ /* 0x000fe40000011416 */
[----:B------:R-:W-:Y:S01]  /*0310*/  SHF.R.S32.HI R55, RZ, 0x1f, R54 ;  /* 0x0000001fff377819 */ /* 0x000fe20000011436 */
[----:B------:R-:W-:Y:S01]  /*0320*/  IMAD R11, R17, UR6, R6 ;  /* 0x00000006110b7c24 */ /* 0x000fe2000f8e0206 */
[----:B------:R-:W-:Y:S01]  /*0330*/  ISETP.GE.AND P1, PT, R22, UR10, PT ;  /* 0x0000000a16007c0c */ /* 0x000fe2000bf26270 */
[----:B--2---:R-:W-:-:S04]  /*0340*/  IMAD.WIDE.U32 R12, R16, UR6, R22 ;  /* 0x00000006100c7c25 */ /* 0x004fc8000f8e0016 */
[----:B0-----:R-:W-:Y:S01]  /*0350*/  IMAD R6, R20, UR9, RZ ;  /* 0x0000000914067c24 */ /* 0x001fe2000f8e02ff */
[----:B------:R-:W-:Y:S01]  /*0360*/  IADD3 R13, R13, R11, RZ ;  /* 0x0000000b0d0d7210 */ /* 0x000fe20007ffe0ff */
[----:B------:R-:W0:Y:S01]  /*0370*/  @P2 LDC.64 R14, c[0x0][0x228] ;  /* 0x00008a00ff0e2b82 */ /* 0x000e220000000a00 */
[----:B-1----:R-:W-:Y:S02]  /*0380*/  IMAD R16, R8, UR8, RZ ;  /* 0x0000000808107c24 */ /* 0x002fe4000f8e02ff */
[----:B------:R-:W-:Y:S01]  /*0390*/  IMAD R17, R21, UR7, R6 ;  /* 0x0000000715117c24 */ /* 0x000fe2000f8e0206 */
[----:B------:R-:W-:Y:S01]  /*03a0*/  IADD3 R6, R54, 0x10, RZ ;  /* 0x0000001036067810 */ /* 0x000fe20007ffe0ff */
[----:B------:R-:W-:-:S03]  /*03b0*/  IMAD.WIDE.U32 R20, R20, UR7, R12 ;  /* 0x0000000714147c25 */ /* 0x000fc6000f8e000c */
[----:B------:R-:W1:Y:S01]  /*03c0*/  @P2 LDC.64 R10, c[0x0][0x248] ;  /* 0x00009200ff0a2b82 */ /* 0x000e620000000a00 */
[----:B------:R-:W-:Y:S01]  /*03d0*/  IMAD R13, R9, UR6, R16 ;  /* 0x00000006090d7c24 */ /* 0x000fe2000f8e0210 */
[----:B------:R-:W-:Y:S01]  /*03e0*/  ISETP.LT.AND P4, PT, R6, R3, !P1 ;  /* 0x000000030600720c */ /* 0x000fe20004f81270 */
[----:B------:R-:W-:-:S04]  /*03f0*/  IMAD.WIDE.U32 R8, R8, UR6, R22 ;  /* 0x0000000608087c25 */ /* 0x000fc8000f8e0016 */
[----:B---3--:R-:W-:Y:S01]  /*0400*/  IMAD R16, R18, UR9, RZ ;  /* 0x0000000912107c24 */ /* 0x008fe2000f8e02ff */
[----:B------:R-:W2:Y:S01]  /*0410*/  @P2 LDC.64 R30, c[0x0][0x210] ;  /* 0x00008400ff1e2b82 */ /* 0x000ea20000000a00 */
[----:B------:R-:W-:Y:S01]  /*0420*/  IADD3 R9, R9, R13, RZ ;  /* 0x0000000d09097210 */ /* 0x000fe20007ffe0ff */
[----:B------:R-:W-:-:S04]  /*0430*/  IMAD.WIDE R48, R2, 0x50, R54 ;  /* 0x0000005002307825 */ /* 0x000fc800078e0236 */
[----:B------:R-:W-:Y:S02]  /*0440*/  IMAD R19, R19, UR7, R16 ;  /* 0x0000000713137c24 */ /* 0x000fe4000f8e0210 */
[----:B------:R-:W3:Y:S01]  /*0450*/  @P2 LDC.64 R12, c[0x0][0x240] ;  /* 0x00009000ff0c2b82 */ /* 0x000ee20000000a00 */
[----:B------:R-:W-:Y:S01]  /*0460*/  IMAD.WIDE.U32 R40, R18, UR7, R8 ;  /* 0x0000000712287c25 */ /* 0x000fe2000f8e0008 */
[----:B------:R-:W-:Y:S02]  /*0470*/  IADD3 R9, R21, R17, RZ ;  /* 0x0000001115097210 */ /* 0x000fe40007ffe0ff */
[----:B------:R-:W-:Y:S01]  /*0480*/  @P2 MOV R8, R20 ;  /* 0x0000001400082202 */ /* 0x000fe20000000f00 */
[----:B0-----:R-:W-:Y:S01]  /*0490*/  @P2 IMAD R16, R49, R14, RZ ;  /* 0x0000000e31102224 */ /* 0x001fe200078e02ff */
[----:B------:R-:W-:Y:S02]  /*04a0*/  IADD3 R41, R41, R19, RZ ;  /* 0x0000001329297210 */ /* 0x000fe40007ffe0ff */
[----:B------:R-:W0:Y:S01]  /*04b0*/  @P4 LDC.64 R24, c[0x0][0x228] ;  /* 0x00008a00ff184b82 */ /* 0x000e220000000a00 */
[----:B------:R-:W-:-:S02]  /*04c0*/  @P2 IMAD R17, R48, R15, R16 ;  /* 0x0000000f30112224 */ /* 0x000fc400078e0210 */
[----:B------:R-:W-:Y:S01]  /*04d0*/  @P2 IMAD.WIDE.U32 R14, R48, R14, R8 ;  /* 0x0000000e300e2225 */ /* 0x000fe200078e0008 */
[----:B------:R-:W-:-:S03]  /*04e0*/  IADD3 R8, R54, 0x20, RZ ;  /* 0x0000002036087810 */ /* 0x000fc60007ffe0ff */
[----:B-1----:R-:W-:Y:S01]  /*04f0*/  @P2 IMAD R16, R49, R10, RZ ;  /* 0x0000000a31102224 */ /* 0x002fe200078e02ff */
[----:B------:R-:W-:Y:S01]  /*0500*/  @P2 IADD3 R15, R15, R17, RZ ;  /* 0x000000110f0f2210 */ /* 0x000fe20007ffe0ff */
[----:B------:R-:W1:Y:S01]  /*0510*/  @P4 LDC.64 R28, c[0x0][0x248] ;  /* 0x00009200ff1c4b82 */ /* 0x000e620000000a00 */
[----:B--2---:R-:W-:Y:S01]  /*0520*/  @P2 LEA R30, P5, R14, R30, 0x1 ;  /* 0x0000001e0e1e2211 */ /* 0x004fe200078a08ff */
[C---:B------:R-:W-:Y:S01]  /*0530*/  @P2 IMAD R19, R48.reuse, R11, R16 ;  /* 0x0000000b30132224 */ /* 0x040fe200078e0210 */
[----:B------:R-:W-:Y:S01]  /*0540*/  CS2R R16, SRZ ;  /* 0x0000000000107805 */ /* 0x000fe2000001ff00 */
[----:B------:R-:W-:Y:S01]  /*0550*/  @P2 IMAD.WIDE.U32 R10, R48, R10, R40 ;  /* 0x0000000a300a2225 */ /* 0x000fe200078e0028 */
[----:B------:R-:W-:Y:S02]  /*0560*/  @P2 LEA.HI.X R31, R14, R31, R15, 0x1, P5 ;  /* 0x0000001f0e1f2211 */ /* 0x000fe400028f0c0f */
[----:B------:R-:W-:Y:S02]  /*0570*/  CS2R R14, SRZ ;  /* 0x00000000000e7805 */ /* 0x000fe4000001ff00 */
[----:B------:R-:W-:Y:S01]  /*0580*/  ISETP.LT.AND P5, PT, R8, R3, !P1 ;  /* 0x000000030800720c */ /* 0x000fe20004fa1270 */
[----:B------:R-:W2:Y:S01]  /*0590*/  @P4 LDC.64 R32, c[0x0][0x210] ;  /* 0x00008400ff204b82 */ /* 0x000ea20000000a00 */
[----:B------:R-:W-:-:S02]  /*05a0*/  @P2 IADD3 R11, R11, R19, RZ ;  /* 0x000000130b0b2210 */ /* 0x000fc40007ffe0ff */
[----:B------:R-:W-:Y:S02]  /*05b0*/  CS2R R18, SRZ ;  /* 0x0000000000127805 */ /* 0x000fe4000001ff00 */
[----:B---3--:R-:W-:-:S04]  /*05c0*/  @P2 LEA R36, P6, R10, R12, 0x1 ;  /* 0x0000000c0a242211 */ /* 0x008fc800078c08ff */
[----:B------:R-:W-:Y:S02]  /*05d0*/  @P2 LEA.HI.X R37, R10, R13, R11, 0x1, P6 ;  /* 0x0000000d0a252211 */ /* 0x000fe400030f0c0b */
[----:B------:R-:W-:Y:S02]  /*05e0*/  CS2R R12, SRZ ;  /* 0x00000000000c7805 */ /* 0x000fe4000001ff00 */
[C---:B------:R-:W-:Y:S01]  /*05f0*/  @P4 IADD3 R23, P6, R48.reuse, 0x10, RZ ;  /* 0x0000001030174810 */ /* 0x040fe20007fde0ff */
[----:B------:R-:W3:Y:S01]  /*0600*/  @P4 LDC.64 R34, c[0x0][0x240] ;  /* 0x00009000ff224b82 */ /* 0x000ee20000000a00 */
[----:B------:R-:W4:Y:S02]  /*0610*/  @P2 LDG.E.128 R16, desc[UR4][R36.64] ;  /* 0x0000000424102981 */ /* 0x000f24000c1e1d00 */
[----:B------:R-:W-:Y:S02]  /*0620*/  @P4 IADD3.X R11, RZ, R49, RZ, P6, !PT ;  /* 0x00000031ff0b4210 */ /* 0x000fe400037fe4ff */
[----:B------:R1:W4:Y:S03]  /*0630*/  @P2 LDG.E.128 R12, desc[UR4][R30.64] ;  /* 0x000000041e0c2981 */ /* 0x000326000c1e1d00 */
[----:B------:R-:W2:Y:S01]  /*0640*/  @P5 LDC.64 R26, c[0x0][0x228] ;  /* 0x00008a00ff1a5b82 */ /* 0x000ea20000000a00 */
[----:B------:R-:W-:Y:S01]  /*0650*/  @P4 IADD3 R45, P2, R48, 0x10, RZ ;  /* 0x00000010302d4810 */ /* 0x000fe20007f5e0ff */
[----:B0-----:R-:W-:-:S03]  /*0660*/  @P4 IMAD R10, R11, R24, RZ ;  /* 0x000000180b0a4224 */ /* 0x001fc600078e02ff */
[----:B------:R-:W-:Y:S01]  /*0670*/  @P4 IADD3.X R21, RZ, R49, RZ, P2, !PT ;  /* 0x00000031ff154210 */ /* 0x000fe200017fe4ff */
[----:B------:R-:W-:Y:S01]  /*0680*/  @P4 IMAD R43, R23, R25, R10 ;  /* 0x00000019172b4224 */ /* 0x000fe200078e020a */
[----:B------:R-:W-:Y:S01]  /*0690*/  IADD3 R10, R54, 0x40, RZ ;  /* 0x00000040360a7810 */ /* 0x000fe20007ffe0ff */
[----:B------:R-:W0:Y:S02]  /*06a0*/  @P5 LDC.64 R64, c[0x0][0x210] ;  /* 0x00008400ff405b82 */ /* 0x000e240000000a00 */
[----:B-1----:R-:W-:Y:S01]  /*06b0*/  @P4 IMAD R30, R21, R28, RZ ;  /* 0x0000001c151e4224 */ /* 0x002fe200078e02ff */
[----:B------:R-:W-:Y:S02]  /*06c0*/  @P4 MOV R21, R9 ;  /* 0x0000000900154202 */ /* 0x000fe40000000f00 */
[----:B------:R-:W-:Y:S02]  /*06d0*/  @P5 IADD3 R39, P6, R48, 0x20, RZ ;  /* 0x0000002030275810 */ /* 0x000fe40007fde0ff */
[----:B------:R-:W-:Y:S01]  /*06e0*/  ISETP.GE.AND P2, PT, R10, R3, PT ;  /* 0x000000030a00720c */ /* 0x000fe20003f46270 */
[----:B------:R-:W-:Y:S01]  /*06f0*/  @P4 IMAD.WIDE.U32 R24, R23, R24, R20 ;  /* 0x0000001817184225 */ /* 0x000fe200078e0014 */
[----:B------:R-:W-:Y:S01]  /*0700*/  IADD3 R52, R54, 0x30, RZ ;  /* 0x0000003036347810 */ /* 0x000fe20007ffe0ff */
[----:B------:R-:W1:Y:S01]  /*0710*/  @P5 LDC.64 R50, c[0x0][0x240] ;  /* 0x00009000ff325b82 */ /* 0x000e620000000a00 */
[----:B------:R-:W-:-:S02]  /*0720*/  @P5 IADD3.X R11, RZ, R49, RZ, P6, !PT ;  /* 0x00000031ff0b5210 */ /* 0x000fc400037fe4ff */
[----:B------:R-:W-:Y:S02]  /*0730*/  ISETP.GE.OR P2, PT, R22, UR10, P2 ;  /* 0x0000000a16007c0c */ /* 0x000fe40009746670 */
[----:B------:R-:W-:Y:S02]  /*0740*/  @P4 MOV R22, R40 ;  /* 0x0000002800164202 */ /* 0x000fe40000000f00 */
[----:B------:R-:W-:Y:S01]  /*0750*/  @P4 MOV R23, R41 ;  /* 0x0000002900174202 */ /* 0x000fe20000000f00 */
[----:B------:R-:W-:Y:S01]  /*0760*/  @P4 IMAD R29, R45, R29, R30 ;  /* 0x0000001d2d1d4224 */ /* 0x000fe200078e021e */
[----:B------:R-:W-:Y:S01]  /*0770*/  ISETP.LT.AND P1, PT, R52, R3, !P1 ;  /* 0x000000033400720c */ /* 0x000fe20004f21270 */
[----:B--2---:R-:W-:Y:S01]  /*0780*/  @P5 IMAD R30, R11, R26, RZ ;  /* 0x0000001a0b1e5224 */ /* 0x004fe200078e02ff */
[----:B------:R-:W-:Y:S01]  /*0790*/  @P4 IADD3 R11, R25, R43, RZ ;  /* 0x0000002b190b4210 */ /* 0x000fe20007ffe0ff */
[----:B------:R-:W-:Y:S01]  /*07a0*/  @P4 IMAD.WIDE.U32 R22, R45, R28, R22 ;  /* 0x0000001c2d164225 */ /* 0x000fe200078e0016 */
[----:B------:R-:W-:-:S02]  /*07b0*/  @P4 LEA R32, P6, R24, R32, 0x1 ;  /* 0x0000002018204211 */ /* 0x000fc400078c08ff */
[----:B------:R-:W-:Y:S01]  /*07c0*/  @P5 MOV R21, R9 ;  /* 0x0000000900155202 */ /* 0x000fe20000000f00 */
[----:B------:R-:W-:Y:S01]  /*07d0*/  @P5 IMAD R25, R39, R27, R30 ;  /* 0x0000001b27195224 */ /* 0x000fe200078e021e */
[----:B------:R-:W-:Y:S01]  /*07e0*/  @P4 LEA.HI.X R33, R24, R33, R11, 0x1, P6 ;  /* 0x0000002118214211 */ /* 0x000fe200030f0c0b */
[----:B------:R-:W2:Y:S01]  /*07f0*/  @!P2 LDC.64 R66, c[0x0][0x228] ;  /* 0x00008a00ff42ab82 */ /* 0x000ea20000000a00 */
[----:B------:R-:W-:Y:S01]  /*0800*/  @P4 IADD3 R11, R23, R29, RZ ;  /* 0x0000001d170b4210 */ /* 0x000fe20007ffe0ff */
[----:B------:R-:W-:Y:S01]  /*0810*/  @P5 IMAD.WIDE.U32 R26, R39, R26, R20 ;  /* 0x0000001a271a5225 */ /* 0x000fe200078e0014 */
[----:B---3--:R-:W-:-:S05]  /*0820*/  @P4 LEA R34, P6, R22, R34, 0x1 ;  /* 0x0000002216224211 */ /* 0x008fca00078c08ff */
[----:B------:R-:W3:Y:S01]  /*0830*/  @P5 LDC.64 R28, c[0x0][0x248] ;  /* 0x00009200ff1c5b82 */ /* 0x000ee20000000a00 */
[----:B------:R-:W-:Y:S02]  /*0840*/  @P4 LEA.HI.X R35, R22, R35, R11, 0x1, P6 ;  /* 0x0000002316234211 */ /* 0x000fe400030f0c0b */
[----:B------:R-:W-:Y:S02]  /*0850*/  @P5 IADD3 R11, R27, R25, RZ ;  /* 0x000000191b0b5210 */ /* 0x000fe40007ffe0ff */
[----:B0-----:R-:W-:-:S03]  /*0860*/  @P5 LEA R64, P6, R26, R64, 0x1 ;  /* 0x000000401a405211 */ /* 0x001fc600078c08ff */
[----:B------:R-:W0:Y:S01]  /*0870*/  @P1 LDC.64 R38, c[0x0][0x228] ;  /* 0x00008a00ff261b82 */ /* 0x000e220000000a00 */
[----:B------:R-:W-:Y:S02]  /*0880*/  @P5 LEA.HI.X R65, R26, R65, R11, 0x1, P6 ;  /* 0x000000411a415211 */ /* 0x000fe400030f0c0b */
[----:B------:R-:W-:-:S04]  /*0890*/  @P5 IADD3 R31, P6, R48, 0x20, RZ ;  /* 0x00000020301f5810 */ /* 0x000fc80007fde0ff */
[----:B------:R-:W-:Y:S01]  /*08a0*/  @P5 IADD3.X R11, RZ, R49, RZ, P6, !PT ;  /* 0x00000031ff0b5210 */ /* 0x000fe200037fe4ff */
[----:B------:R-:W1:Y:S01]  /*08b0*/  @P1 LDC.64 R36, c[0x0][0x248] ;  /* 0x00009200ff241b82 */ /* 0x000e620000000a00 */
[----:B------:R-:W-:-:S04]  /*08c0*/  @P1 IADD3 R27, P6, R48, 0x30, RZ ;  /* 0x00000030301b1810 */ /* 0x000fc80007fde0ff */
[----:B------:R-:W-:Y:S02]  /*08d0*/  @P1 IADD3.X R23, RZ, R49, RZ, P6, !PT ;  /* 0x00000031ff171210 */ /* 0x000fe400037fe4ff */
[----:B------:R-:W-:Y:S01]  /*08e0*/  @!P2 IADD3 R25, P6, R48, 0x40, RZ ;  /* 0x000000403019a810 */ /* 0x000fe20007fde0ff */
[----:B---3--:R-:W-:Y:S01]  /*08f0*/  @P5 IMAD R22, R11, R28, RZ ;  /* 0x0000001c0b165224 */ /* 0x008fe200078e02ff */
[----:B------:R-:W-:Y:S01]  /*0900*/  @P1 MOV R21, R9 ;  /* 0x0000000900151202 */ /* 0x000fe20000000f00 */
[----:B------:R-:W3:Y:S01]  /*0910*/  @!P2 LDC.64 R56, c[0x0][0x210] ;  /* 0x00008400ff38ab82 */ /* 0x000ee20000000a00 */
[----:B------:R-:W-:Y:S02]  /*0920*/  @!P2 IADD3.X R11, RZ, R49, RZ, P6, !PT ;  /* 0x00000031ff0ba210 */ /* 0x000fe400037fe4ff */
[----:B------:R-:W-:Y:S01]  /*0930*/  @!P2 MOV R47, R9 ;  /* 0x00000009002fa202 */ /* 0x000fe20000000f00 */
[----:B------:R-:W-:Y:S01]  /*0940*/  @P5 IMAD R9, R31, R29, R22 ;  /* 0x0000001d1f095224 */ /* 0x000fe200078e0216 */
[----:B------:R-:W-:Y:S01]  /*0950*/  @!P2 MOV R46, R20 ;  /* 0x00000014002ea202 */ /* 0x000fe20000000f00 */
[----:B0-----:R-:W-:Y:S01]  /*0960*/  @P1 IMAD R24, R23, R38, RZ ;  /* 0x0000002617181224 */ /* 0x001fe200078e02ff */
[----:B------:R-:W-:Y:S01]  /*0970*/  @P5 MOV R22, R40 ;  /* 0x0000002800165202 */ /* 0x000fe20000000f00 */
[----:B--2---:R-:W-:Y:S01]  /*0980*/  @!P2 IMAD R26, R11, R66, RZ ;  /* 0x000000420b1aa224 */ /* 0x004fe200078e02ff */
[----:B------:R-:W-:Y:S01]  /*0990*/  @P5 MOV R23, R41 ;  /* 0x0000002900175202 */ /* 0x000fe20000000f00 */
[C---:B------:R-:W-:Y:S01]  /*09a0*/  @P1 IMAD R11, R27.reuse, R39, R24 ;  /* 0x000000271b0b1224 */ /* 0x040fe200078e0218 */
[----:B------:R-:W0:Y:S01]  /*09b0*/  @!P2 LDC.64 R42, c[0x0][0x248] ;  /* 0x00009200ff2aab82 */ /* 0x000e220000000a00 */
[----:B------:R-:W-:Y:S01]  /*09c0*/  @P1 IMAD.WIDE.U32 R38, R27, R38, R20 ;  /* 0x000000261b261225 */ /* 0x000fe200078e0014 */
[----:B------:R-:W-:-:S03]  /*09d0*/  CS2R R20, SRZ ;  /* 0x0000000000147805 */ /* 0x000fc6000001ff00 */
[----:B------:R-:W-:Y:S01]  /*09e0*/  @P5 IMAD.WIDE.U32 R28, R31, R28, R22 ;  /* 0x0000001c1f1c5225 */ /* 0x000fe200078e0016 */
[----:B------:R-:W-:Y:S02]  /*09f0*/  CS2R R22, SRZ ;  /* 0x0000000000167805 */ /* 0x000fe4000001ff00 */
[----:B------:R-:W2:Y:S01]  /*0a00*/  @P1 LDC.64 R58, c[0x0][0x210] ;  /* 0x00008400ff3a1b82 */ /* 0x000ea20000000a00 */
[C---:B------:R-:W-:Y:S01]  /*0a10*/  @!P2 IMAD R67, R25.reuse, R67, R26 ;  /* 0x000000431943a224 */ /* 0x040fe200078e021a */
[----:B------:R-:W-:Y:S01]  /*0a20*/  CS2R R26, SRZ ;  /* 0x00000000001a7805 */ /* 0x000fe2000001ff00 */
[----:B------:R-:W-:Y:S01]  /*0a30*/  @!P2 IMAD.WIDE.U32 R46, R25, R66, R46 ;  /* 0x00000042192ea225 */ /* 0x000fe200078e002e */
[----:B------:R-:W-:Y:S02]  /*0a40*/  CS2R R24, SRZ ;  /* 0x0000000000187805 */ /* 0x000fe4000001ff00 */
[----:B------:R-:W-:Y:S01]  /*0a50*/  @P5 IADD3 R9, R29, R9, RZ ;  /* 0x000000091d095210 */ /* 0x000fe20007ffe0ff */
[----:B------:R3:W4:Y:S01]  /*0a60*/  @P4 LDG.E.128 R20, desc[UR4][R32.64] ;  /* 0x0000000420144981 */ /* 0x000722000c1e1d00 */
[----:B-1----:R-:W-:Y:S01]  /*0a70*/  @P5 LEA R50, P6, R28, R50, 0x1 ;  /* 0x000000321c325211 */ /* 0x002fe200078c08ff */
[----:B------:R-:W1:Y:S02]  /*0a80*/  @P1 LDC.64 R60, c[0x0][0x240] ;  /* 0x00009000ff3c1b82 */ /* 0x000e640000000a00 */
[----:B------:R3:W4:Y:S01]  /*0a90*/  @P4 LDG.E.128 R24, desc[UR4][R34.64] ;  /* 0x0000000422184981 */ /* 0x000722000c1e1d00 */
[----:B------:R-:W-:-:S02]  /*0aa0*/  @P1 IADD3 R63, P4, R48, 0x30, RZ ;  /* 0x00000030303f1810 */ /* 0x000fc40007f9e0ff */
[----:B------:R-:W-:Y:S02]  /*0ab0*/  @P5 LEA.HI.X R51, R28, R51, R9, 0x1, P6 ;  /* 0x000000331c335211 */ /* 0x000fe400030f0c09 */
[----:B------:R-:W-:Y:S02]  /*0ac0*/  @P1 IADD3.X R9, RZ, R49, RZ, P4, !PT ;  /* 0x00000031ff091210 */ /* 0x000fe400027fe4ff */
[----:B------:R-:W-:Y:S02]  /*0ad0*/  CS2R R28, SRZ ;  /* 0x00000000001c7805 */ /* 0x000fe4000001ff00 */
[----:B------:R-:W-:Y:S02]  /*0ae0*/  CS2R R30, SRZ ;  /* 0x00000000001e7805 */ /* 0x000fe4000001ff00 */
[----:B---3--:R-:W-:Y:S01]  /*0af0*/  CS2R R32, SRZ ;  /* 0x0000000000207805 */ /* 0x008fe2000001ff00 */
[----:B------:R-:W-:Y:S01]  /*0b00*/  @P1 IMAD R44, R9, R36, RZ ;  /* 0x00000024092c1224 */ /* 0x000fe200078e02ff */
[----:B------:R-:W-:-:S02]  /*0b10*/  CS2R R34, SRZ ;  /* 0x0000000000227805 */ /* 0x000fc4000001ff00 */
[----:B------:R-:W3:Y:S01]  /*0b20*/  @P5 LDG.E.128 R28, desc[UR4][R64.64] ;  /* 0x00000004401c5981 */ /* 0x000ee2000c1e1d00 */
[----:B------:R-:W-:Y:S02]  /*0b30*/  @P1 IMAD R53, R63, R37, R44 ;  /* 0x000000253f351224 */ /* 0x000fe400078e022c */
[----:B------:R-:W1:Y:S01]  /*0b40*/  @!P2 LDC.64 R44, c[0x0][0x240] ;  /* 0x00009000ff2cab82 */ /* 0x000e620000000a00 */
[----:B------:R1:W3:Y:S01]  /*0b50*/  @P5 LDG.E.128 R32, desc[UR4][R50.64] ;  /* 0x0000000432205981 */ /* 0x0002e2000c1e1d00 */
[----:B------:R-:W-:Y:S02]  /*0b60*/  @!P2 IADD3 R9, P5, R48, 0x40, RZ ;  /* 0x000000403009a810 */ /* 0x000fe40007fbe0ff */
[----:B------:R-:W-:Y:S02]  /*0b70*/  @!P2 IADD3 R67, R47, R67, RZ ;  /* 0x000000432f43a210 */ /* 0x000fe40007ffe0ff */
[----:B------:R-:W-:Y:S02]  /*0b80*/  @!P2 LEA R56, P4, R46, R56, 0x1 ;  /* 0x000000382e38a211 */ /* 0x000fe400078808ff */
[----:B------:R-:W-:-:S02]  /*0b90*/  @!P2 IADD3.X R49, RZ, R49, RZ, P5, !PT ;  /* 0x00000031ff31a210 */ /* 0x000fc40002ffe4ff */
[----:B------:R-:W-:Y:S01]  /*0ba0*/  @!P2 LEA.HI.X R57, R46, R57, R67, 0x1, P4 ;  /* 0x000000392e39a211 */ /* 0x000fe200020f0c43 */
[----:B------:R-:W-:-:S04]  /*0bb0*/  @P1 IMAD.WIDE.U32 R36, R63, R36, R40 ;  /* 0x000000243f241225 */ /* 0x000fc800078e0028 */
[----:B0-----:R-:W-:Y:S01]  /*0bc0*/  @!P2 IMAD R46, R49, R42, RZ ;  /* 0x0000002a312ea224 */ /* 0x001fe200078e02ff */
[----:B------:R-:W-:Y:S02]  /*0bd0*/  @P1 IADD3 R11, R39, R11, RZ ;  /* 0x0000000b270b1210 */ /* 0x000fe40007ffe0ff */
[----:B--2---:R-:W-:Y:S01]  /*0be0*/  @P1 LEA R58, P4, R38, R58, 0x1 ;  /* 0x0000003a263a1211 */ /* 0x004fe200078808ff */
[C---:B------:R-:W-:Y:S02]  /*0bf0*/  @!P2 IMAD R43, R9.reuse, R43, R46 ;  /* 0x0000002b092ba224 */ /* 0x040fe400078e022e */
[----:B------:R-:W-:Y:S01]  /*0c00*/  @!P2 IMAD.WIDE.U32 R46, R9, R42, R40 ;  /* 0x0000002a092ea225 */ /* 0x000fe200078e0028 */
[----:B------:R-:W-:Y:S02]  /*0c10*/  @P1 IADD3 R53, R37, R53, RZ ;  /* 0x0000003525351210 */ /* 0x000fe40007ffe0ff */
[----:B-1----:R-:W-:Y:S02]  /*0c20*/  @P1 LEA R60, P5, R36, R60, 0x1 ;  /* 0x0000003c243c1211 */ /* 0x002fe400078a08ff */
[----:B------:R-:W-:-:S02]  /*0c30*/  @P1 LEA.HI.X R59, R38, R59, R11, 0x1, P4 ;  /* 0x0000003b263b1211 */ /* 0x000fc400020f0c0b */
[----:B------:R-:W-:Y:S02]  /*0c40*/  @!P2 IADD3 R9, R47, R43, RZ ;  /* 0x0000002b2f09a210 */ /* 0x000fe40007ffe0ff */
[----:B------:R-:W-:Y:S02]  /*0c50*/  @!P2 LEA R62, P4, R46, R44, 0x1 ;  /* 0x0000002c2e3ea211 */ /* 0x000fe400078808ff */
[----:B------:R-:W-:Y:S02]  /*0c60*/  CS2R R38, SRZ ;  /* 0x0000000000267805 */ /* 0x000fe4000001ff00 */
[----:B------:R-:W-:Y:S02]  /*0c70*/  @P1 LEA.HI.X R61, R36, R61, R53, 0x1, P5 ;  /* 0x0000003d243d1211 */ /* 0x000fe400028f0c35 */
[----:B------:R-:W-:Y:S02]  /*0c80*/  CS2R R36, SRZ ;  /* 0x0000000000247805 */ /* 0x000fe4000001ff00 */
[----:B------:R-:W-:-:S02]  /*0c90*/  CS2R R40, SRZ ;  /* 0x0000000000287805 */ /* 0x000fc4000001ff00 */
[----:B------:R-:W-:Y:S02]  /*0ca0*/  CS2R R42, SRZ ;  /* 0x00000000002a7805 */ /* 0x000fe4000001ff00 */
[----:B------:R-:W-:Y:S02]  /*0cb0*/  @!P2 LEA.HI.X R63, R46, R45, R9, 0x1, P4 ;  /* 0x0000002d2e3fa211 */ /* 0x000fe400020f0c09 */
[----:B------:R-:W-:Y:S02]  /*0cc0*/  CS2R R44, SRZ ;  /* 0x00000000002c7805 */ /* 0x000fe4000001ff00 */
[----:B------:R-:W-:Y:S02]  /*0cd0*/  CS2R R46, SRZ ;  /* 0x00000000002e7805 */ /* 0x000fe4000001ff00 */
[----:B------:R-:W-:Y:S02]  /*0ce0*/  CS2R R48, SRZ ;  /* 0x0000000000307805 */ /* 0x000fe4000001ff00 */
[----:B------:R-:W-:Y:S01]  /*0cf0*/  CS2R R50, SRZ ;  /* 0x0000000000327805 */ /* 0x000fe2000001ff00 */
[----:B------:R4:W2:Y:S04]  /*0d00*/  @P1 LDG.E.128 R36, desc[UR4][R58.64] ;  /* 0x000000043a241981 */ /* 0x0008a8000c1e1d00 */
[----:B------:R-:W2:Y:S04]  /*0d10*/  @P1 LDG.E.128 R40, desc[UR4][R60.64] ;  /* 0x000000043c281981 */ /* 0x000ea8000c1e1d00 */
[----:B------:R0:W2:Y:S04]  /*0d20*/  @!P2 LDG.E.128 R44, desc[UR4][R56.64] ;  /* 0x00000004382ca981 */ /* 0x0000a8000c1e1d00 */
[----:B------:R-:W2:Y:S01]  /*0d30*/  @!P2 LDG.E.128 R48, desc[UR4][R62.64] ;  /* 0x000000043e30a981 */ /* 0x000ea2000c1e1d00 */
[----:B----4-:R-:W-:-:S02]  /*0d40*/  HADD2.F32 R58, -RZ, R16.H1_H1 ;  /* 0x30000010ff3a7230 */ /* 0x010fc40000004100 */
[--C-:B------:R-:W-:Y:S02]  /*0d50*/  HADD2.F32 R9, -RZ, R12.reuse.H1_H1 ;  /* 0x3000000cff097230 */ /* 0x100fe40000004100 */
[----:B------:R-:W-:Y:S02]  /*0d60*/  HADD2.F32 R12, -RZ, R12.H0_H0 ;  /* 0x2000000cff0c7230 */ /* 0x000fe40000004100 */
[----:B------:R-:W-:Y:S02]  /*0d70*/  HADD2.F32 R11, -RZ, R16.H0_H0 ;  /* 0x20000010ff0b7230 */ /* 0x000fe40000004100 */
[----:B------:R-:W-:Y:S01]  /*0d80*/  FMUL.FTZ R53, R9, R58 ;  /* 0x0000003a09357220 */ /* 0x000fe20000410000 */
[----:B------:R-:W-:Y:S02]  /*0d90*/  HADD2.F32 R9, -RZ, R13.H0_H0 ;  /* 0x2000000dff097230 */ /* 0x000fe40000004100 */
[----:B------:R-:W-:Y:S02]  /*0da0*/  HADD2.F32 R16, -RZ, R17.H0_H0 ;  /* 0x20000011ff107230 */ /* 0x000fe40000004100 */
[----:B------:R-:W-:Y:S01]  /*0db0*/  FFMA.FTZ R58, R12, R11, R53 ;  /* 0x0000000b0c3a7223 */ /* 0x000fe20000010035 */
[----:B------:R-:W-:-:S02]  /*0dc0*/  HADD2.F32 R13, -RZ, R13.H1_H1 ;  /* 0x3000000dff0d7230 */ /* 0x000fc40000004100 */
[----:B------:R-:W-:Y:S02]  /*0dd0*/  HADD2.F32 R12, -RZ, R17.H1_H1 ;  /* 0x30000011ff0c7230 */ /* 0x000fe40000004100 */
[----:B------:R-:W-:Y:S01]  /*0de0*/  FFMA.FTZ R58, R9, R16, R58 ;  /* 0x00000010093a7223 */ /* 0x000fe2000001003a */
[----:B------:R-:W-:Y:S02]  /*0df0*/  HADD2.F32 R9, -RZ, R14.H0_H0 ;  /* 0x2000000eff097230 */ /* 0x000fe40000004100 */
[----:B------:R-:W-:Y:S02]  /*0e00*/  HADD2.F32 R16, -RZ, R18.H0_H0 ;  /* 0x20000012ff107230 */ /* 0x000fe40000004100 */
[----:B------:R-:W-:Y:S01]  /*0e10*/  FFMA.FTZ R12, R13, R12, R58 ;  /* 0x0000000c0d0c7223 */ /* 0x000fe2000001003a */
[----:B------:R-:W-:Y:S02]  /*0e20*/  HADD2.F32 R14, -RZ, R14.H1_H1 ;  /* 0x3000000eff0e7230 */ /* 0x000fe40000004100 */
[----:B------:R-:W-:-:S02]  /*0e30*/  HADD2.F32 R11, -RZ, R18.H1_H1 ;  /* 0x30000012ff0b7230 */ /* 0x000fc40000004100 */
[----:B------:R-:W-:Y:S01]  /*0e40*/  FFMA.FTZ R13, R9, R16, R12 ;  /* 0x00000010090d7223 */ /* 0x000fe2000001000c */
[----:B------:R-:W-:Y:S02]  /*0e50*/  HADD2.F32 R9, -RZ, R15.H0_H0 ;  /* 0x2000000fff097230 */ /* 0x000fe40000004100 */
[----:B------:R-:W-:Y:S02]  /*0e60*/  HADD2.F32 R12, -RZ, R19.H0_H0 ;  /* 0x20000013ff0c7230 */ /* 0x000fe40000004100 */
[----:B------:R-:W-:Y:S01]  /*0e70*/  FFMA.FTZ R16, R14, R11, R13 ;  /* 0x0000000b0e107223 */ /* 0x000fe2000001000d */
[----:B------:R-:W-:Y:S02]  /*0e80*/  HADD2.F32 R15, -RZ, R15.H1_H1 ;  /* 0x3000000fff0f7230 */ /* 0x000fe40000004100 */
[----:B------:R-:W-:Y:S02]  /*0e90*/  HADD2.F32 R14, -RZ, R19.H1_H1 ;  /* 0x30000013ff0e7230 */ /* 0x000fe40000004100 */
[----:B------:R-:W-:-:S04]  /*0ea0*/  FFMA.FTZ R12, R9, R12, R16 ;  /* 0x0000000c090c7223 */ /* 0x000fc80000010010 */
[----:B------:R-:W-:Y:S01]  /*0eb0*/  FFMA.FTZ R9, R15, R14, R12 ;  /* 0x0000000e0f097223 */ /* 0x000fe2000001000c */
[--C-:B------:R-:W-:Y:S02]  /*0ec0*/  HADD2.F32 R18, -RZ, R20.reuse.H0_H0 ;  /* 0x20000014ff127230 */ /* 0x100fe40000004100 */
[----:B------:R-:W-:Y:S02]  /*0ed0*/  HADD2.F32 R20, -RZ, R20.H1_H1 ;  /* 0x30000014ff147230 */ /* 0x000fe40000004100 */
[--C-:B0-----:R-:W-:Y:S02]  /*0ee0*/  HADD2.F32 R57, -RZ, R24.reuse.H1_H1 ;  /* 0x30000018ff397230 */ /* 0x101fe40000004100 */
[----:B------:R-:W-:Y:S02]  /*0ef0*/  HADD2.F32 R53, -RZ, R24.H0_H0 ;  /* 0x20000018ff357230 */ /* 0x000fe40000004100 */
[--C-:B------:R-:W-:Y:S02]  /*0f00*/  HADD2.F32 R56, -RZ, R25.reuse.H0_H0 ;  /* 0x20000019ff387230 */ /* 0x100fe40000004100 */
[----:B------:R-:W-:Y:S01]  /*0f10*/  FMUL.FTZ R57, R20, R57 ;  /* 0x0000003914397220 */ /* 0x000fe20000410000 */
[----:B------:R-:W-:-:S02]  /*0f20*/  HADD2.F32 R58, -RZ, R25.H1_H1 ;  /* 0x30000019ff3a7230 */ /* 0x000fc40000004100 */
[--C-:B------:R-:W-:Y:S02]  /*0f30*/  HADD2.F32 R14, -RZ, R27.reuse.H0_H0 ;  /* 0x2000001bff0e7230 */ /* 0x100fe40000004100 */
[----:B---3--:R-:W-:Y:S02]  /*0f40*/  HADD2.F32 R19, -RZ, R28.H1_H1 ;  /* 0x3000001cff137230 */ /* 0x008fe40000004100 */
[----:B------:R-:W-:Y:S02]  /*0f50*/  HADD2.F32 R24, -RZ, R32.H1_H1 ;  /* 0x30000020ff187230 */ /* 0x000fe40000004100 */
[----:B------:R-:W-:Y:S02]  /*0f60*/  HADD2.F32 R12, -RZ, R27.H1_H1 ;  /* 0x3000001bff0c7230 */ /* 0x000fe40000004100 */
[----:B------:R-:W-:Y:S02]  /*0f70*/  HADD2.F32 R28, -RZ, R28.H0_H0 ;  /* 0x2000001cff1c7230 */ /* 0x000fe40000004100 */
[----:B------:R-:W-:Y:S01]  /*0f80*/  FMUL.FTZ R27, R19, R24 ;  /* 0x00000018131b7220 */ /* 0x000fe20000410000 */
[----:B------:R-:W-:-:S02]  /*0f90*/  HADD2.F32 R25, -RZ, R32.H0_H0 ;  /* 0x20000020ff197230 */ /* 0x000fc40000004100 */
[----:B------:R-:W-:Y:S01]  /*0fa0*/  FFMA.FTZ R20, R18, R53, R57 ;  /* 0x0000003512147223 */ /* 0x000fe20000010039 */
[----:B------:R-:W-:Y:S02]  /*0fb0*/  HADD2.F32 R17, -RZ, R21.H0_H0 ;  /* 0x20000015ff117230 */ /* 0x000fe40000004100 */
[----:B------:R-:W-:Y:S02]  /*0fc0*/  HADD2.F32 R18, -RZ, R29.H0_H0 ;  /* 0x2000001dff127230 */ /* 0x000fe40000004100 */
[----:B------:R-:W-:Y:S01]  /*0fd0*/  FFMA.FTZ R25, R28, R25, R27 ;  /* 0x000000191c197223 */ /* 0x000fe2000001001b */
[----:B------:R-:W-:Y:S02]  /*0fe0*/  HADD2.F32 R19, -RZ, R33.H0_H0 ;  /* 0x20000021ff137230 */ /* 0x000fe40000004100 */
[----:B------:R-:W-:Y:S01]  /*0ff0*/  FFMA.FTZ R56, R17, R56, R20 ;  /* 0x0000003811387223 */ /* 0x000fe20000010014 */
[----:B------:R-:W-:Y:S02]  /*1000*/  HADD2.F32 R21, -RZ, R21.H1_H1 ;  /* 0x30000015ff157230 */ /* 0x000fe40000004100 */
[----:B------:R-:W-:-:S02]  /*1010*/  HADD2.F32 R29, -RZ, R29.H1_H1 ;  /* 0x3000001dff1d7230 */ /* 0x000fc40000004100 */
[----:B------:R-:W-:Y:S01]  /*1020*/  FFMA.FTZ R24, R18, R19, R25 ;  /* 0x0000001312187223 */ /* 0x000fe20000010019 */
[----:B------:R-:W-:Y:S02]  /*1030*/  HADD2.F32 R20, -RZ, R33.H1_H1 ;  /* 0x30000021ff147230 */ /* 0x000fe40000004100 */
[----:B------:R-:W-:Y:S01]  /*1040*/  FFMA.FTZ R56, R21, R58, R56 ;  /* 0x0000003a15387223 */ /* 0x000fe20000010038 */
[----:B------:R-:W-:Y:S02]  /*1050*/  HADD2.F32 R13, -RZ, R22.H0_H0 ;  /* 0x20000016ff0d7230 */ /* 0x000fe40000004100 */
[----:B------:R-:W-:Y:S02]  /*1060*/  HADD2.F32 R16, -RZ, R26.H0_H0 ;  /* 0x2000001aff107230 */ /* 0x000fe40000004100 */
[----:B------:R-:W-:Y:S01]  /*1070*/  FFMA.FTZ R20, R29, R20, R24 ;  /* 0x000000141d147223 */ /* 0x000fe20000010018 */
[----:B------:R-:W-:Y:S02]  /*1080*/  HADD2.F32 R17, -RZ, R30.H0_H0 ;  /* 0x2000001eff117230 */ /* 0x000fe40000004100 */
[----:B------:R-:W-:-:S02]  /*1090*/  HADD2.F32 R18, -RZ, R34.H0_H0 ;  /* 0x20000022ff127230 */ /* 0x000fc40000004100 */
[----:B------:R-:W-:Y:S01]  /*10a0*/  FFMA.FTZ R19, R13, R16, R56 ;  /* 0x000000100d137223 */ /* 0x000fe20000010038 */
[----:B------:R-:W-:Y:S02]  /*10b0*/  HADD2.F32 R22, -RZ, R22.H1_H1 ;  /* 0x30000016ff167230 */ /* 0x000fe40000004100 */
[----:B------:R-:W-:Y:S02]  /*10c0*/  HADD2.F32 R15, -RZ, R26.H1_H1 ;  /* 0x3000001aff0f7230 */ /* 0x000fe40000004100 */
[----:B------:R-:W-:Y:S01]  /*10d0*/  FFMA.FTZ R17, R17, R18, R20 ;  /* 0x0000001211117223 */ /* 0x000fe20000010014 */
[----:B------:R-:W-:Y:S02]  /*10e0*/  HADD2.F32 R30, -RZ, R30.H1_H1 ;  /* 0x3000001eff1e7230 */ /* 0x000fe40000004100 */
[----:B------:R-:W-:Y:S02]  /*10f0*/  HADD2.F32 R13, -RZ, R34.H1_H1 ;  /* 0x30000022ff0d7230 */ /* 0x000fe40000004100 */
[----:B------:R-:W-:Y:S01]  /*1100*/  FFMA.FTZ R22, R22, R15, R19 ;  /* 0x0000000f16167223 */ /* 0x000fe20000010013 */
[----:B------:R-:W-:-:S02]  /*1110*/  HADD2.F32 R18, -RZ, R31.H0_H0 ;  /* 0x2000001fff127230 */ /* 0x000fc40000004100 */
[----:B------:R-:W-:Y:S02]  /*1120*/  HADD2.F32 R15, -RZ, R35.H0_H0 ;  /* 0x20000023ff0f7230 */ /* 0x000fe40000004100 */
[----:B------:R-:W-:-:S04]  /*1130*/  FFMA.FTZ R13, R30, R13, R17 ;  /* 0x0000000d1e0d7223 */ /* 0x000fc80000010011 */
[----:B------:R-:W-:Y:S01]  /*1140*/  FFMA.FTZ R18, R18, R15, R13 ;  /* 0x0000000f12127223 */ /* 0x000fe2000001000d */
[--C-:B--2---:R-:W-:Y:S02]  /*1150*/  HADD2.F32 R13, -RZ, R36.reuse.H0_H0 ;  /* 0x20000024ff0d7230 */ /* 0x104fe40000004100 */
[----:B------:R-:W-:Y:S02]  /*1160*/  HADD2.F32 R36, -RZ, R36.H1_H1 ;  /* 0x30000024ff247230 */ /* 0x000fe40000004100 */
[----:B------:R-:W-:Y:S02]  /*1170*/  HADD2.F32 R21, -RZ, R40.H1_H1 ;  /* 0x30000028ff157230 */ /* 0x000fe40000004100 */
[----:B------:R-:W-:Y:S02]  /*1180*/  HADD2.F32 R15, -RZ, R44.H1_H1 ;  /* 0x3000002cff0f7230 */ /* 0x000fe40000004100 */
[----:B------:R-:W-:Y:S02]  /*1190*/  HADD2.F32 R26, -RZ, R48.H1_H1 ;  /* 0x30000030ff1a7230 */ /* 0x000fe40000004100 */
[----:B------:R-:W-:Y:S01]  /*11a0*/  FMUL.FTZ R36, R36, R21 ;  /* 0x0000001524247220 */ /* 0x000fe20000410000 */
[----:B------:R-:W-:-:S02]  /*11b0*/  HADD2.F32 R24, -RZ, R40.H0_H0 ;  /* 0x20000028ff187230 */ /* 0x000fc40000004100 */
[----:B------:R-:W-:Y:S02]  /*11c0*/  HADD2.F32 R44, -RZ, R44.H0_H0 ;  /* 0x2000002cff2c7230 */ /* 0x000fe40000004100 */
[----:B------:R-:W-:Y:S01]  /*11d0*/  FMUL.FTZ R15, R15, R26 ;  /* 0x0000001a0f0f7220 */ /* 0x000fe20000410000 */
[----:B------:R-:W-:Y:S02]  /*11e0*/  HADD2.F32 R21, -RZ, R48.H0_H0 ;  /* 0x20000030ff157230 */ /* 0x000fe40000004100 */
[----:B------:R-:W-:Y:S01]  /*11f0*/  FFMA.FTZ R36, R13, R24, R36 ;  /* 0x000000180d247223 */ /* 0x000fe20000010024 */
[----:B------:R-:W-:Y:S02]  /*1200*/  HADD2.F32 R17, -RZ, R37.H0_H0 ;  /* 0x20000025ff117230 */ /* 0x000fe40000004100 */
[----:B------:R-:W-:Y:S02]  /*1210*/  HADD2.F32 R28, -RZ, R41.H0_H0 ;  /* 0x20000029ff1c7230 */ /* 0x000fe40000004100 */
[----:B------:R-:W-:Y:S01]  /*1220*/  FFMA.FTZ R44, R44, R21, R15 ;  /* 0x000000152c2c7223 */ /* 0x000fe2000001000f */
[----:B------:R-:W-:-:S02]  /*1230*/  HADD2.F32 R13, -RZ, R45.H0_H0 ;  /* 0x2000002dff0d7230 */ /* 0x000fc40000004100 */
[----:B------:R-:W-:Y:S02]  /*1240*/  HADD2.F32 R24, -RZ, R49.H0_H0 ;  /* 0x20000031ff187230 */ /* 0x000fe40000004100 */
[----:B------:R-:W-:Y:S01]  /*1250*/  FFMA.FTZ R28, R17, R28, R36 ;  /* 0x0000001c111c7223 */ /* 0x000fe20000010024 */
[----:B------:R-:W-:Y:S02]  /*1260*/  HADD2.F32 R37, -RZ, R37.H1_H1 ;  /* 0x30000025ff257230 */ /* 0x000fe40000004100 */
[----:B------:R-:W-:Y:S02]  /*1270*/  HADD2.F32 R30, -RZ, R41.H1_H1 ;  /* 0x30000029ff1e7230 */ /* 0x000fe40000004100 */
[----:B------:R-:W-:Y:S01]  /*1280*/  FFMA.FTZ R44, R13, R24, R44 ;  /* 0x000000180d2c7223 */ /* 0x000fe2000001002c */
[----:B------:R-:W-:Y:S02]  /*1290*/  HADD2.F32 R45, -RZ, R45.H1_H1 ;  /* 0x3000002dff2d7230 */ /* 0x000fe40000004100 */
[----:B------:R-:W-:-:S02]  /*12a0*/  HADD2.F32 R26, -RZ, R49.H1_H1 ;  /* 0x30000031ff1a7230 */ /* 0x000fc40000004100 */
[----:B------:R-:W-:Y:S01]  /*12b0*/  FFMA.FTZ R28, R37, R30, R28 ;  /* 0x0000001e251c7223 */ /* 0x000fe2000001001c */
[----:B------:R-:W-:Y:S02]  /*12c0*/  HADD2.F32 R19, -RZ, R38.H0_H0 ;  /* 0x20000026ff137230 */ /* 0x000fe40000004100 */
[----:B------:R-:W-:Y:S02]  /*12d0*/  HADD2.F32 R32, -RZ, R42.H0_H0 ;  /* 0x2000002aff207230 */ /* 0x000fe40000004100 */
[----:B------:R-:W-:Y:S01]  /*12e0*/  FFMA.FTZ R26, R45, R26, R44 ;  /* 0x0000001a2d1a7223 */ /* 0x000fe2000001002c */
[----:B------:R-:W-:Y:S02]  /*12f0*/  HADD2.F32 R11, -RZ, R23.H0_H0 ;  /* 0x20000017ff0b7230 */ /* 0x000fe40000004100 */
[----:B------:R-:W-:Y:S02]  /*1300*/  HADD2.F32 R13, -RZ, R46.H0_H0 ;  /* 0x2000002eff0d7230 */ /* 0x000fe40000004100 */
[----:B------:R-:W-:-:S02]  /*1310*/  HADD2.F32 R24, -RZ, R50.H0_H0 ;  /* 0x20000032ff187230 */ /* 0x000fc40000004100 */
[----:B------:R-:W-:Y:S01]  /*1320*/  FFMA.FTZ R19, R19, R32, R28 ;  /* 0x0000002013137223 */ /* 0x000fe2000001001c */
[----:B------:R-:W-:Y:S02]  /*1330*/  HADD2.F32 R38, -RZ, R38.H1_H1 ;  /* 0x30000026ff267230 */ /* 0x000fe40000004100 */
[----:B------:R-:W-:Y:S02]  /*1340*/  HADD2.F32 R25, -RZ, R42.H1_H1 ;  /* 0x3000002aff197230 */ /* 0x000fe40000004100 */
[----:B------:R-:W-:Y:S01]  /*1350*/  FFMA.FTZ R14, R11, R14, R22 ;  /* 0x0000000e0b0e7223 */ /* 0x000fe20000010016 */
[----:B------:R-:W-:Y:S02]  /*1360*/  HADD2.F32 R46, -RZ, R46.H1_H1 ;  /* 0x3000002eff2e7230 */ /* 0x000fe40000004100 */
[----:B------:R-:W-:Y:S01]  /*1370*/  FFMA.FTZ R17, R13, R24, R26 ;  /* 0x000000180d117223 */ /* 0x000fe2000001001a */
[----:B------:R-:W-:Y:S02]  /*1380*/  HADD2.F32 R15, -RZ, R50.H1_H1 ;  /* 0x30000032ff0f7230 */ /* 0x000fe40000004100 */
[----:B------:R-:W-:Y:S01]  /*1390*/  FFMA.FTZ R38, R38, R25, R19 ;  /* 0x0000001926267223 */ /* 0x000fe20000010013 */
[----:B------:R-:W-:-:S02]  /*13a0*/  HADD2.F32 R23, -RZ, R23.H1_H1 ;  /* 0x30000017ff177230 */ /* 0x000fc40000004100 */
[----:B------:R-:W-:Y:S02]  /*13b0*/  HADD2.F32 R31, -RZ, R31.H1_H1 ;  /* 0x3000001fff1f7230 */ /* 0x000fe40000004100 */
[----:B------:R-:W-:Y:S02]  /*13c0*/  HADD2.F32 R16, -RZ, R35.H1_H1 ;  /* 0x30000023ff107230 */ /* 0x000fe40000004100 */
[----:B------:R-:W-:Y:S02]  /*13d0*/  HADD2.F32 R11, -RZ, R39.H0_H0 ;  /* 0x20000027ff0b7230 */ /* 0x000fe40000004100 */
[----:B------:R-:W-:Y:S02]  /*13e0*/  HADD2.F32 R22, -RZ, R43.H0_H0 ;  /* 0x2000002bff167230 */ /* 0x000fe40000004100 */
[----:B------:R-:W-:Y:S01]  /*13f0*/  FFMA.FTZ R46, R46, R15, R17 ;  /* 0x0000000f2e2e7223 */ /* 0x000fe20000010011 */
[----:B------:R-:W-:Y:S02]  /*1400*/  HADD2.F32 R13, -RZ, R47.H0_H0 ;  /* 0x2000002fff0d7230 */ /* 0x000fe40000004100 */
[----:B------:R-:W-:-:S02]  /*1410*/  HADD2.F32 R24, -RZ, R51.H0_H0 ;  /* 0x20000033ff187230 */ /* 0x000fc40000004100 */
[----:B------:R-:W-:Y:S01]  /*1420*/  FFMA.FTZ R38, R11, R22, R38 ;  /* 0x000000160b267223 */ /* 0x000fe20000010026 */
[----:B------:R-:W-:Y:S02]  /*1430*/  HADD2.F32 R39, -RZ, R39.H1_H1 ;  /* 0x30000027ff277230 */ /* 0x000fe40000004100 */
[----:B------:R-:W-:Y:S01]  /*1440*/  FFMA.FTZ R14, R23, R12, R14 ;  /* 0x0000000c170e7223 */ /* 0x000fe2000001000e */
[----:B------:R-:W-:Y:S02]  /*1450*/  HADD2.F32 R20, -RZ, R43.H1_H1 ;  /* 0x3000002bff147230 */ /* 0x000fe40000004100 */
[----:B------:R-:W-:Y:S01]  /*1460*/  FFMA.FTZ R18, R31, R16, R18 ;  /* 0x000000101f127223 */ /* 0x000fe20000010012 */
[----:B------:R-:W-:Y:S02]  /*1470*/  HADD2.F32 R47, -RZ, R47.H1_H1 ;  /* 0x3000002fff2f7230 */ /* 0x000fe40000004100 */
[----:B------:R-:W-:Y:S01]  /*1480*/  FFMA.FTZ R24, R13, R24, R46 ;  /* 0x000000180d187223 */ /* 0x000fe2000001002e */
[----:B------:R-:W-:-:S02]  /*1490*/  HADD2.F32 R22, -RZ, R51.H1_H1 ;  /* 0x30000033ff167230 */ /* 0x000fc40000004100 */
[----:B------:R-:W-:Y:S01]  /*14a0*/  FFMA.FTZ R20, R39, R20, R38 ;  /* 0x0000001427147223 */ /* 0x000fe20000010026 */
[----:B------:R-:W0:Y:S02]  /*14b0*/  SHFL.BFLY PT, R12, R9, 0x8, 0x1f ;  /* 0x0d001f00090c7f89 */ /* 0x000e2400000e0000 */
[----:B------:R-:W-:Y:S02]  /*14c0*/  FFMA.FTZ R22, R47, R22, R24 ;  /* 0x000000162f167223 */ /* 0x000fe40000010018 */
[----:B------:R-:W1:Y:S04]  /*14d0*/  SHFL.BFLY PT, R11, R14, 0x8, 0x1f ;  /* 0x0d001f000e0b7f89 */ /* 0x000e6800000e0000 */
[----:B------:R-:W2:Y:S04]  /*14e0*/  SHFL.BFLY PT, R15, R18, 0x8, 0x1f ;  /* 0x0d001f00120f7f89 */ /* 0x000ea800000e0000 */
[----:B------:R-:W3:Y:S04]  /*14f0*/  SHFL.BFLY PT, R17, R20, 0x8, 0x1f ;  /* 0x0d001f0014117f89 */ /* 0x000ee800000e0000 */
[----:B------:R-:W4:Y:S01]  /*1500*/  SHFL.BFLY PT, R21, R22, 0x8, 0x1f ;  /* 0x0d001f0016157f89 */ /* 0x000f2200000e0000 */
[----:B0-----:R-:W-:Y:S01]  /*1510*/  FADD.FTZ R12, R9, R12 ;  /* 0x0000000c090c7221 */ /* 0x001fe20000010000 */
[----:B-1----:R-:W-:Y:S01]  /*1520*/  FADD.FTZ R13, R14, R11 ;  /* 0x0000000b0e0d7221 */ /* 0x002fe20000010000 */
[----:B--2---:R-:W-:-:S03]  /*1530*/  FADD.FTZ R15, R18, R15 ;  /* 0x0000000f120f7221 */ /* 0x004fc60000010000 */
[----:B------:R-:W0:Y:S01]  /*1540*/  SHFL.BFLY PT, R11, R12, 0x4, 0x1f ;  /* 0x0c801f000c0b7f89 */ /* 0x000e2200000e0000 */
[----:B---3--:R-:W-:-:S03]  /*1550*/  FADD.FTZ R19, R20, R17 ;  /* 0x0000001114137221 */ /* 0x008fc60000010000 */
[----:B------:R-:W1:Y:S01]  /*1560*/  SHFL.BFLY PT, R16, R13, 0x4, 0x1f ;  /* 0x0c801f000d107f89 */ /* 0x000e6200000e0000 */
[----:B----4-:R-:W-:-:S03]  /*1570*/  FADD.FTZ R23, R22, R21 ;  /* 0x0000001516177221 */ /* 0x010fc60000010000 */
[----:B------:R-:W2:Y:S04]  /*1580*/  SHFL.BFLY PT, R14, R15, 0x4, 0x1f ;  /* 0x0c801f000f0e7f89 */ /* 0x000ea800000e0000 */
[----:B------:R-:W3:Y:S04]  /*1590*/  SHFL.BFLY PT, R18, R19, 0x4, 0x1f ;  /* 0x0c801f0013127f89 */ /* 0x000ee800000e0000 */
[----:B------:R-:W4:Y:S01]  /*15a0*/  SHFL.BFLY PT, R24, R23, 0x4, 0x1f ;  /* 0x0c801f0017187f89 */ /* 0x000f2200000e0000 */
[----:B0-----:R-:W-:Y:S01]  /*15b0*/  FADD.FTZ R11, R12, R11 ;  /* 0x0000000b0c0b7221 */ /* 0x001fe20000010000 */
[----:B-1----:R-:W-:-:S02]  /*15c0*/  FADD.FTZ R16, R13, R16 ;  /* 0x000000100d107221 */ /* 0x002fc40000010000 */
[----:B------:R-:W0:Y:S01]  /*15d0*/  LDC.64 R12, c[0x0][0x2d0] ;  /* 0x0000b400ff0c7b82 */ /* 0x000e220000000a00 */
[----:B--2---:R-:W-:Y:S02]  /*15e0*/  FADD.FTZ R17, R15, R14 ;  /* 0x0000000e0f117221 */ /* 0x004fe40000010000 */
[----:B------:R-:W1:Y:S01]  /*15f0*/  SHFL.BFLY PT, R9, R16, 0x2, 0x1f ;  /* 0x0c401f0010097f89 */ /* 0x000e6200000e0000 */
[----:B---3--:R-:W-:-:S03]  /*1600*/  FADD.FTZ R20, R19, R18 ;  /* 0x0000001213147221 */ /* 0x008fc60000010000 */
[----:B------:R-:W2:Y:S01]  /*1610*/  SHFL.BFLY PT, R14, R11, 0x2, 0x1f ;  /* 0x0c401f000b0e7f89 */ /* 0x000ea200000e0000 */
[----:B----4-:R-:W-:-:S03]  /*1620*/  FADD.FTZ R24, R23, R24 ;  /* 0x0000001817187221 */ /* 0x010fc60000010000 */
[----:B------:R-:W3:Y:S01]  /*1630*/  SHFL.BFLY PT, R18, R17, 0x2, 0x1f ;  /* 0x0c401f0011127f89 */ /* 0x000ee200000e0000 */
[----:B------:R-:W-:-:S03]  /*1640*/  IADD3 R23, R7, 0x4f, RZ ;  /* 0x0000004f07177810 */ /* 0x000fc60007ffe0ff */
[----:B------:R-:W4:Y:S04]  /*1650*/  SHFL.BFLY PT, R21, R20, 0x2, 0x1f ;  /* 0x0c401f0014157f89 */ /* 0x000f2800000e0000 */
[----:B------:R-:W0:Y:S01]  /*1660*/  SHFL.BFLY PT, R19, R24, 0x2, 0x1f ;  /* 0x0c401f0018137f89 */ /* 0x000e2200000e0000 */
[----:B------:R-:W-:-:S05]  /*1670*/  IMAD.HI R7, R23, 0x66666667, RZ ;  /* 0x6666666717077827 */ /* 0x000fca00078e02ff */
[----:B------:R-:W-:Y:S01]  /*1680*/  SHF.R.U32.HI R22, RZ, 0x1f, R7 ;  /* 0x0000001fff167819 */ /* 0x000fe20000011607 */
[----:B-1----:R-:W-:-:S03]  /*1690*/  FADD.FTZ R9, R16, R9 ;  /* 0x0000000910097221 */ /* 0x002fc60000010000 */
[----:B------:R-:W-:Y:S01]  /*16a0*/  LEA.HI.SX32 R28, R7, R22, 0x1b ;  /* 0x00000016071c7211 */ /* 0x000fe200078fdaff */
[----:B--2---:R-:W-:Y:S01]  /*16b0*/  FADD.FTZ R7, R11, R14 ;  /* 0x0000000e0b077221 */ /* 0x004fe20000010000 */
[----:B------:R-:W-:Y:S01]  /*16c0*/  SHF.L.U32 R16, R0, 0x2, RZ ;  /* 0x0000000200107819 */ /* 0x000fe200000006ff */
[----:B------:R-:W1:Y:S01]  /*16d0*/  LDC.64 R14, c[0x0][0x2d8] ;  /* 0x0000b600ff0e7b82 */ /* 0x000e620000000a00 */
[----:B---3--:R-:W-:Y:S01]  /*16e0*/  FADD.FTZ R11, R17, R18 ;  /* 0x00000012110b7221 */ /* 0x008fe20000010000 */
[----:B------:R-:W-:Y:S01]  /*16f0*/  IMAD R17, R2, 0x2800, RZ ;  /* 0x0000280002117824 */ /* 0x000fe200078e02ff */
[----:B------:R-:W-:Y:S01]  /*1700*/  SHF.R.S32.HI R26, RZ, 0x1f, R16 ;  /* 0x0000001fff1a7819 */ /* 0x000fe20000011410 */
[----:B----4-:R-:W-:-:S03]  /*1710*/  FADD.FTZ R21, R20, R21 ;  /* 0x0000001514157221 */ /* 0x010fc60000010000 */
[C---:B------:R-:W-:Y:S01]  /*1720*/  IADD3 R16, P1, R17.reuse, R16, RZ ;  /* 0x0000001011107210 */ /* 0x040fe20007f3e0ff */
[----:B0-----:R-:W-:Y:S01]  /*1730*/  FADD.FTZ R19, R24, R19 ;  /* 0x0000001318137221 */ /* 0x001fe20000010000 */
[----:B------:R-:W0:Y:S02]  /*1740*/  SHFL.BFLY PT, R18, R7, 0x1, 0x1f ;  /* 0x0c201f0007127f89 */ /* 0x000e2400000e0000 */
[----:B------:R-:W-:Y:S02]  /*1750*/  LEA.HI.X.SX32 R17, R17, R26, 0x1, P1 ;  /* 0x0000001a11117211 */ /* 0x000fe400008f0eff */
[----:B------:R-:W2:Y:S04]  /*1760*/  SHFL.BFLY PT, R20, R9, 0x1, 0x1f ;  /* 0x0c201f0009147f89 */ /* 0x000ea800000e0000 */
[----:B------:R-:W3:Y:S04]  /*1770*/  SHFL.BFLY PT, R22, R11, 0x1, 0x1f ;  /* 0x0c201f000b167f89 */ /* 0x000ee800000e0000 */
[----:B------:R-:W4:Y:S04]  /*1780*/  SHFL.BFLY PT, R24, R21, 0x1, 0x1f ;  /* 0x0c201f0015187f89 */ /* 0x000f2800000e0000 */
[----:B------:R-:W4:Y:S01]  /*1790*/  SHFL.BFLY PT, R26, R19, 0x1, 0x1f ;  /* 0x0c201f00131a7f89 */ /* 0x000f2200000e0000 */
[----:B------:R-:W-:Y:S01]  /*17a0*/  IMAD R30, R12, UR8, RZ ;  /* 0x000000080c1e7c24 */ /* 0x000fe2000f8e02ff */
[----:B------:R-:W-:-:S03]  /*17b0*/  ISETP.NE.AND P1, PT, R5, RZ, PT ;  /* 0x000000ff0500720c */ /* 0x000fc60003f25270 */
[----:B------:R-:W-:Y:S02]  /*17c0*/  IMAD R25, R13, UR6, R30 ;  /* 0x000000060d197c24 */ /* 0x000fe4000f8e021e */
[----:B------:R-:W-:-:S04]  /*17d0*/  IMAD.WIDE.U32 R12, R12, UR6, R16 ;  /* 0x000000060c0c7c25 */ /* 0x000fc8000f8e0010 */
[--C-:B------:R-:W-:Y:S01]  /*17e0*/  IMAD R28, R28, 0x50, -R23.reuse ;  /* 0x000000501c1c7824 */ /* 0x100fe200078e0a17 */
[----:B------:R-:W-:Y:S01]  /*17f0*/  IADD3 R13, R13, R25, RZ ;  /* 0x000000190d0d7210 */ /* 0x000fe20007ffe0ff */
[----:B------:R-:W-:Y:S02]  /*1800*/  IMAD R23, R2, -0x50, R23 ;  /* 0xffffffb002177824 */ /* 0x000fe400078e0217 */
[C---:B-1----:R-:W-:Y:S02]  /*1810*/  IMAD R16, R14.reuse, UR9, RZ ;  /* 0x000000090e107c24 */ /* 0x042fe4000f8e02ff */
[----:B------:R-:W-:Y:S01]  /*1820*/  IMAD.WIDE.U32 R12, R14, UR7, R12 ;  /* 0x000000070e0c7c25 */ /* 0x000fe2000f8e000c */
[----:B------:R-:W-:Y:S01]  /*1830*/  IADD3 R23, R23, R28, RZ ;  /* 0x0000001c17177210 */ /* 0x000fe20007ffe0ff */
[----:B------:R-:W-:Y:S02]  /*1840*/  BSSY B0, `(.L_x_466) ;  /* 0x0000028000007945 */ /* 0x000fe40003800000 */
[----:B------:R-:W-:Y:S01]  /*1850*/  IMAD R5, R15, UR7, R16 ;  /* 0x000000070f057c24 */ /* 0x000fe2000f8e0210 */
[----:B------:R-:W-:Y:S01]  /*1860*/  ISETP.GE.OR P0, PT, R0, R23, P0 ;  /* 0x000000170000720c */ /* 0x000fe20000706670 */
[----:B0-----:R-:W-:Y:S01]  /*1870*/  FADD.FTZ R17, R7, R18 ;  /* 0x0000001207117221 */ /* 0x001fe20000010000 */
[----:B--2---:R-:W-:Y:S01]  /*1880*/  FADD.FTZ R23, R9, R20 ;  /* 0x0000001409177221 */ /* 0x004fe20000010000 */
[----:B---3--:R-:W-:Y:S01]  /*1890*/  FADD.FTZ R22, R11, R22 ;  /* 0x000000160b167221 */ /* 0x008fe20000010000 */
[----:B----4-:R-:W-:Y:S01]  /*18a0*/  FADD.FTZ R24, R21, R24 ;  /* 0x0000001815187221 */ /* 0x010fe20000010000 */
[----:B------:R-:W-:Y:S01]  /*18b0*/  IADD3 R5, R13, R5, RZ ;  /* 0x000000050d057210 */ /* 0x000fe20007ffe0ff */
[----:B------:R-:W-:Y:S01]  /*18c0*/  FADD.FTZ R26, R19, R26 ;  /* 0x0000001a131a7221 */ /* 0x000fe20000010000 */
[----:B------:R-:W-:Y:S06]  /*18d0*/  @P1 BRA `(.L_x_467) ;  /* 0x0000000000781947 */ /* 0x000fec0003800000 */
[----:B------:R-:W0:Y:S01]  /*18e0*/  LDC.64 R18, c[0x0][0x278] ;  /* 0x00009e00ff127b82 */ /* 0x000e220000000a00 */
[----:B------:R-:W-:Y:S01]  /*18f0*/  IMAD R14, R2, 0x50, RZ ;  /* 0x00000050020e7824 */ /* 0x000fe200078e02ff */
[----:B------:R-:W-:Y:S01]  /*1900*/  ULDC.64 UR10, c[0x0][0x260] ;  /* 0x00009800000a7ab9 */ /* 0x000fe20000000a00 */
[-C--:B------:R-:W-:Y:S02]  /*1910*/  ISETP.GE.AND P1, PT, R10, R3.reuse, PT ;  /* 0x000000030a00720c */ /* 0x080fe40003f26270 */
[-C--:B------:R-:W-:Y:S02]  /*1920*/  ISETP.GE.AND P5, PT, R6, R3.reuse, PT ;  /* 0x000000030600720c */ /* 0x080fe40003fa6270 */
[----:B------:R-:W-:Y:S01]  /*1930*/  SHF.R.S32.HI R15, RZ, 0x1f, R14 ;  /* 0x0000001fff0f7819 */ /* 0x000fe2000001140e */
[----:B------:R-:W1:Y:S01]  /*1940*/  LDC.64 R20, c[0x0][0x280] ;  /* 0x0000a000ff147b82 */ /* 0x000e620000000a00 */
[----:B------:R-:W-:Y:S01]  /*1950*/  ISETP.GE.AND P4, PT, R8, R3, PT ;  /* 0x000000030800720c */ /* 0x000fe20003f86270 */
[----:B0-----:R-:W-:-:S02]  /*1960*/  IMAD R16, R18, UR8, RZ ;  /* 0x0000000812107c24 */ /* 0x001fc4000f8e02ff */
[----:B------:R-:W-:-:S04]  /*1970*/  IMAD.WIDE.U32 R14, R18, UR6, R14 ;  /* 0x00000006120e7c25 */ /* 0x000fc8000f8e000e */
[----:B------:R-:W-:Y:S02]  /*1980*/  IMAD R7, R19, UR6, R16 ;  /* 0x0000000613077c24 */ /* 0x000fe4000f8e0210 */
[----:B-1----:R-:W-:-:S03]  /*1990*/  IMAD R16, R20, UR9, RZ ;  /* 0x0000000914107c24 */ /* 0x002fc6000f8e02ff */
[----:B------:R-:W-:Y:S01]  /*19a0*/  IADD3 R15, R15, R7, RZ ;  /* 0x000000070f0f7210 */ /* 0x000fe20007ffe0ff */
[----:B------:R-:W-:Y:S02]  /*19b0*/  IMAD R9, R21, UR7, R16 ;  /* 0x0000000715097c24 */ /* 0x000fe4000f8e0210 */
[----:B------:R-:W-:-:S03]  /*19c0*/  IMAD.WIDE.U32 R14, R20, UR7, R14 ;  /* 0x00000007140e7c25 */ /* 0x000fc6000f8e000e */
[----:B------:R-:W-:-:S04]  /*19d0*/  IADD3 R7, P2, R54, R14, RZ ;  /* 0x0000000e36077210 */ /* 0x000fc80007f5e0ff */
[----:B------:R-:W-:Y:S02]  /*19e0*/  IADD3.X R14, R55, R15, R9, P2, !PT ;  /* 0x0000000f370e7210 */ /* 0x000fe400017fe409 */
[C---:B------:R-:W-:Y:S02]  /*19f0*/  LEA R10, P6, R7.reuse, UR10, 0x2 ;  /* 0x0000000a070a7c11 */ /* 0x040fe4000f8c10ff */
[----:B------:R-:W-:Y:S02]  /*1a00*/  ISETP.GE.AND P2, PT, R52, R3, PT ;  /* 0x000000033400720c */ /* 0x000fe40003f46270 */
[----:B------:R-:W-:Y:S02]  /*1a10*/  LEA.HI.X R11, R7, UR11, R14, 0x2, P6 ;  /* 0x0000000b070b7c11 */ /* 0x000fe4000b0f140e */
[----:B------:R-:W-:Y:S02]  /*1a20*/  FSEL R3, R17, RZ, !P3 ;  /* 0x000000ff11037208 */ /* 0x000fe40005800000 */
[----:B------:R-:W-:-:S02]  /*1a30*/  FSEL R7, R23, RZ, !P5 ;  /* 0x000000ff17077208 */ /* 0x000fc40006800000 */
[----:B------:R-:W-:Y:S01]  /*1a40*/  FSEL R9, R22, RZ, !P4 ;  /* 0x000000ff16097208 */ /* 0x000fe20006000000 */
[----:B------:R0:W-:Y:S01]  /*1a50*/  STG.E desc[UR4][R10.64], R3 ;  /* 0x000000030a007986 */ /* 0x0001e2000c101904 */
[----:B------:R-:W-:Y:S02]  /*1a60*/  FSEL R15, R24, RZ, !P2 ;  /* 0x000000ff180f7208 */ /* 0x000fe40005000000 */
[----:B------:R-:W-:Y:S01]  /*1a70*/  FSEL R17, R26, RZ, !P1 ;  /* 0x000000ff1a117208 */ /* 0x000fe20004800000 */
[----:B------:R0:W-:Y:S04]  /*1a80*/  STG.E desc[UR4][R10.64+0x40], R7 ;  /* 0x000040070a007986 */ /* 0x0001e8000c101904 */
[----:B------:R0:W-:Y:S04]  /*1a90*/  STG.E desc[UR4][R10.64+0x80], R9 ;  /* 0x000080090a007986 */ /* 0x0001e8000c101904 */
[----:B------:R0:W-:Y:S04]  /*1aa0*/  STG.E desc[UR4][R10.64+0xc0], R15 ;  /* 0x0000c00f0a007986 */ /* 0x0001e8000c101904 */
[----:B------:R0:W-:Y:S02]  /*1ab0*/  STG.E desc[UR4][R10.64+0x100], R17 ;  /* 0x000100110a007986 */ /* 0x0001e4000c101904 */
.L_x_467:
[----:B------:R-:W-:Y:S05]  /*1ac0*/  BSYNC B0 ;  /* 0x0000000000007941 */ /* 0x000fea0003800000 */
.L_x_466:
[----:B------:R-:W-:Y:S04]  /*1ad0*/  BSSY B0, `(.L_x_468) ;  /* 0x0000017000007945 */ /* 0x000fe80003800000 */
[----:B------:R-:W-:Y:S05]  /*1ae0*/  @P0 BRA `(.L_x_469) ;  /* 0x0000000000540947 */ /* 0x000fea0003800000 */
[----:B0-----:R-:W0:Y:S01]  /*1af0*/  LDC.64 R10, c[0x0][0x2a8] ;  /* 0x0000aa00ff0a7b82 */ /* 0x001e220000000a00 */
[----:B------:R-:W-:Y:S01]  /*1b00*/  IMAD R3, R2, 0x50, RZ ;  /* 0x0000005002037824 */ /* 0x000fe200078e02ff */
[----:B------:R-:W-:Y:S01]  /*1b10*/  SHF.R.S32.HI R16, RZ, 0x1f, R0 ;  /* 0x0000001fff107819 */ /* 0x000fe20000011400 */
[----:B------:R-:W-:-:S03]  /*1b20*/  ULDC.64 UR10, c[0x0][0x2a0] ;  /* 0x0000a800000a7ab9 */ /* 0x000fc60000000a00 */
[C---:B------:R-:W-:Y:S02]  /*1b30*/  IADD3 R6, P0, R3.reuse, R0, RZ ;  /* 0x0000000003067210 */ /* 0x040fe40007f1e0ff */
[----:B------:R-:W1:Y:S02]  /*1b40*/  LDC.64 R14, c[0x0][0x2b0] ;  /* 0x0000ac00ff0e7b82 */ /* 0x000e640000000a00 */
[----:B------:R-:W-:Y:S02]  /*1b50*/  LEA.HI.X.SX32 R7, R3, R16, 0x1, P0 ;  /* 0x0000001003077211 */ /* 0x000fe400000f0eff */
[----:B-----5:R-:W-:Y:S01]  /*1b60*/  FSETP.NEU.FTZ.AND P0, PT, R4, -INF , PT ;  /* 0xff8000000400780b */ /* 0x020fe20003f1d000 */
[C---:B0-----:R-:W-:Y:S02]  /*1b70*/  IMAD R8, R10.reuse, UR8, RZ ;  /* 0x000000080a087c24 */ /* 0x041fe4000f8e02ff */
[----:B------:R-:W-:-:S04]  /*1b80*/  IMAD.WIDE.U32 R6, R10, UR6, R6 ;  /* 0x000000060a067c25 */ /* 0x000fc8000f8e0006 */
[----:B------:R-:W-:Y:S02]  /*1b90*/  IMAD R3, R11, UR6, R8 ;  /* 0x000000060b037c24 */ /* 0x000fe4000f8e0208 */
[----:B-1----:R-:W-:-:S03]  /*1ba0*/  IMAD R8, R14, UR9, RZ ;  /* 0x000000090e087c24 */ /* 0x002fc6000f8e02ff */
[----:B------:R-:W-:Y:S01]  /*1bb0*/  IADD3 R7, R7, R3, RZ ;  /* 0x0000000307077210 */ /* 0x000fe20007ffe0ff */
[----:B------:R-:W-:Y:S02]  /*1bc0*/  IMAD R9, R15, UR7, R8 ;  /* 0x000000070f097c24 */ /* 0x000fe4000f8e0208 */
[----:B------:R-:W-:Y:S01]  /*1bd0*/  FMUL.FTZ R3, R4, 1.4426950216293334961 ;  /* 0x3fb8aa3b04037820 */ /* 0x000fe20000410000 */
[----:B------:R-:W-:-:S04]  /*1be0*/  IMAD.WIDE.U32 R6, R14, UR7, R6 ;  /* 0x000000070e067c25 */ /* 0x000fc8000f8e0006 */
[----:B------:R-:W-:Y:S02]  /*1bf0*/  FSEL R3, R3, RZ, P0 ;  /* 0x000000ff03037208 */ /* 0x000fe40000000000 */
[----:B------:R-:W-:Y:S02]  /*1c00*/  IADD3 R7, R7, R9, RZ ;  /* 0x0000000907077210 */ /* 0x000fe40007ffe0ff */
[----:B------:R-:W-:-:S04]  /*1c10*/  LEA R8, P1, R6, UR10, 0x2 ;  /* 0x0000000a06087c11 */ /* 0x000fc8000f8210ff */
[----:B------:R-:W-:-:S05]  /*1c20*/  LEA.HI.X R9, R6, UR11, R7, 0x2, P1 ;  /* 0x0000000b06097c11 */ /* 0x000fca00088f1407 */
[----:B------:R1:W-:Y:S04]  /*1c30*/  STG.E desc[UR4][R8.64], R3 ;  /* 0x0000000308007986 */ /* 0x0003e8000c101904 */
.L_x_469:
[----:B------:R-:W-:Y:S05]  /*1c40*/  BSYNC B0 ;  /* 0x0000000000007941 */ /* 0x000fea0003800000 */
.L_x_468:
[----:B------:R-:W-:Y:S01]  /*1c50*/  ULDC.64 UR12, c[0x0][0x2e8] ;  /* 0x0000ba00000c7ab9 */ /* 0x000fe20000000a00 */
[----:B------:R-:W-:Y:S01]  /*1c60*/  ULDC.64 UR10, c[0x0][0x2b8] ;  /* 0x0000ae00000a7ab9 */ /* 0x000fe20000000a00 */
[----:B------:R-:W-:Y:S02]  /*1c70*/  ISETP.NE.U32.AND P0, PT, RZ, UR12, PT ;  /* 0x0000000cff007c0c */ /* 0x000fe4000bf05070 */
[C---:B-----5:R-:W-:Y:S02]  /*1c80*/  LEA R4, P1, R12.reuse, UR10, 0x2 ;  /* 0x0000000a0c047c11 */ /* 0x060fe4000f8210ff */
[----:B------:R-:W-:Y:S02]  /*1c90*/  ISETP.NE.AND.EX P0, PT, RZ, UR13, PT, P0 ;  /* 0x0000000dff007c0c */ /* 0x000fe4000bf05300 */
[----:B------:R-:W-:Y:S02]  /*1ca0*/  LEA.HI.X R5, R12, UR11, R5, 0x2, P1 ;  /* 0x0000000b0c057c11 */ /* 0x000fe400088f1405 */
[----:B------:R-:W-:-:S03]  /*1cb0*/  ISETP.NE.OR P0, PT, R0, RZ, !P0 ;  /* 0x000000ff0000720c */ /* 0x000fc60004705670 */
[----:B------:R2:W-:Y:S04]  /*1cc0*/  STG.E.128 desc[UR4][R4.64], RZ ;  /* 0x000000ff04007986 */ /* 0x0005e8000c101d04 */
        /* <DEDUP_REMOVED lines=8> */
[----:B------:R2:W-:Y:S01]  /*1d50*/  STG.E.128 desc[UR4][R4.64+0x9000], RZ ;  /* 0x009000ff04007986 */ /* 0x0005e2000c101d04 */
[----:B------:R-:W-:Y:S05]  /*1d60*/  @P0 EXIT ;  /* 0x000000000000094d */ /* 0x000fea0003800000 */
[----:B01----:R-:W0:Y:S08]  /*1d70*/  LDC R3, c[0x0][0x2e0] ;  /* 0x0000b800ff037b82 */ /* 0x003e300000000800 */
[----:B------:R-:W1:Y:S08]  /*1d80*/  LDC R7, c[0x0][0x220] ;  /* 0x00008800ff077b82 */ /* 0x000e700000000800 */
[----:B--2---:R-:W2:Y:S01]  /*1d90*/  LDC.64 R4, c[0x0][0x2e8] ;  /* 0x0000ba00ff047b82 */ /* 0x004ea20000000a00 */
[----:B0-----:R-:W-:-:S04]  /*1da0*/  IMAD R2, R2, R3, UR7 ;  /* 0x0000000702027e24 */ /* 0x001fc8000f8e0203 */
[----:B-1----:R-:W-:-:S04]  /*1db0*/  IMAD R3, R2, R7, UR6 ;  /* 0x0000000602037e24 */ /* 0x002fc8000f8e0207 */
[----:B--2---:R-:W-:-:S05]  /*1dc0*/  IMAD.WIDE R2, R3, 0x4, R4 ;  /* 0x0000000403027825 */ /* 0x004fca00078e0204 */
[----:B------:R-:W-:Y:S01]  /*1dd0*/  STG.E desc[UR4][R2.64], RZ ;  /* 0x000000ff02007986 */ /* 0x000fe2000c101904 */
[----:B------:R-:W-:Y:S05]  /*1de0*/  EXIT ;  /* 0x000000000000794d */ /* 0x000fea0003800000 */
.L_x_470:
        /* <DEDUP_REMOVED lines=9> */
.L_x_3686:


//--------------------- .text._ZN7cutlass13device_kernelIN5flash11enable_sm90INS1_16FlashAttnBwdSm90INS1_25CollectiveMainloopBwdSm90ILi2ELi2ELi2EN4cute5tupleIJNS5_1CILi1EEES8_S8_EEENS6_IJNS7_ILi80EEENS7_ILi128EEESB_EEENS_6half_tEfNS_4arch4Sm90ELb0ELb0ELb0ELb1ELb0ELb1ELb0ELb1ELi2ELi1ELi2ELi1ELb0EEENS1_21CollectiveEpilogueBwdISC_SD_SF_Li256ELb1ELb0ELi1EEENS1_19SingleTileSchedulerILb1ELb0ELb0ELi128EEEEEEEEEvNT_6ParamsE --------------------------
	.section	.text._ZN7cutlass13device_kernelIN5flash11enable_sm90INS1_16FlashAttnBwdSm90INS1_25CollectiveMainloopBwdSm90ILi2ELi2ELi2EN4cute5tupleIJNS5_1CILi1EEES8_S8_EEENS6_IJNS7_ILi80EEENS7_ILi128EEESB_EEENS_6half_tEfNS_4arch4Sm90ELb0ELb0ELb0ELb1ELb0ELb1ELb0ELb1ELi2ELi1ELi2ELi1ELb0EEENS1_21CollectiveEpilogueBwdISC_SD_SF_Li256ELb1ELb0ELi1EEENS1_19SingleTileSchedulerILb1ELb0ELb0ELi128EEEEEEEEEvNT_6ParamsE,"ax",@progbits
	.align	128
.text._ZN7cutlass13device_kernelIN5flash11enable_sm90INS1_16FlashAttnBwdSm90INS1_25CollectiveMainloopBwdSm90ILi2ELi2ELi2EN4cute5tupleIJNS5_1CILi1EEES8_S8_EEENS6_IJNS7_ILi80EEENS7_ILi128EEESB_EEENS_6half_tEfNS_4arch4Sm90ELb0ELb0ELb0ELb1ELb0ELb1ELb0ELb1ELi2ELi1ELi2ELi1ELb0EEENS1_21CollectiveEpilogueBwdISC_SD_SF_Li256ELb1ELb0ELi1EEENS1_19SingleTileSchedulerILb1ELb0ELb0ELi128EEEEEEEEEvNT_6ParamsE:
        .type           _ZN7cutlass13device_kernelIN5flash11enable_sm90INS1_16FlashAttnBwdSm90INS1_25CollectiveMainloopBwdSm90ILi2ELi2ELi2EN4cute5tupleIJNS5_1CILi1EEES8_S8_EEENS6_IJNS7_ILi80EEENS7_ILi128EEESB_EEENS_6half_tEfNS_4arch4Sm90ELb0ELb0ELb0ELb1ELb0ELb1ELb0ELb1ELi2ELi1ELi2ELi1ELb0EEENS1_21CollectiveEpilogueBwdISC_SD_SF_Li256ELb1ELb0ELi1EEENS1_19SingleTileSchedulerILb1ELb0ELb0ELi128EEEEEEEEEvNT_6ParamsE,@function
        .size           _ZN7cutlass13device_kernelIN5flash11enable_sm90INS1_16FlashAttnBwdSm90INS1_25CollectiveMainloopBwdSm90ILi2ELi2ELi2EN4cute5tupleIJNS5_1CILi1EEES8_S8_EEENS6_IJNS7_ILi80EEENS7_ILi128EEESB_EEENS_6half_tEfNS_4arch4Sm90ELb0ELb0ELb0ELb1ELb0ELb1ELb0ELb1ELi2ELi1ELi2ELi1ELb0EEENS1_21CollectiveEpilogueBwdISC_SD_SF_Li256ELb1ELb0ELi1EEENS1_19SingleTileSchedulerILb1ELb0ELb0ELi128EEEEEEEEEvNT_6ParamsE,(.L_x_3687 - _ZN7cutlass13device_kernelIN5flash11enable_sm90INS1_16FlashAttnBwdSm90INS1_25CollectiveMainloopBwdSm90ILi2ELi2ELi2EN4cute5tupleIJNS5_1CILi1EEES8_S8_EEENS6_IJNS7_ILi80EEENS7_ILi128EEESB_EEENS_6half_tEfNS_4arch4Sm90ELb0ELb0ELb0ELb1ELb0ELb1ELb0ELb1ELi2ELi1ELi2ELi1ELb0EEENS1_21CollectiveEpilogueBwdISC_SD_SF_Li256ELb1ELb0ELi1EEENS1_19SingleTileSchedulerILb1ELb0ELb0ELi128EEEEEEEEEvNT_6ParamsE)
        .other          _ZN7cutlass13device_kernelIN5flash11enable_sm90INS1_16FlashAttnBwdSm90INS1_25CollectiveMainloopBwdSm90ILi2ELi2ELi2EN4cute5tupleIJNS5_1CILi1EEES8_S8_EEENS6_IJNS7_ILi80EEENS7_ILi128EEESB_EEENS_6half_tEfNS_4arch4Sm90ELb0ELb0ELb0ELb1ELb0ELb1ELb0ELb1ELi2ELi1ELi2ELi1ELb0EEENS1_21CollectiveEpilogueBwdISC_SD_SF_Li256ELb1ELb0ELi1EEENS1_19SingleTileSchedulerILb1ELb0ELb0ELi128EEEEEEEEEvNT_6ParamsE,@"STO_CUDA_ENTRY STV_DEFAULT"
_ZN7cutlass13device_kernelIN5flash11enable_sm90INS1_16FlashAttnBwdSm90INS1_25CollectiveMainloopBwdSm90ILi2ELi2ELi2EN4cute5tupleIJNS5_1CILi1EEES8_S8_EEENS6_IJNS7_ILi80EEENS7_ILi128EEESB_EEENS_6half_tEfNS_4arch4Sm90ELb0ELb0ELb0ELb1ELb0ELb1ELb0ELb1ELi2ELi1ELi2ELi1ELb0EEENS1_21CollectiveEpilogueBwdISC_SD_SF_Li256ELb1ELb0ELi1EEENS1_19SingleTileSchedulerILb1ELb0ELb0ELi128EEEEEEEEEvNT_6ParamsE:
        /* <DEDUP_REMOVED lines=23> */
.L_x_472:
[----:B------:R-:W-:Y:S05]  /*0170*/  BSYNC B0 ;  /* 0x0000000000007941 */ /* 0x000fea0003800000 */
.L_x_471:
        /* <DEDUP_REMOVED lines=34> */
.L_x_473:
        /* <DEDUP_REMOVED lines=22> */
.L_x_474:
        /* <DEDUP_REMOVED lines=9> */
.L_x_477:
[----:B------:R-:W-:-:S08]  /*0590*/  NOP ;  /* 0x0000000000007918 */ /* 0x000fd00000000000 */
[----:B------:R-:W1:Y:S02]  /*05a0*/  USETMAXREG.TRY_ALLOC.CTAPOOL UP0, 0xf0 ;  /* 0x000000f0000079c8 */ /* 0x000e640008000600 */
[----:B-1----:R-:W-:-:S13]  /*05b0*/  PLOP3.LUT P0, PT, PT, PT, UP0, 0x80, 0x0 ;  /* 0x000000000000781c */ /* 0x002fda0003f0f008 */
[----:B------:R-:W-:Y:S05]  /*05c0*/  @!P0 BRA `(.L_x_477) ;  /* 0xfffffffc00f08947 */ /* 0x000fea000383ffff */
[----:B------:R-:W-:Y:S01]  /*05d0*/  LOP3.LUT R0, R0, 0x3, RZ, 0xc0, !PT ;  /* 0x0000000300007812 */ /* 0x000fe200078ec0ff */
[----:B---3--:R-:W1:Y:S01]  /*05e0*/  S2R R2, SR_TID.X ;  /* 0x0000000000027919 */ /* 0x008e620000002100 */
[----:B------:R-:W-:Y:S01]  /*05f0*/  ULDC.64 UR4, c[0x0][0x8d8] ;  /* 0x0002360000047ab9 */ /* 0x000fe20000000a00 */
[----:B------:R-:W2:Y:S03]  /*0600*/  S2R R7, SR_CTAID.Z ;  /* 0x0000000000077919 */ /* 0x000ea60000002700 */
[----:B------:R-:W3:Y:S02]  /*0610*/  SHFL.IDX PT, R0, R0, RZ, 0x1f ;  /* 0x00001fff00007589 */ /* 0x000ee400000e0000 */
[----:B---3--:R-:W-:Y:S02]  /*0620*/  ISETP.NE.AND P0, PT, R0, RZ, PT ;  /* 0x000000ff0000720c */ /* 0x008fe40003f05270 */
[----:B-1----:R-:W-:-:S11]  /*0630*/  SHF.R.U32.HI R2, RZ, 0x7, R2 ;  /* 0x00000007ff027819 */ /* 0x002fd60000011602 */
[----:B------:R-:W-:-:S05]  /*0640*/  @!P0 VIADD R2, R2, 0x9 ;  /* 0x0000000902028836 */ /* 0x000fca0000000000 */
[----:B------:R1:W-:Y:S06]  /*0650*/  @!P0 BAR.ARV R2, 0xa0 ;  /* 0x000280020000851d */ /* 0x0003ec0000002000 */
[----:B------:R-:W-:-:S04]  /*0660*/  ISETP.NE.U32.AND P0, PT, RZ, UR4, PT ;  /* 0x00000004ff007c0c */ /* 0x000fc8000bf05070 */
[----:B------:R-:W-:-:S13]  /*0670*/  ISETP.NE.AND.EX P0, PT, RZ, UR5, PT, P0 ;  /* 0x00000005ff007c0c */ /* 0x000fda000bf05300 */
[----:B-12---:R-:W-:Y:S05]  /*0680*/  @!P0 BRA `(.L_x_478) ;  /* 0x0000000000108947 */ /* 0x006fea0003800000 */
[----:B------:R-:W1:Y:S02]  /*0690*/  LDC.64 R2, c[0x0][0x8d8] ;  /* 0x00023600ff027b82 */ /* 0x000e640000000a00 */
[----:B-1----:R-:W-:-:S05]  /*06a0*/  IMAD.WIDE R2, R7, 0x4, R2 ;  /* 0x0000000407027825 */ /* 0x002fca00078e0202 */
[----:B------:R1:W5:Y:S01]  /*06b0*/  LDG.E R0, desc[UR38][R2.64] ;  /* 0x0000002602007981 */ /* 0x000362000c1e1900 */
[----:B------:R-:W-:Y:S05]  /*06c0*/  BRA `(.L_x_479) ;  /* 0x00000000002c7947 */ /* 0x000fea0003800000 */
.L_x_478:
[----:B------:R-:W-:Y:S02]  /*06d0*/  ULDC.64 UR4, c[0x0][0x8d0] ;  /* 0x0002340000047ab9 */ /* 0x000fe40000000a00 */
[----:B------:R-:W-:-:S04]  /*06e0*/  ISETP.NE.U32.AND P0, PT, RZ, UR4, PT ;  /* 0x00000004ff007c0c */ /* 0x000fc8000bf05070 */
[----:B------:R-:W-:-:S13]  /*06f0*/  ISETP.NE.AND.EX P0, PT, RZ, UR5, PT, P0 ;  /* 0x00000005ff007c0c */ /* 0x000fda000bf05300 */
[----:B------:R-:W-:Y:S05]  /*0700*/  @!P0 BRA `(.L_x_480) ;  /* 0x0000000000188947 */ /* 0x000fea0003800000 */
[----:B------:R-:W1:Y:S02]  /*0710*/  LDC.64 R2, c[0x0][0x8d0] ;  /* 0x00023400ff027b82 */ /* 0x000e640000000a00 */
[----:B-1----:R-:W-:-:S05]  /*0720*/  IMAD.WIDE R2, R7, 0x4, R2 ;  /* 0x0000000407027825 */ /* 0x002fca00078e0202 */
[----:B------:R-:W2:Y:S04]  /*0730*/  LDG.E R0, desc[UR38][R2.64] ;  /* 0x0000002602007981 */ /* 0x000ea8000c1e1900 */
[----:B------:R-:W2:Y:S02]  /*0740*/  LDG.E R5, desc[UR38][R2.64+0x4] ;  /* 0x0000042602057981 */ /* 0x000ea4000c1e1900 */
[----:B--2---:R-:W-:Y:S01]  /*0750*/  IMAD.IADD R0, R5, 0x1, -R0 ;  /* 0x0000000105007824 */ /* 0x004fe200078e0a00 */
[----:B------:R-:W-:Y:S06]  /*0760*/  BRA `(.L_x_479) ;  /* 0x0000000000047947 */ /* 0x000fec0003800000 */
.L_x_480:
[----:B------:R-:W2:Y:S02]  /*0770*/  LDC R0, c[0x0][0x8bc] ;  /* 0x00022f00ff007b82 */ /* 0x000ea40000000800 */
.L_x_479:
[----:B------:R-:W3:Y:S02]  /*0780*/  S2R R17, SR_CTAID.X ;  /* 0x0000000000117919 */ /* 0x000ee40000002500 */
[----:B---3--:R-:W-:-:S05]  /*0790*/  IMAD.SHL.U32 R17, R17, 0x80, RZ ;  /* 0x0000008011117824 */ /* 0x008fca00078e00ff */
[----:B--2--5:R-:W-:-:S04]  /*07a0*/  ISETP.GE.AND P0, PT, R17, R0, PT ;  /* 0x000000001100720c */ /* 0x024fc80003f06270 */
[----:B------:R-:W-:-:S04]  /*07b0*/  SEL R4, R7, 0xffffffff, !P0 ;  /* 0xffffffff07047807 */ /* 0x000fc80004000000 */
[----:B------:R-:W-:Y:S01]  /*07c0*/  ISETP.GE.AND P0, PT, R4, RZ, PT ;  /* 0x000000ff0400720c */ /* 0x000fe20003f06270 */
[----:B------:R2:W-:-:S12]  /*07d0*/  STL [R1+0x1c], R4 ;  /* 0x00001c0401007387 */ /* 0x0005d80000100800 */
[----:B--2---:R-:W-:Y:S05]  /*07e0*/  @!P0 BRA `(.L_x_481) ;  /* 0x000000c800a48947 */ /* 0x004fea0003800000 */
[----:B------:R-:W-:Y:S02]  /*07f0*/  ULDC.64 UR4, c[0x0][0x780] ;  /* 0x0001e00000047ab9 */ /* 0x000fe40000000a00 */
[----:B------:R-:W-:Y:S01]  /*0800*/  ISETP.NE.U32.AND P0, PT, RZ, UR4, PT ;  /* 0x00000004ff007c0c */ /* 0x000fe2000bf05070 */
[----:B------:R-:W-:Y:S02]  /*0810*/  ULDC UR4, c[0x0][0x290] ;  /* 0x0000a40000047ab9 */ /* 0x000fe40000000800 */
[----:B------:R-:W-:Y:S01]  /*0820*/  IMAD.U32 R16, RZ, RZ, UR4 ;  /* 0x00000004ff107e24 */ /* 0x000fe2000f8e00ff */
[----:B------:R-:W-:-:S13]  /*0830*/  ISETP.NE.AND.EX P0, PT, RZ, UR5, PT, P0 ;  /* 0x00000005ff007c0c */ /* 0x000fda000bf05300 */
[----:B------:R-:W-:Y:S05]  /*0840*/  @!P0 BRA `(.L_x_482) ;  /* 0x0000000000108947 */ /* 0x000fea0003800000 */
[----:B-1----:R-:W1:Y:S02]  /*0850*/  LDC.64 R2, c[0x0][0x780] ;  /* 0x0001e000ff027b82 */ /* 0x002e640000000a00 */
[----:B-1----:R-:W-:-:S05]  /*0860*/  IMAD.WIDE R2, R4, 0x4, R2 ;  /* 0x0000000404027825 */ /* 0x002fca00078e0202 */
[----:B------:R1:W5:Y:S01]  /*0870*/  LDG.E R18, desc[UR38][R2.64] ;  /* 0x0000002602127981 */ /* 0x000362000c1e1900 */
[----:B------:R-:W-:Y:S05]  /*0880*/  BRA `(.L_x_483) ;  /* 0x0000000000287947 */ /* 0x000fea0003800000 */
.L_x_482:
[----:B------:R-:W-:Y:S01]  /*0890*/  ULDC.64 UR4, c[0x0][0x770] ;  /* 0x0001dc0000047ab9 */ /* 0x000fe20000000a00 */
[----:B------:R-:W2:Y:S01]  /*08a0*/  LDC R18, c[0x0][0x280] ;  /* 0x0000a000ff127b82 */ /* 0x000ea20000000800 */
[----:B------:R-:W-:-:S04]  /*08b0*/  ISETP.NE.U32.AND P0, PT, RZ, UR4, PT ;  /* 0x00000004ff007c0c */ /* 0x000fc8000bf05070 */
[----:B------:R-:W-:-:S13]  /*08c0*/  ISETP.NE.AND.EX P0, PT, RZ, UR5, PT, P0 ;  /* 0x00000005ff007c0c */ /* 0x000fda000bf05300 */
[----:B------:R-:W-:Y:S05]  /*08d0*/  @!P0 BRA `(.L_x_483) ;  /* 0x0000000000148947 */ /* 0x000fea0003800000 */
[----:B-1----:R-:W1:Y:S02]  /*08e0*/  LDC.64 R2, c[0x0][0x770] ;  /* 0x0001dc00ff027b82 */ /* 0x002e640000000a00 */
[----:B-1----:R-:W-:-:S05]  /*08f0*/  IMAD.WIDE R2, R4, 0x4, R2 ;  /* 0x0000000404027825 */ /* 0x002fca00078e0202 */
[----:B--2---:R-:W2:Y:S04]  /*0900*/  LDG.E R18, desc[UR38][R2.64] ;  /* 0x0000002602127981 */ /* 0x004ea8000c1e1900 */
[----:B------:R-:W2:Y:S02]  /*0910*/  LDG.E R5, desc[UR38][R2.64+0x4] ;  /* 0x0000042602057981 */ /* 0x000ea4000c1e1900 */
[----:B--2---:R-:W-:-:S07]  /*0920*/  IMAD.IADD R18, R5, 0x1, -R18 ;  /* 0x0000000105127824 */ /* 0x004fce00078e0a12 */
.L_x_483:
[----:B------:R-:W-:Y:S02]  /*0930*/  ULDC.64 UR4, c[0x0][0x788] ;  /* 0x0001e20000047ab9 */ /* 0x000fe40000000a00 */
[----:B------:R-:W-:-:S04]  /*0940*/  ISETP.NE.U32.AND P0, PT, RZ, UR4, PT ;  /* 0x00000004ff007c0c */ /* 0x000fc8000bf05070 */
[----:B------:R-:W-:-:S13]  /*0950*/  ISETP.NE.AND.EX P0, PT, RZ, UR5, PT, P0 ;  /* 0x00000005ff007c0c */ /* 0x000fda000bf05300 */
[----:B------:R-:W-:Y:S05]  /*0960*/  @!P0 BRA `(.L_x_484) ;  /* 0x0000000000108947 */ /* 0x000fea0003800000 */
[----:B-1----:R-:W1:Y:S02]  /*0970*/  LDC.64 R2, c[0x0][0x788] ;  /* 0x0001e200ff027b82 */ /* 0x002e640000000a00 */
[----:B-1----:R-:W-:-:S05]  /*0980*/  IMAD.WIDE R2, R4, 0x4, R2 ;  /* 0x0000000404027825 */ /* 0x002fca00078e0202 */
[----:B------:R1:W5:Y:S01]  /*0990*/  LDG.E R16, desc[UR38][R2.64] ;  /* 0x0000002602107981 */ /* 0x000362000c1e1900 */
[----:B------:R-:W-:Y:S05]  /*09a0*/  BRA `(.L_x_485) ;  /* 0x0000000000247947 */ /* 0x000fea0003800000 */
.L_x_484:
[----:B------:R-:W-:Y:S02]  /*09b0*/  ULDC.64 UR4, c[0x0][0x778] ;  /* 0x0001de0000047ab9 */ /* 0x000fe40000000a00 */
[----:B------:R-:W-:-:S04]  /*09c0*/  ISETP.NE.U32.AND P0, PT, RZ, UR4, PT ;  /* 0x00000004ff007c0c */ /* 0x000fc8000bf05070 */
[----:B------:R-:W-:-:S13]  /*09d0*/  ISETP.NE.AND.EX P0, PT, RZ, UR5, PT, P0 ;  /* 0x00000005ff007c0c */ /* 0x000fda000bf05300 */
[----:B------:R-:W-:Y:S05]  /*09e0*/  @!P0 BRA `(.L_x_485) ;  /* 0x0000000000148947 */ /* 0x000fea0003800000 */
[----:B-1----:R-:W1:Y:S02]  /*09f0*/  LDC.64 R2, c[0x0][0x778] ;  /* 0x0001de00ff027b82 */ /* 0x002e640000000a00 */
[----:B-1----:R-:W-:-:S05]  /*0a00*/  IMAD.WIDE R2, R4, 0x4, R2 ;  /* 0x0000000404027825 */ /* 0x002fca00078e0202 */
[----:B------:R-:W3:Y:S04]  /*0a10*/  LDG.E R16, desc[UR38][R2.64] ;  /* 0x0000002602107981 */ /* 0x000ee8000c1e1900 */
[----:B------:R-:W3:Y:S02]  /*0a20*/  LDG.E R5, desc[UR38][R2.64+0x4] ;  /* 0x0000042602057981 */ /* 0x000ee4000c1e1900 */
[----:B---3--:R-:W-:-:S07]  /*0a30*/  IMAD.IADD R16, R5, 0x1, -R16 ;  /* 0x0000000105107824 */ /* 0x008fce00078e0a10 */
.L_x_485:
[----:B--2--5:R-:W-:Y:S02]  /*0a40*/  ISETP.GE.AND P1, PT, R18, 0x1, PT ;  /* 0x000000011200780c */ /* 0x024fe40003f26270 */
[----:B------:R-:W-:Y:S02]  /*0a50*/  CS2R R86, SRZ ;  /* 0x0000000000567805 */ /* 0x000fe4000001ff00 */
[----:B------:R-:W-:Y:S02]  /*0a60*/  PLOP3.LUT P0, PT, PT, PT, PT, 0x80, 0x0 ;  /* 0x000000000000781c */ /* 0x000fe40003f0f070 */
        /* <DEDUP_REMOVED lines=22> */
[----:B------:R-:W-:Y:S01]  /*0bd0*/  CS2R R40, SRZ ;  /* 0x0000000000287805 */ /* 0x000fe2000001ff00 */
[----:B------:R-:W-:Y:S01]  /*0be0*/  IMAD.MOV.U32 R14, RZ, RZ, RZ ;  /* 0x000000ffff0e7224 */ /* 0x000fe200078e00ff */
[----:B------:R-:W-:Y:S02]  /*0bf0*/  CS2R R10, SRZ ;  /* 0x00000000000a7805 */ /* 0x000fe4000001ff00 */
[----:B------:R-:W-:Y:S01]  /*0c00*/  CS2R R36, SRZ ;  /* 0x0000000000247805 */ /* 0x000fe2000001ff00 */
[----:B------:R-:W-:Y:S01]  /*0c10*/  IMAD.MOV.U32 R12, RZ, RZ, RZ ;  /* 0x000000ffff0c7224 */ /* 0x000fe200078e00ff */
[----:B------:R-:W-:Y:S02]  /*0c20*/  CS2R R8, SRZ ;  /* 0x0000000000087805 */ /* 0x000fe4000001ff00 */
[----:B------:R-:W-:-:S02]  /*0c30*/  CS2R R32, SRZ ;  /* 0x0000000000207805 */ /* 0x000fc4000001ff00 */
[----:B------:R-:W-:Y:S01]  /*0c40*/  CS2R R6, SRZ ;  /* 0x0000000000067805 */ /* 0x000fe2000001ff00 */
[----:B------:R-:W-:Y:S01]  /*0c50*/  IMAD.MOV.U32 R29, RZ, RZ, RZ ;  /* 0x000000ffff1d7224 */ /* 0x000fe200078e00ff */
[----:B------:R-:W-:Y:S01]  /*0c60*/  CS2R R4, SRZ ;  /* 0x0000000000047805 */ /* 0x000fe2000001ff00 */
[----:B------:R-:W-:Y:S01]  /*0c70*/  IMAD.MOV.U32 R25, RZ, RZ, RZ ;  /* 0x000000ffff197224 */ /* 0x000fe200078e00ff */
        /* <DEDUP_REMOVED lines=31> */
[----:B------:R-:W-:Y:S01]  /*0e70*/  CS2R R88, SRZ ;  /* 0x0000000000587805 */ /* 0x000fe2000001ff00 */
[----:B------:R-:W-:Y:S06]  /*0e80*/  @!P1 BRA `(.L_x_486) ;  /* 0x0000005c00349947 */ /* 0x000fec0003800000 */
[----:B------:R-:W-:Y:S01]  /*0e90*/  MOV R0, RZ ;  /* 0x000000ff00007202 */ /* 0x000fe20000000f00 */
[----:B------:R-:W-:-:S03]  /*0ea0*/  ULDC UR36, c[0x0][0x744] ;  /* 0x0001d10000247ab9 */ /* 0x000fc60000000800 */
[----:B------:R-:W-:-:S13]  /*0eb0*/  LOP3.LUT P0, RZ, R0, 0x3ff, RZ, 0xc0, !PT ;  /* 0x000003ff00ff7812 */ /* 0x000fda000780c0ff */
[----:B------:R-:W-:Y:S05]  /*0ec0*/  @!P0 BRA `(.L_x_487) ;  /* 0x00000000007c8947 */ /* 0x000fea0003800000 */
[----:B-1----:R-:W-:Y:S01]  /*0ed0*/  MOV R2, 0x0 ;  /* 0x0000000000027802 */ /* 0x002fe20000000f00 */
        /* <DEDUP_REMOVED lines=15> */
.L_x_488:
        /* <DEDUP_REMOVED lines=15> */
.L_x_487:
[----:B-1----:R-:W1:Y:S01]  /*10c0*/  S2R R3, SR_CgaCtaId ;  /* 0x0000000000037919 */ /* 0x002e620000008800 */
        /* <DEDUP_REMOVED lines=22> */
.L_x_490:
        /* <DEDUP_REMOVED lines=15> */
.L_x_489:
        /* <DEDUP_REMOVED lines=8> */
.L_x_626:
[----:B------:R-:W-:Y:S01]  /*13a0*/  SHF.L.U32 R12, RZ, 0x1f, RZ ;  /* 0x0000001fff0c7819 */ /* 0x000fe200000006ff */
[----:B------:R-:W-:Y:S01]  /*13b0*/  VIADD R18, R18, 0x4f ;  /* 0x0000004f12127836 */ /* 0x000fe20000000000 */
[----:B------:R-:W-:Y:S01]  /*13c0*/  LOP3.LUT R5, R2, 0xffffff80, RZ, 0xc0, !PT ;  /* 0xffffff8002057812 */ /* 0x000fe200078ec0ff */
[----:B------:R-:W-:Y:S01]  /*13d0*/  IMAD.IADD R16, R16, 0x1, -R17 ;  /* 0x0000000110107824 */ /* 0x000fe200078e0a11 */
[----:B------:R-:W3:Y:S01]  /*13e0*/  SYNCS.PHASECHK.TRANS64.TRYWAIT P0, [R19+URZ+0x38800], R12 ;  /* 0x0388000c130075a7 */ /* 0x000ee2000800017f */
[CC--:B------:R-:W-:Y:S01]  /*13f0*/  LEA.HI R2, R3.reuse, R0.reuse, RZ, 0x5 ;  /* 0x0000000003027211 */ /* 0x0c0fe200078f28ff */
[----:B------:R-:W-:Y:S01]  /*1400*/  IMAD.HI R18, R18, 0x66666667, RZ ;  /* 0x6666666712127827 */ /* 0x000fe200078e02ff */
[CC--:B------:R-:W-:Y:S02]  /*1410*/  LEA.HI R8, R3.reuse, R0.reuse, RZ, 0x3 ;  /* 0x0000000003087211 */ /* 0x0c0fe400078f18ff */
[----:B------:R-:W-:Y:S01]  /*1420*/  LEA.HI R10, R3, R0, RZ, 0x4 ;  /* 0x00000000030a7211 */ /* 0x000fe200078f20ff */
[C---:B------:R-:W-:Y:S01]  /*1430*/  IMAD.SHL.U32 R3, R0.reuse, 0x40, RZ ;  /* 0x0000004000037824 */ /* 0x040fe200078e00ff */
[----:B------:R-:W-:Y:S01]  /*1440*/  SHF.R.S32.HI R6, RZ, 0x5, R2 ;  /* 0x00000005ff067819 */ /* 0x000fe20000011402 */
[----:B------:R-:W-:Y:S01]  /*1450*/  IMAD.IADD R5, R0, 0x1, -R5 ;  /* 0x0000000100057824 */ /* 0x000fe200078e0a05 */
[----:B--2---:R-:W-:-:S02]  /*1460*/  LEA.HI R2, R14, R14, RZ, 0x1 ;  /* 0x0000000e0e027211 */ /* 0x004fc400078f08ff */
[----:B------:R-:W-:Y:S01]  /*1470*/  LOP3.LUT R4, R3, 0x1c0, RZ, 0xc0, !PT ;  /* 0x000001c003047812 */ /* 0x000fe200078ec0ff */
[----:B------:R-:W-:Y:S01]  /*1480*/  IMAD.SHL.U32 R9, R6, 0x10, RZ ;  /* 0x0000001006097824 */ /* 0x000fe200078e00ff */
[----:B------:R-:W-:Y:S02]  /*1490*/  LOP3.LUT R3, R2, 0xfffffffe, RZ, 0xc0, !PT ;  /* 0xfffffffe02037812 */ /* 0x000fe400078ec0ff */
[----:B------:R-:W-:Y:S02]  /*14a0*/  SHF.R.U32.HI R7, RZ, 0x1f, R18 ;  /* 0x0000001fff077819 */ /* 0x000fe40000011612 */
[----:B------:R-:W-:Y:S01]  /*14b0*/  SHF.R.S32.HI R0, RZ, 0x1f, R5 ;  /* 0x0000001fff007819 */ /* 0x000fe20000011405 */
[----:B------:R-:W-:Y:S01]  /*14c0*/  IMAD.IADD R2, R14, 0x1, -R3 ;  /* 0x000000010e027824 */ /* 0x000fe200078e0a03 */
[----:B------:R-:W-:Y:S02]  /*14d0*/  LEA.HI.SX32 R3, R18, R7, 0x1b ;  /* 0x0000000712037211 */ /* 0x000fe400078fdaff */
[----:B------:R-:W-:-:S02]  /*14e0*/  SHF.R.S32.HI R11, RZ, 0x4, R10 ;  /* 0x00000004ff0b7819 */ /* 0x000fc4000001140a */
[----:B------:R2:W-:Y:S01]  /*14f0*/  STL [R1+0x4], R2 ;  /* 0x0000040201007387 */ /* 0x0005e20000100800 */
[----:B------:R-:W-:Y:S02]  /*1500*/  LOP3.LUT R9, R4, 0x30, R9, 0xf8, !PT ;  /* 0x0000003004097812 */ /* 0x000fe400078ef809 */
[----:B------:R-:W-:Y:S01]  /*1510*/  LEA.HI R10, R10, R11, RZ, 0x1 ;  /* 0x0000000b0a0a7211 */ /* 0x000fe200078f08ff */
[----:B------:R4:W-:Y:S01]  /*1520*/  STL [R1+0x10], R3 ;  /* 0x0000100301007387 */ /* 0x0009e20000100800 */
[----:B------:R-:W-:Y:S02]  /*1530*/  LEA.HI R6, R13, R13, RZ, 0x1 ;  /* 0x0000000d0d067211 */ /* 0x000fe400078f08ff */
[----:B------:R-:W-:Y:S02]  /*1540*/  LOP3.LUT R10, R10, 0x7ffffe, RZ, 0xc0, !PT ;  /* 0x007ffffe0a0a7812 */ /* 0x000fe400078ec0ff */
[----:B------:R-:W-:Y:S02]  /*1550*/  LOP3.LUT R9, R9, 0x8, R8, 0xf8, !PT ;  /* 0x0000000809097812 */ /* 0x000fe400078ef808 */
[CC--:B--2---:R-:W-:Y:S01]  /*1560*/  LEA.HI R2, R0.reuse, R5.reuse, RZ, 0x5 ;  /* 0x0000000500027211 */ /* 0x0c4fe200078f28ff */
[----:B------:R-:W-:Y:S01]  /*1570*/  IMAD.IADD R11, R11, 0x1, -R10 ;  /* 0x000000010b0b7824 */ /* 0x000fe200078e0a0a */
[----:B------:R-:W-:-:S02]  /*1580*/  LEA.HI R0, R0, R5, RZ, 0x2 ;  /* 0x0000000500007211 */ /* 0x000fc400078f10ff */
[----:B------:R-:W-:Y:S02]  /*1590*/  SHF.R.S32.HI R7, RZ, 0x5, R2 ;  /* 0x00000005ff077819 */ /* 0x000fe40000011402 */
[--C-:B----4-:R-:W-:Y:S02]  /*15a0*/  SHF.R.S32.HI R3, RZ, 0x2, R0.reuse ;  /* 0x00000002ff037819 */ /* 0x110fe40000011400 */
[----:B------:R-:W-:Y:S01]  /*15b0*/  SHF.R.S32.HI R2, RZ, 0x1f, R0 ;  /* 0x0000001fff027819 */ /* 0x000fe20000011400 */
[----:B------:R-:W-:Y:S01]  /*15c0*/  IMAD R7, R7, -0x10, R16 ;  /* 0xfffffff007077824 */ /* 0x000fe200078e0210 */
[----:B------:R-:W-:Y:S02]  /*15d0*/  SHF.R.U32.HI R8, RZ, 0x3, R4 ;  /* 0x00000003ff087819 */ /* 0x000fe40000011604 */
[----:B------:R-:W-:Y:S02]  /*15e0*/  LEA.HI R2, R2, R3, RZ, 0x3 ;  /* 0x0000000302027211 */ /* 0x000fe400078f18ff */
[----:B------:R-:W-:-:S02]  /*15f0*/  LOP3.LUT R6, R6, 0xfffffffe, RZ, 0xc0, !PT ;  /* 0xfffffffe06067812 */ /* 0x000fc400078ec0ff */
[----:B------:R-:W-:Y:S01]  /*1600*/  LOP3.LUT R4, R2, 0xfffffff8, RZ, 0xc0, !PT ;  /* 0xfffffff802047812 */ /* 0x000fe200078ec0ff */
[----:B------:R-:W-:Y:S01]  /*1610*/  IMAD R2, R13, 0x1400, RZ ;  /* 0x000014000d027824 */ /* 0x000fe200078e02ff */
[----:B------:R-:W-:Y:S01]  /*1620*/  LOP3.LUT R8, R9, R8, RZ, 0x3c, !PT ;  /* 0x0000000809087212 */ /* 0x000fe200078e3cff */
[----:B------:R-:W-:Y:S01]  /*1630*/  IMAD.IADD R6, R13, 0x1, -R6 ;  /* 0x000000010d067824 */ /* 0x000fe200078e0a06 */
[----:B------:R-:W-:Y:S01]  /*1640*/  IADD3 R7, R7, R4, -R3 ;  /* 0x0000000407077210 */ /* 0x000fe20007ffe803 */
[----:B------:R-:W-:Y:S01]  /*1650*/  IMAD R11, R11, 0x200, R2 ;  /* 0x000002000b0b7824 */ /* 0x000fe200078e0202 */
[----:B------:R-:W-:Y:S01]  /*1660*/  LOP3.LUT R0, R0, 0x7ffffffc, RZ, 0xc0, !PT ;  /* 0x7ffffffc00007812 */ /* 0x000fe200078ec0ff */
[----:B---3--:R-:W-:Y:S06]  /*1670*/  @P0 BRA `(.L_x_492) ;  /* 0x0000000000080947 */ /* 0x008fec0003800000 */
[----:B------:R-:W2:Y:S02]  /*1680*/  SYNCS.PHASECHK.TRANS64.TRYWAIT P0, [R19+URZ+0x38800], R12 ;  /* 0x0388000c130075a7 */ /* 0x000ea4000800017f */
[----:B--2---:R-:W-:Y:S05]  /*1690*/  @!P0 BRA `(.L_x_493) ;  /* 0x000000bc001c8947 */ /* 0x004fea0003800000 */
.L_x_492:
[----:B--2---:R-:W2:Y:S01]  /*16a0*/  LDL.LU R3, [R1+0x8] ;  /* 0x0000080001037983 */ /* 0x004ea20000300800 */
[C---:B------:R-:W-:Y:S01]  /*16b0*/  IMAD.IADD R0, R5.reuse, 0x1, -R0 ;  /* 0x0000000105007824 */ /* 0x040fe200078e0a00 */
[----:B------:R-:W-:Y:S01]  /*16c0*/  CS2R R234, SRZ ;  /* 0x0000000000ea7805 */ /* 0x000fe2000001ff00 */
[----:B------:R-:W-:Y:S01]  /*16d0*/  IMAD R2, R5, 0x4, R2 ;  /* 0x0000000405027824 */ /* 0x000fe200078e0202 */
[----:B------:R-:W3:Y:S01]  /*16e0*/  S2R R9, SR_CgaCtaId ;  /* 0x0000000000097919 */ /* 0x000ee20000008800 */
[----:B------:R-:W-:Y:S01]  /*16f0*/  IMAD.IADD R5, R8, 0x1, R11 ;  /* 0x0000000108057824 */ /* 0x000fe200078e020b */
[----:B------:R-:W-:Y:S01]  /*1700*/  CS2R R86, SRZ ;  /* 0x0000000000567805 */ /* 0x000fe2000001ff00 */
[----:B------:R-:W-:Y:S01]  /*1710*/  IMAD R4, R6, -0x40, R7 ;  /* 0xffffffc006047824 */ /* 0x000fe200078e0207 */
[----:B------:R2:W-:Y:S01]  /*1720*/  STL [R1+0x18], R0 ;  /* 0x0000180001007387 */ /* 0x0005e20000100800 */
[----:B------:R-:W-:Y:S02]  /*1730*/  CS2R R84, SRZ ;  /* 0x0000000000547805 */ /* 0x000fe4000001ff00 */
[----:B------:R-:W-:-:S02]  /*1740*/  CS2R R82, SRZ ;  /* 0x0000000000527805 */ /* 0x000fc4000001ff00 */
[----:B------:R-:W-:Y:S01]  /*1750*/  CS2R R80, SRZ ;  /* 0x0000000000507805 */ /* 0x000fe2000001ff00 */
[----:B------:R-:W-:Y:S01]  /*1760*/  STL [R1+0x14], R5 ;  /* 0x0000140501007387 */ /* 0x000fe20000100800 */
        /* <DEDUP_REMOVED lines=60> */
[----:B--2---:R-:W-:Y:S02]  /*1b30*/  LOP3.LUT R0, R3, 0x1, RZ, 0xfc, !PT ;  /* 0x0000000103007812 */ /* 0x004fe400078efcff */
[----:B------:R-:W-:-:S03]  /*1b40*/  MOV R3, 0x400 ;  /* 0x0000040000037802 */ /* 0x000fc60000000f00 */
[----:B------:R2:W-:Y:S01]  /*1b50*/  STL [R1], R0 ;  /* 0x0000000001007387 */ /* 0x0005e20000100800 */
[----:B---3--:R-:W-:-:S05]  /*1b60*/  LEA R3, R9, R3, 0x18 ;  /* 0x0000000309037211 */ /* 0x008fca00078ec0ff */
[----:B------:R-:W-:Y:S02]  /*1b70*/  IMAD R2, R2, 0x4, R3 ;  /* 0x0000000402027824 */ /* 0x000fe400078e0203 */
[----:B--2---:R-:W-:-:S07]  /*1b80*/  IMAD.MOV.U32 R0, RZ, RZ, RZ ;  /* 0x000000ffff007224 */ /* 0x004fce00078e00ff */
.L_x_504:
[----:B------:R-:W2:Y:S02]  /*1b90*/  LDL R3, [R1] ;  /* 0x0000000001037983 */ /* 0x000ea40000100800 */
[----:B--2---:R-:W-:-:S13]  /*1ba0*/  ISETP.NE.AND P0, PT, R3, 0x3, PT ;  /* 0x000000030300780c */ /* 0x004fda0003f05270 */
[----:B------:R-:W-:Y:S05]  /*1bb0*/  @!P0 BRA `(.L_x_494) ;  /* 0x0000000000048947 */ /* 0x000fea0003800000 */
[----:B------:R-:W-:Y:S01]  /*1bc0*/  BPT.TRAP 0x1 ;  /* 0x000000040000795c */ /* 0x000fe20000300000 */
.L_x_494:
        /* <DEDUP_REMOVED lines=8> */
.L_x_495:
[----:B---3--:R-:W-:Y:S05]  /*1c50*/  @P1 BRA `(.L_x_496) ;  /* 0x0000000000081947 */ /* 0x008fea0003800000 */
[----:B------:R-:W3:Y:S02]  /*1c60*/  SYNCS.PHASECHK.TRANS64.TRYWAIT P1, [R3+URZ+0x38810], R154 ;  /* 0x0388109a030075a7 */ /* 0x000ee4000802017f */
[----:B---3--:R-:W-:Y:S05]  /*1c70*/  @!P1 BRA `(.L_x_497) ;  /* 0x000000b400c49947 */ /* 0x008fea0003800000 */
.L_x_496:
        /* <DEDUP_REMOVED lines=286> */
.L_x_498:
[----:B------:R1:W1:Y:S01]  /*2e60*/  SYNCS.PHASECHK.TRANS64.TRYWAIT P1, [R3+URZ+0x38830], R154 ;  /* 0x0388309a030075a7 */ /* 0x000262000802017f */
[----:B------:R-:W-:Y:S05]  /*2e70*/  @!P0 BRA `(.L_x_499) ;  /* 0x0000000000048947 */ /* 0x000fea0003800000 */
[----:B------:R-:W-:Y:S01]  /*2e80*/  BPT.TRAP 0x1 ;  /* 0x000000040000795c */ /* 0x000fe20000300000 */
.L_x_499:
[----:B------:R-:W-:-:S05]  /*2e90*/  VIADD R152, R152, 0x24000 ;  /* 0x0002400098987836 */ /* 0x000fca0000000000 */
[----:B------:R-:W-:-:S04]  /*2ea0*/  SHF.R.U32.HI R152, RZ, 0x4, R152 ;  /* 0x00000004ff987819 */ /* 0x000fc80000011698 */
[----:B------:R-:W-:-:S04]  /*2eb0*/  LOP3.LUT R236, R152, 0x3fff, RZ, 0xc0, !PT ;  /* 0x00003fff98ec7812 */ /* 0x000fc800078ec0ff */
[----:B------:R-:W-:Y:S01]  /*2ec0*/  LOP3.LUT R153, R236, 0x10000, RZ, 0xfc, !PT ;  /* 0x00010000ec997812 */ /* 0x000fe200078efcff */
[----:B-1----:R-:W-:Y:S06]  /*2ed0*/  @P1 BRA `(.L_x_500) ;  /* 0x0000000000081947 */ /* 0x002fec0003800000 */
[----:B------:R-:W1:Y:S02]  /*2ee0*/  SYNCS.PHASECHK.TRANS64.TRYWAIT P1, [R3+URZ+0x38830], R154 ;  /* 0x0388309a030075a7 */ /* 0x000e64000802017f */
[----:B-1----:R-:W-:Y:S05]  /*2ef0*/  @!P1 BRA `(.L_x_501) ;  /* 0x000000a400389947 */ /* 0x002fea0003800000 */
.L_x_500:
[----:B------:R-:W-:Y:S01]  /*2f00*/  UIADD3 UR4, UR4, 0x8000, URZ ;  /* 0x0000800004047890 */ /* 0x000fe2000fffe03f */
[----:B------:R-:W-:Y:S01]  /*2f10*/  IMAD R153, R0, 0x500, R153 ;  /* 0x0000050000997824 */ /* 0x000fe200078e0299 */
[----:B------:R-:W-:Y:S01]  /*2f20*/  WARPGROUP.ARRIVE ;  /* 0x00000000000079c5 */ /* 0x000fe20000000000 */
[----:B------:R-:W-:Y:S01]  /*2f30*/  UMOV UR11, 0x40000040 ;  /* 0x40000040000b7882 */ /* 0x000fe20000000000 */
[----:B------:R-:W-:Y:S01]  /*2f40*/  USHF.R.U32.HI UR5, URZ, 0x4, UR4 ;  /* 0x000000043f057899 */ /* 0x000fe20008011604 */
[C---:B------:R-:W-:Y:S01]  /*2f50*/  ISETP.GT.AND P2, PT, R4.reuse, RZ, PT ;  /* 0x000000ff0400720c */ /* 0x040fe20003f44270 */
[----:B------:R-:W-:Y:S01]  /*2f60*/  UMOV UR9, 0x40000040 ;  /* 0x4000004000097882 */ /* 0x000fe20000000000 */
[----:B------:R-:W-:Y:S01]  /*2f70*/  R2UR UR4, R153 ;  /* 0x00000000990472ca */ /* 0x000fe200000e0000 */
[----:B------:R-:W-:Y:S01]  /*2f80*/  ULOP3.LUT UR5, UR5, 0x3fff, URZ, 0xc0, !UPT ;  /* 0x00003fff05057892 */ /* 0x000fe2000f8ec03f */
[----:B------:R-:W-:Y:S01]  /*2f90*/  ISETP.GT.AND P1, PT, R4, 0x8, PT ;  /* 0x000000080400780c */ /* 0x000fe20003f24270 */
[----:B------:R-:W-:Y:S01]  /*2fa0*/  UMOV UR15, 0x40000040 ;  /* 0x40000040000f7882 */ /* 0x000fe20000000000 */
[----:B------:R-:W-:Y:S01]  /*2fb0*/  UMOV UR13, UR9 ;  /* 0x00000009000d7c82 */ /* 0x000fe20008000000 */
[----:B------:R-:W-:Y:S01]  /*2fc0*/  ULOP3.LUT UR6, UR5, 0x10000, URZ, 0xfc, !UPT ;  /* 0x0001000005067892 */ /* 0x000fe2000f8efc3f */
[----:B------:R-:W-:Y:S01]  /*2fd0*/  FSEL R224, R224, -INF , P2 ;  /* 0xff800000e0e07808 */ /* 0x000fe20001000000 */
        /* <DEDUP_REMOVED lines=11> */
[----:B------:R-:W-:Y:S01]  /*3090*/  FSEL R226, R226, -INF , P1 ;  /* 0xff800000e2e27808 */ /* 0x000fe20000800000 */
[----:B------:R-:W-:Y:S01]  /*30a0*/  UMOV UR16, UR8 ;  /* 0x0000000800107c82 */ /* 0x000fe20008000000 */
[----:B------:R-:W-:Y:S01]  /*30b0*/  UIADD3 UR22, UR4, 0x180, URZ ;  /* 0x0000018004167890 */ /* 0x000fe2000fffe03f */
[--C-:B----4-:R-:W-:Y:S01]  /*30c0*/  FFMA.FTZ R224, R224, UR36, -R6.reuse ;  /* 0x00000024e0e07c23 */ /* 0x110fe20008010806 */
[----:B------:R-:W-:Y:S01]  /*30d0*/  UMOV UR20, UR8 ;  /* 0x0000000800147c82 */ /* 0x000fe20008000000 */
[----:B------:R-:W-:Y:S01]  /*30e0*/  UIADD3 UR26, UR4, 0x200, URZ ;  /* 0x00000200041a7890 */ /* 0x000fe2000fffe03f */
[----:B------:R-:W-:Y:S01]  /*30f0*/  FFMA.FTZ R226, R226, UR36, -R6 ;  /* 0x00000024e2e27c23 */ /* 0x000fe20008010806 */
[----:B------:R-:W-:Y:S01]  /*3100*/  UMOV UR24, UR8 ;  /* 0x0000000800187c82 */ /* 0x000fe20008000000 */
[----:B------:R-:W-:Y:S01]  /*3110*/  UMOV UR25, UR9 ;  /* 0x0000000900197c82 */ /* 0x000fe20008000000 */
[----:B------:R-:W-:Y:S01]  /*3120*/  UIADD3 UR10, UR4, 0x2, URZ ;  /* 0x00000002040a7890 */ /* 0x000fe2000fffe03f */
[----:B------:R-:W-:Y:S01]  /*3130*/  FSEL R6, R225, -INF , P2 ;  /* 0xff800000e1067808 */ /* 0x000fe20001000000 */
[----:B------:R-:W-:Y:S01]  /*3140*/  UIADD3 UR5, UR6, 0x2, URZ ;  /* 0x0000000206057890 */ /* 0x000fe2000fffe03f */
[----:B------:R-:W-:Y:S01]  /*3150*/  FSEL R228, R228, -INF , P2 ;  /* 0xff800000e4e47808 */ /* 0x000fe20001000000 */
[----:B------:R-:W-:Y:S01]  /*3160*/  UMOV UR11, 0x40000040 ;  /* 0x40000040000b7882 */ /* 0x000fe20000000000 */
[----:B------:R-:W-:Y:S01]  /*3170*/  UMOV UR9, 0x40000040 ;  /* 0x4000004000097882 */ /* 0x000fe20000000000 */
[----:B------:R-:W-:Y:S01]  /*3180*/  UIADD3 UR7, UR4, 0x182, URZ ;  /* 0x0000018204077890 */ /* 0x000fe2000fffe03f */
[----:B------:R-:W-:Y:S01]  /*3190*/  FSEL R227, R227, -INF , P1 ;  /* 0xff800000e3e37808 */ /* 0x000fe20000800000 */
[--C-:B------:R-:W-:Y:S01]  /*31a0*/  FFMA.FTZ R6, R6, UR36, -R7.reuse ;  /* 0x0000002406067c23 */ /* 0x100fe20008010807 */
[----:B------:R-:W-:Y:S01]  /*31b0*/  UMOV UR8, UR5 ;  /* 0x0000000500087c82 */ /* 0x000fe20008000000 */
[----:B------:R-:W-:Y:S01]  /*31c0*/  UIADD3 UR5, UR4, 0x102, URZ ;  /* 0x0000010204057890 */ /* 0x000fe2000fffe03f */
[----:B--2---:R-:W-:Y:S01]  /*31d0*/  FFMA.FTZ R228, R228, UR36, -R8 ;  /* 0x00000024e4e47c23 */ /* 0x004fe20008010808 */
[----:B------:R-:W-:Y:S01]  /*31e0*/  FFMA.FTZ R225, R227, UR36, -R7 ;  /* 0x00000024e3e17c23 */ /* 0x000fe20008010807 */
[----:B------:R-:W-:Y:S01]  /*31f0*/  FSEL R216, R216, -INF , P2 ;  /* 0xff800000d8d87808 */ /* 0x000fe20001000000 */
[----:B------:R-:W-:Y:S01]  /*3200*/  MUFU.EX2 R7, R6 ;  /* 0x0000000600077308 */ /* 0x000fe20000000800 */
[----:B------:R-:W-:-:S02]  /*3210*/  FSEL R230, R230, -INF , P1 ;  /* 0xff800000e6e67808 */ /* 0x000fc40000800000 */
[----:B------:R-:W-:Y:S01]  /*3220*/  FSEL R229, R229, -INF , P2 ;  /* 0xff800000e5e57808 */ /* 0x000fe20001000000 */
[----:B------:R-:W-:Y:S01]  /*3230*/  FFMA.FTZ R216, R216, UR36, -R10 ;  /* 0x00000024d8d87c23 */ /* 0x000fe2000801080a */
[----:B------:R-:W-:Y:S02]  /*3240*/  WARPGROUP.DEPBAR.LE gsb0, 0x0 ;  /* 0x00008000000079c5 */ /* 0x000fe40000010000 */
[----:B------:R-:W-:Y:S01]  /*3250*/  WARPGROUP.ARRIVE ;  /* 0x00000000000079c5 */ /* 0x000fe20000000000 */
[----:B------:R-:W1:Y:S01]  /*3260*/  MUFU.EX2 R6, R228 ;  /* 0x000000e400067308 */ /* 0x000e620000000800 */
[----:B------:R-:W-:Y:S01]  /*3270*/  FSEL R227, R231, -INF , P1 ;  /* 0xff800000e7e37808 */ /* 0x000fe20000800000 */
[----:B------:R-:W-:Y:S01]  /*3280*/  FFMA.FTZ R8, R230, UR36, -R8 ;  /* 0x00000024e6087c23 */ /* 0x000fe20008010808 */
[----:B------:R-:W-:Y:S01]  /*3290*/  FSEL R218, R218, -INF , P1 ;  /* 0xff800000dada7808 */ /* 0x000fe20000800000 */
[----:B------:R-:W-:Y:S01]  /*32a0*/  FFMA.FTZ R229, R229, UR36, -R9 ;  /* 0x00000024e5e57c23 */ /* 0x000fe20008010809 */
[----:B------:R-:W-:Y:S01]  /*32b0*/  HGMMA.64x16x16.F32 R176, gdesc[UR12], RZ, !UPT, gsb0 ;  /* 0x002000000cb079f0 */ /* 0x000fe2000c0008ff */
[----:B------:R-:W-:-:S02]  /*32c0*/  UIADD3 UR12, UR4, 0x202, URZ ;  /* 0x00000202040c7890 */ /* 0x000fc4000fffe03f */
[----:B------:R2:W-:Y:S01]  /*32d0*/  MUFU.EX2 R228, R216 ;  /* 0x000000d800e47308 */ /* 0x0005e20000000800 */
[----:B------:R-:W-:Y:S01]  /*32e0*/  FFMA.FTZ R227, R227, UR36, -R9 ;  /* 0x00000024e3e37c23 */ /* 0x000fe20008010809 */
[----:B------:R-:W-:Y:S01]  /*32f0*/  FFMA.FTZ R10, R218, UR36, -R10 ;  /* 0x00000024da0a7c23 */ /* 0x000fe2000801080a */
[----:B------:R-:W-:Y:S02]  /*3300*/  FSEL R222, R222, -INF , P1 ;  /* 0xff800000dede7808 */ /* 0x000fe40000800000 */
[----:B------:R-:W-:Y:S02]  /*3310*/  FSEL R212, R212, -INF , P2 ;  /* 0xff800000d4d47808 */ /* 0x000fe40001000000 */
[----:B------:R-:W-:Y:S01]  /*3320*/  FSEL R211, R211, -INF , P1 ;  /* 0xff800000d3d37808 */ /* 0x000fe20000800000 */
[----:B------:R-:W-:Y:S01]  /*3330*/  MUFU.EX2 R224, R224 ;  /* 0x000000e000e07308 */ /* 0x000fe20000000800 */
[----:B-1----:R1:W-:Y:S07]  /*3340*/  STL [R1+0x8], R6 ;  /* 0x0000080601007387 */ /* 0x0023ee0000100800 */
[----:B------:R-:W-:Y:S01]  /*3350*/  MUFU.EX2 R229, R229 ;  /* 0x000000e500e57308 */ /* 0x000fe20000000800 */
[----:B------:R-:W-:-:S02]  /*3360*/  WARPGROUP.DEPBAR.LE gsb0, 0x0 ;  /* 0x00008000000079c5 */ /* 0x000fc40000010000 */
[----:B------:R-:W-:Y:S01]  /*3370*/  WARPGROUP.ARRIVE ;  /* 0x00000000000079c5 */ /* 0x000fe20000000000 */
[----:B--2---:R-:W-:Y:S01]  /*3380*/  FSEL R216, R217, -INF , P2 ;  /* 0xff800000d9d87808 */ /* 0x004fe20001000000 */
[----:B------:R-:W2:Y:S04]  /*3390*/  LDL R230, [R1+0xc] ;  /* 0x00000c0001e67983 */ /* 0x000ea80000100800 */
[----:B------:R-:W-:Y:S01]  /*33a0*/  HGMMA.64x16x16.F32 R168, gdesc[UR16], RZ, !UPT, gsb0 ;  /* 0x0020000010a879f0 */ /* 0x000fe2000c0008ff */
[----:B-1----:R-:W-:Y:S01]  /*33b0*/  FSEL R6, R219, -INF , P1 ;  /* 0xff800000db067808 */ /* 0x002fe20000800000 */
[----:B------:R-:W-:Y:S01]  /*33c0*/  FFMA.FTZ R216, R216, UR36, -R11 ;  /* 0x00000024d8d87c23 */ /* 0x000fe2000801080b */
[----:B------:R-:W-:Y:S02]  /*33d0*/  FSEL R9, R221, -INF , P2 ;  /* 0xff800000dd097808 */ /* 0x000fe40001000000 */
[----:B------:R-:W-:Y:S01]  /*33e0*/  FSEL R218, R214, -INF , P1 ;  /* 0xff800000d6da7808 */ /* 0x000fe20000800000 */
[----:B------:R1:W4:Y:S01]  /*33f0*/  MUFU.EX2 R217, R10 ;  /* 0x0000000a00d97308 */ /* 0x0003220000000800 */
[----:B------:R-:W5:Y:S01]  /*3400*/  LDL.LU R231, [R1+0x8] ;  /* 0x0000080001e77983 */ /* 0x000f620000300800 */
[----:B------:R-:W-:-:S02]  /*3410*/  WARPGROUP.DEPBAR.LE gsb0, 0x0 ;  /* 0x00008000000079c5 */ /* 0x000fc40000010000 */
[----:B------:R-:W-:-:S06]  /*3420*/  WARPGROUP.ARRIVE ;  /* 0x00000000000079c5 */ /* 0x000fcc0000000000 */
[----:B------:R-:W-:Y:S03]  /*3430*/  HGMMA.64x16x16.F32 R160, gdesc[UR20], RZ, !UPT, gsb0 ;  /* 0x0020000014a079f0 */ /* 0x000fe6000c0008ff */
[----:B------:R-:W-:Y:S02]  /*3440*/  WARPGROUP.DEPBAR.LE gsb0, 0x0 ;  /* 0x00008000000079c5 */ /* 0x000fe40000010000 */
[----:B---3--:R-:W-:-:S06]  /*3450*/  WARPGROUP.ARRIVE ;  /* 0x00000000000079c5 */ /* 0x008fcc0000000000 */
[----:B------:R-:W-:Y:S03]  /*3460*/  HGMMA.64x16x16.F32 R152, gdesc[UR24], RZ, !UPT, gsb0 ;  /* 0x00200000189879f0 */ /* 0x000fe6000c0008ff */
        /* <DEDUP_REMOVED lines=189> */
[----:B------:R-:W-:Y:S01]  /*4040*/  FFMA.FTZ R6, R6, UR36, -R11 ;  /* 0x0000002406067c23 */ /* 0x000fe2000801080b */
[----:B------:R3:W-:Y:S01]  /*4050*/  MUFU.EX2 R219, R8 ;  /* 0x0000000800db7308 */ /* 0x0007e20000000800 */
[----:B------:R-:W-:Y:S01]  /*4060*/  FSEL R11, R223, -INF , P1 ;  /* 0xff800000df0b7808 */ /* 0x000fe20000800000 */
[----:B-1----:R-:W-:Y:S01]  /*4070*/  FFMA.FTZ R10, R222, UR36, -R12 ;  /* 0x00000024de0a7c23 */ /* 0x002fe2000801080c */
[----:B------:R-:W-:Y:S01]  /*4080*/  FFMA.FTZ R9, R9, UR36, -R13 ;  /* 0x0000002409097c23 */ /* 0x000fe2000801080d */
[----:B------:R-:W-:Y:S01]  /*4090*/  FFMA.FTZ R214, R212, UR36, -R16 ;  /* 0x00000024d4d67c23 */ /* 0x000fe20008010810 */
[----:B---3--:R-:W-:Y:S01]  /*40a0*/  FSEL R8, R220, -INF , P2 ;  /* 0xff800000dc087808 */ /* 0x008fe20001000000 */
[----:B------:R-:W-:-:S02]  /*40b0*/  WARPGROUP.DEPBAR.LE gsb0, 0x0 ;  /* 0x00008000000079c5 */ /* 0x000fc40000010000 */
[----:B------:R-:W-:Y:S01]  /*40c0*/  WARPGROUP.ARRIVE ;  /* 0x00000000000079c5 */ /* 0x000fe20000000000 */
[----:B------:R-:W-:Y:S01]  /*40d0*/  FFMA.FTZ R11, R11, UR36, -R13 ;  /* 0x000000240b0b7c23 */ /* 0x000fe2000801080d */
[----:B------:R-:W-:Y:S01]  /*40e0*/  FFMA.FTZ R218, R218, UR36, -R16 ;  /* 0x00000024dada7c23 */ /* 0x000fe20008010810 */
[----:B------:R-:W3:Y:S03]  /*40f0*/  LDL R222, [R1+0x14] ;  /* 0x0000140001de7983 */ /* 0x000ee60000100800 */
[----:B------:R-:W-:Y:S01]  /*4100*/  HGMMA.64x16x16.F32 R184, gdesc[UR8], R184, gsb0 ;  /* 0x0020000008b879f0 */ /* 0x000fe200080008b8 */
[----:B------:R-:W-:Y:S01]  /*4110*/  FFMA.FTZ R8, R8, UR36, -R12 ;  /* 0x0000002408087c23 */ /* 0x000fe2000801080c */
[----:B------:R-:W-:Y:S02]  /*4120*/  FSEL R12, R208, -INF , P2 ;  /* 0xff800000d00c7808 */ /* 0x000fe40001000000 */
[----:B------:R-:W-:-:S02]  /*4130*/  FSEL R13, R210, -INF , P1 ;  /* 0xff800000d20d7808 */ /* 0x000fc40000800000 */
[----:B------:R-:W-:Y:S02]  /*4140*/  FSEL R16, R213, -INF , P2 ;  /* 0xff800000d5107808 */ /* 0x000fe40001000000 */
[----:B------:R-:W-:Y:S01]  /*4150*/  FSEL R212, R215, -INF , P1 ;  /* 0xff800000d7d47808 */ /* 0x000fe20000800000 */
[--C-:B------:R-:W-:Y:S01]  /*4160*/  FFMA.FTZ R12, R12, UR36, -R14.reuse ;  /* 0x000000240c0c7c23 */ /* 0x100fe2000801080e */
[----:B------:R-:W-:Y:S01]  /*4170*/  FFMA.FTZ R13, R13, UR36, -R14 ;  /* 0x000000240d0d7c23 */ /* 0x000fe2000801080e */
[----:B------:R-:W-:Y:S01]  /*4180*/  FSEL R14, R209, -INF , P2 ;  /* 0xff800000d10e7808 */ /* 0x000fe20001000000 */
[--C-:B------:R-:W-:Y:S01]  /*4190*/  FFMA.FTZ R215, R16, UR36, -R17.reuse ;  /* 0x0000002410d77c23 */ /* 0x100fe20008010811 */
[----:B------:R-:W-:Y:S01]  /*41a0*/  FFMA.FTZ R212, R212, UR36, -R17 ;  /* 0x00000024d4d47c23 */ /* 0x000fe20008010811 */
[----:B------:R-:W-:Y:S02]  /*41b0*/  FSEL R17, R200, -INF , P2 ;  /* 0xff800000c8117808 */ /* 0x000fe40001000000 */
[----:B------:R-:W-:-:S02]  /*41c0*/  FSEL R209, R202, -INF , P1 ;  /* 0xff800000cad17808 */ /* 0x000fc40000800000 */
[----:B------:R-:W-:Y:S01]  /*41d0*/  FSEL R16, R201, -INF , P2 ;  /* 0xff800000c9107808 */ /* 0x000fe20001000000 */
[--C-:B------:R-:W-:Y:S02]  /*41e0*/  FFMA.FTZ R210, R17, UR36, -R18.reuse ;  /* 0x0000002411d27c23 */ /* 0x100fe40008010812 */
[----:B------:R-:W-:Y:S01]  /*41f0*/  FFMA.FTZ R208, R209, UR36, -R18 ;  /* 0x00000024d1d07c23 */ /* 0x000fe20008010812 */
[----:B------:R-:W-:Y:S01]  /*4200*/  FSEL R18, R203, -INF , P1 ;  /* 0xff800000cb127808 */ /* 0x000fe20000800000 */
[--C-:B------:R-:W-:Y:S01]  /*4210*/  FFMA.FTZ R14, R14, UR36, -R15.reuse ;  /* 0x000000240e0e7c23 */ /* 0x100fe2000801080f */
[----:B------:R-:W-:Y:S01]  /*4220*/  FFMA.FTZ R15, R211, UR36, -R15 ;  /* 0x00000024d30f7c23 */ /* 0x000fe2000801080f */
[--C-:B------:R-:W-:Y:S02]  /*4230*/  FFMA.FTZ R209, R16, UR36, -R19.reuse ;  /* 0x0000002410d17c23 */ /* 0x100fe40008010813 */
[----:B------:R-:W-:Y:S01]  /*4240*/  FFMA.FTZ R211, R18, UR36, -R19 ;  /* 0x0000002412d37c23 */ /* 0x000fe20008010813 */
[----:B------:R-:W-:Y:S01]  /*4250*/  FSEL R19, R204, -INF , P2 ;  /* 0xff800000cc137808 */ /* 0x000fe20001000000 */
[----:B------:R1:W-:Y:S01]  /*4260*/  MUFU.EX2 R16, R214 ;  /* 0x000000d600107308 */ /* 0x0003e20000000800 */
[----:B------:R-:W-:Y:S01]  /*4270*/  UIADD3 UR10, UR4, 0x306, URZ ;  /* 0x00000306040a7890 */ /* 0x000fe2000fffe03f */
[----:B------:R-:W-:-:S02]  /*4280*/  FSEL R204, R193, -INF , P2 ;  /* 0xff800000c1cc7808 */ /* 0x000fc40001000000 */
[----:B-1----:R-:W-:Y:S01]  /*4290*/  FFMA.FTZ R214, R19, UR36, -R20 ;  /* 0x0000002413d67c23 */ /* 0x002fe20008010814 */
[----:B------:R-:W-:Y:S01]  /*42a0*/  FSEL R19, R192, -INF , P2 ;  /* 0xff800000c0137808 */ /* 0x000fe20001000000 */
[----:B------:R-:W-:Y:S01]  /*42b0*/  UMOV UR11, 0x40000040 ;  /* 0x40000040000b7882 */ /* 0x000fe20000000000 */
[----:B------:R-:W-:Y:S02]  /*42c0*/  WARPGROUP.DEPBAR.LE gsb0, 0x0 ;  /* 0x00008000000079c5 */ /* 0x000fe40000010000 */
[----:B------:R-:W1:Y:S04]  /*42d0*/  LDS.64 R200, [R237+0x2e380] ;  /* 0x02e38000edc87984 */ /* 0x000e680000000a00 */
[----:B------:R-:W4:Y:S01]  /*42e0*/  LDS.64 R192, [R237+0x2e3a0] ;  /* 0x02e3a000edc07984 */ /* 0x000f220000000a00 */
        /* <DEDUP_REMOVED lines=8> */
[----:B------:R-:W-:-:S05]  /*4370*/  FSEL R213, R206, -INF , P1 ;  /* 0xff800000ced57808 */ /* 0x000fca0000800000 */
[----:B------:R-:W-:Y:S01]  /*4380*/  FFMA.FTZ R213, R213, UR36, -R20 ;  /* 0x00000024d5d57c23 */ /* 0x000fe20008010814 */
[----:B------:R-:W-:Y:S02]  /*4390*/  FSEL R20, R205, -INF , P2 ;  /* 0xff800000cd147808 */ /* 0x000fe40001000000 */
[----:B------:R-:W-:-:S03]  /*43a0*/  FSEL R203, R194, -INF , P1 ;  /* 0xff800000c2cb7808 */ /* 0x000fc60000800000 */
[----:B------:R-:W-:Y:S02]  /*43b0*/  FFMA.FTZ R194, R20, UR36, -R21 ;  /* 0x0000002414c27c23 */ /* 0x000fe40008010815 */
        /* <DEDUP_REMOVED lines=13> */
[--C-:B------:R-:W-:Y:S01]  /*4490*/  FFMA.FTZ R202, R19, UR36, -R22.reuse ;  /* 0x0000002413ca7c23 */ /* 0x100fe20008010816 */
[----:B------:R-:W-:Y:S01]  /*44a0*/  FFMA.FTZ R203, R203, UR36, -R22 ;  /* 0x00000024cbcb7c23 */ /* 0x000fe20008010816 */
[----:B------:R-:W-:Y:S01]  /*44b0*/  FSEL R22, R195, -INF , P1 ;  /* 0xff800000c3167808 */ /* 0x000fe20000800000 */
[----:B------:R-:W-:Y:S01]  /*44c0*/  FFMA.FTZ R204, R204, UR36, -R23 ;  /* 0x00000024cccc7c23 */ /* 0x000fe20008010817 */
[----:B------:R-:W-:-:S03]  /*44d0*/  FSEL R206, R207, -INF , P1 ;  /* 0xff800000cfce7808 */ /* 0x000fc60000800000 */
[----:B------:R-:W-:Y:S01]  /*44e0*/  FFMA.FTZ R207, R22, UR36, -R23 ;  /* 0x0000002416cf7c23 */ /* 0x000fe20008010817 */
[----:B------:R-:W-:Y:S01]  /*44f0*/  FSEL R23, R196, -INF , P2 ;  /* 0xff800000c4177808 */ /* 0x000fe20001000000 */
[----:B------:R-:W-:Y:S02]  /*4500*/  FFMA.FTZ R206, R206, UR36, -R21 ;  /* 0x00000024cece7c23 */ /* 0x000fe40008010815 */
[----:B------:R4:W-:Y:S02]  /*4510*/  MUFU.EX2 R21, R208 ;  /* 0x000000d000157308 */ /* 0x0009e40000000800 */
[----:B----4-:R-:W-:Y:S01]  /*4520*/  FFMA.FTZ R208, R23, UR36, -R232 ;  /* 0x0000002417d07c23 */ /* 0x010fe200080108e8 */
[----:B------:R-:W-:-:S05]  /*4530*/  LOP3.LUT R23, R236, 0x2800000, RZ, 0xfc, !PT ;  /* 0x02800000ec177812 */ /* 0x000fca00078efcff */
[----:B------:R-:W-:Y:S01]  /*4540*/  IMAD R23, R0, 0x500, R23 ;  /* 0x0000050000177824 */ /* 0x000fe200078e0217 */
[----:B------:R-:W-:Y:S01]  /*4550*/  UIADD3 UR4, UR4, 0x486, URZ ;  /* 0x0000048604047890 */ /* 0x000fe2000fffe03f */
[----:B------:R4:W-:Y:S01]  /*4560*/  MUFU.EX2 R18, R215 ;  /* 0x000000d700127308 */ /* 0x0009e20000000800 */
[----:B------:R-:W-:Y:S02]  /*4570*/  FADD.FTZ R220, R191, -R193 ;  /* 0x800000c1bfdc7221 */ /* 0x000fe40000010000 */
[----:B------:R-:W-:-:S05]  /*4580*/  R2UR UR12, R23 ;  /* 0x00000000170c72ca */ /* 0x000fca00000e0000 */
[----:B------:R2:W-:Y:S01]  /*4590*/  MUFU.EX2 R19, R212 ;  /* 0x000000d400137308 */ /* 0x0005e20000000800 */
[----:B----4-:R-:W-:Y:S01]  /*45a0*/  FADD.FTZ R215, R190, -R192 ;  /* 0x800000c0bed77221 */ /* 0x010fe20000010000 */
[----:B------:R-:W-:-:S06]  /*45b0*/  UMOV UR6, UR4 ;  /* 0x0000000400067c82 */ /* 0x000fcc0008000000 */
[----:B------:R4:W-:Y:S01]  /*45c0*/  MUFU.EX2 R22, R209 ;  /* 0x000000d100167308 */ /* 0x0009e20000000800 */
[----:B--2---:R-:W-:Y:S01]  /*45d0*/  FADD.FTZ R212, R187, -R201 ;  /* 0x800000c9bbd47221 */ /* 0x004fe20000010000 */
[----:B------:R-:W-:-:S06]  /*45e0*/  WARPGROUP.DEPBAR.LE gsb0, 0x0 ;  /* 0x00008000000079c5 */ /* 0x000fcc0000010000 */
[----:B------:R2:W-:Y:S01]  /*45f0*/  MUFU.EX2 R23, R211 ;  /* 0x000000d300177308 */ /* 0x0005e20000000800 */
[----:B----4-:R-:W-:Y:S01]  /*4600*/  FADD.FTZ R209, R186, -R200 ;  /* 0x800000c8bad17221 */ /* 0x010fe20000010000 */
[----:B------:R-:W4:Y:S01]  /*4610*/  LDS.64 R190, [R237+0x2e400] ;  /* 0x02e40000edbe7984 */ /* 0x000f220000000a00 */
[----:B------:R-:W-:Y:S01]  /*4620*/  UMOV UR7, 0x40000040 ;  /* 0x4000004000077882 */ /* 0x000fe20000000000 */
[----:B--2---:R-:W-:Y:S02]  /*4630*/  FADD.FTZ R211, R185, -R201 ;  /* 0x800000c9b9d37221 */ /* 0x004fe40000010000 */
[----:B------:R-:W-:Y:S01]  /*4640*/  LDS.64 R200, [R237+0x2e3e0] ;  /* 0x02e3e000edc87984 */ /* 0x000fe20000000a00 */
[----:B------:R-:W-:Y:S01]  /*4650*/  WARPGROUP.ARRIVE ;  /* 0x00000000000079c5 */ /* 0x000fe20000000000 */
[----:B------:R-:W-:Y:S01]  /*4660*/  UMOV UR4, UR8 ;  /* 0x0000000800047c82 */ /* 0x000fe20008000000 */
[----:B------:R-:W-:-:S04]  /*4670*/  UMOV UR5, UR9 ;  /* 0x0000000900057c82 */ /* 0x000fc80008000000 */
[----:B------:R-:W-:Y:S01]  /*4680*/  HGMMA.64x16x16.F32 R152, gdesc[UR4], R152, gsb0 ;  /* 0x00200000049879f0 */ /* 0x000fe20008000898 */
[----:B------:R-:W-:Y:S01]  /*4690*/  FSEL R195, R198, -INF , P1 ;  /* 0xff800000c6c37808 */ /* 0x000fe20000800000 */
[----:B------:R2:W-:Y:S01]  /*46a0*/  MUFU.EX2 R185, R194 ;  /* 0x000000c200b97308 */ /* 0x0005e20000000800 */
[----:B------:R-:W-:-:S03]  /*46b0*/  FSEL R196, R197, -INF , P2 ;  /* 0xff800000c5c47808 */ /* 0x000fc60001000000 */
[----:B------:R-:W-:Y:S02]  /*46c0*/  FFMA.FTZ R232, R195, UR36, -R232 ;  /* 0x00000024c3e87c23 */ /* 0x000fe400080108e8 */
[----:B------:R-:W-:Y:S01]  /*46d0*/  FFMA.FTZ R205, R196, UR36, -R233 ;  /* 0x00000024c4cd7c23 */ /* 0x000fe200080108e9 */
[----:B------:R-:W-:-:S05]  /*46e0*/  FSEL R198, R199, -INF , P1 ;  /* 0xff800000c7c67808 */ /* 0x000fca0000800000 */
[----:B------:R-:W-:Y:S01]  /*46f0*/  FFMA.FTZ R233, R198, UR36, -R233 ;  /* 0x00000024c6e97c23 */ /* 0x000fe200080108e9 */
[----:B------:R-:W5:Y:S01]  /*4700*/  MUFU.EX2 R6, R6 ;  /* 0x0000000600067308 */ /* 0x000f620000000800 */
[----:B------:R-:W-:Y:S02]  /*4710*/  WARPGROUP.DEPBAR.LE gsb0, 0x0 ;  /* 0x00008000000079c5 */ /* 0x000fe40000010000 */
[----:B------:R-:W4:Y:S04]  /*4720*/  LDS.64 R192, [R237+0x2e420] ;  /* 0x02e42000edc07984 */ /* 0x000f280000000a00 */
[----:B--2---:R-:W2:Y:S04]  /*4730*/  LDS.64 R194, [R237+0x2e460] ;  /* 0x02e46000edc27984 */ /* 0x004ea80000000a00 */
[----:B------:R-:W2:Y:S04]  /*4740*/  LDS.64 R196, [R237+0x2e440] ;  /* 0x02e44000edc47984 */ /* 0x000ea80000000a00 */
[----:B------:R-:W3:Y:S04]  /*4750*/  LDS.64 R198, [R237+0x2e480] ;  /* 0x02e48000edc67984 */ /* 0x000ee80000000a00 */
[----:B------:R-:W3:Y:S01]  /*4760*/  LDS.64 R236, [R237+0x2e4a0] ;  /* 0x02e4a000edec7984 */ /* 0x000ee20000000a00 */
[----:B-1----:R-:W-:Y:S01]  /*4770*/  FADD.FTZ R178, R178, -R188 ;  /* 0x800000bcb2b27221 */ /* 0x002fe20000010000 */
[--C-:B------:R-:W-:Y:S01]  /*4780*/  FADD.FTZ R179, R179, -R189.reuse ;  /* 0x800000bdb3b37221 */ /* 0x100fe20000010000 */
[----:B------:R-:W1:Y:S01]  /*4790*/  MUFU.EX2 R216, R216 ;  /* 0x000000d800d87308 */ /* 0x000e620000000800 */
[----:B------:R-:W-:Y:S01]  /*47a0*/  FMUL.FTZ R211, R7, R211 ;  /* 0x000000d307d37220 */ /* 0x000fe20000410000 */
[----:B------:R-:W-:Y:S01]  /*47b0*/  FMUL.FTZ R178, R217, R178 ;  /* 0x000000b2d9b27220 */ /* 0x000fe20000410000 */
[----:B-----5:R-:W-:Y:S01]  /*47c0*/  FMUL.FTZ R179, R6, R179 ;  /* 0x000000b306b37220 */ /* 0x020fe20000410000 */
[----:B------:R-:W-:Y:S01]  /*47d0*/  FADD.FTZ R177, R177, -R189 ;  /* 0x800000bdb1b17221 */ /* 0x000fe20000010000 */
[----:B----4-:R-:W-:Y:S01]  /*47e0*/  FADD.FTZ R170, R170, -R190 ;  /* 0x800000beaaaa7221 */ /* 0x010fe20000010000 */
[----:B------:R-:W-:-:S02]  /*47f0*/  FADD.FTZ R189, R169, -R191 ;  /* 0x800000bfa9bd7221 */ /* 0x000fc40000010000 */
[----:B------:R4:W-:Y:S01]  /*4800*/  MUFU.EX2 R186, R206 ;  /* 0x000000ce00ba7308 */ /* 0x0009e20000000800 */
[----:B------:R-:W-:-:S07]  /*4810*/  FADD.FTZ R171, R171, -R191 ;  /* 0x800000bfabab7221 */ /* 0x000fce0000010000 */
[----:B------:R-:W5:Y:S01]  /*4820*/  MUFU.EX2 R226, R226 ;  /* 0x000000e200e27308 */ /* 0x000f620000000800 */
[--C-:B------:R-:W-:Y:S01]  /*4830*/  FADD.FTZ R172, R172, -R192.reuse ;  /* 0x800000c0acac7221 */ /* 0x100fe20000010000 */
[----:B------:R-:W-:Y:S01]  /*4840*/  FADD.FTZ R174, R174, -R192 ;  /* 0x800000c0aeae7221 */ /* 0x000fe20000010000 */
[----:B------:R-:W-:Y:S01]  /*4850*/  FMUL.FTZ R192, R224, R210 ;  /* 0x000000d2e0c07220 */ /* 0x000fe20000410000 */
[----:B------:R-:W-:Y:S01]  /*4860*/  F2FP.F16.F32.PACK_AB R224, R7, R224 ;  /* 0x000000e007e0723e */ /* 0x000fe200000000ff */
[--C-:B--2---:R-:W-:Y:S01]  /*4870*/  FADD.FTZ R164, R164, -R194.reuse ;  /* 0x800000c2a4a47221 */ /* 0x104fe20000010000 */
[----:B------:R-:W-:Y:S01]  /*4880*/  FADD.FTZ R166, R166, -R194 ;  /* 0x800000c2a6a67221 */ /* 0x000fe20000010000 */
[----:B------:R-:W-:Y:S01]  /*4890*/  FMUL.FTZ R194, R231, R214 ;  /* 0x000000d6e7c27220 */ /* 0x000fe20000410000 */
[----:B------:R-:W-:Y:S01]  /*48a0*/  FMUL.FTZ R7, R229, R218 ;  /* 0x000000dae5077220 */ /* 0x000fe20000410000 */
[----:B------:R-:W2:Y:S01]  /*48b0*/  MUFU.EX2 R225, R225 ;  /* 0x000000e100e17308 */ /* 0x000ea20000000800 */
[----:B----4-:R-:W-:Y:S01]  /*48c0*/  FADD.FTZ R206, R176, -R188 ;  /* 0x800000bcb0ce7221 */ /* 0x010fe20000010000 */
[----:B------:R-:W-:Y:S01]  /*48d0*/  FADD.FTZ R188, R168, -R190 ;  /* 0x800000bea8bc7221 */ /* 0x000fe20000010000 */
[----:B------:R-:W-:Y:S01]  /*48e0*/  FADD.FTZ R190, R173, -R193 ;  /* 0x800000c1adbe7221 */ /* 0x000fe20000010000 */
[--C-:B------:R-:W-:Y:S01]  /*48f0*/  FADD.FTZ R191, R161, -R197.reuse ;  /* 0x800000c5a1bf7221 */ /* 0x100fe20000010000 */
[----:B------:R-:W-:-:S03]  /*4900*/  FADD.FTZ R163, R163, -R197 ;  /* 0x800000c5a3a37221 */ /* 0x000fc60000010000 */
[----:B------:R-:W4:Y:S01]  /*4910*/  MUFU.EX2 R227, R227 ;  /* 0x000000e300e37308 */ /* 0x000f220000000800 */
[----:B------:R-:W-:Y:S01]  /*4920*/  FADD.FTZ R173, R160, -R196 ;  /* 0x800000c4a0ad7221 */ /* 0x000fe20000010000 */
[----:B------:R-:W-:Y:S02]  /*4930*/  F2FP.F16.F32.PACK_AB R194, R7, R194 ;  /* 0x000000c207c2723e */ /* 0x000fe400000000ff */
[----:B------:R-:W-:-:S04]  /*4940*/  F2FP.F16.F32.PACK_AB R197, R179, R178 ;  /* 0x000000b2b3c5723e */ /* 0x000fc800000000ff */
[----:B------:R-:W4:Y:S01]  /*4950*/  MUFU.EX2 R8, R8 ;  /* 0x0000000800087308 */ /* 0x000f220000000800 */
[----:B------:R-:W-:-:S07]  /*4960*/  FADD.FTZ R162, R162, -R196 ;  /* 0x800000c4a2a27221 */ /* 0x000fce0000010000 */
[----:B------:R-:W4:Y:S08]  /*4970*/  MUFU.EX2 R10, R10 ;  /* 0x0000000a000a7308 */ /* 0x000f300000000800 */
        /* <DEDUP_REMOVED lines=13> */
[----:B------:R4:W4:Y:S08]  /*4a50*/  MUFU.EX2 R7, R205 ;  /* 0x000000cd00077308 */ /* 0x0009300000000800 */
[----:B------:R-:W4:Y:S01]  /*4a60*/  MUFU.EX2 R179, R233 ;  /* 0x000000e900b37308 */ /* 0x000f220000000800 */
        /* <DEDUP_REMOVED lines=8> */
[----:B------:R-:W-:Y:S01]  /*4af0*/  FADD.FTZ R175, R175, -R193 ;  /* 0x800000c1afaf7221 */ /* 0x000fe20000010000 */
[--C-:B------:R-:W-:Y:S01]  /*4b00*/  FADD.FTZ R165, R165, -R195.reuse ;  /* 0x800000c3a5a57221 */ /* 0x100fe20000010000 */
[----:B------:R-:W-:Y:S01]  /*4b10*/  FADD.FTZ R167, R167, -R195 ;  /* 0x800000c3a7a77221 */ /* 0x000fe20000010000 */
[--C-:B---3--:R-:W-:Y:S01]  /*4b20*/  FADD.FTZ R152, R152, -R198.reuse ;  /* 0x800000c698987221 */ /* 0x108fe20000010000 */
[----:B------:R-:W-:Y:S01]  /*4b30*/  FADD.FTZ R154, R154, -R198 ;  /* 0x800000c69a9a7221 */ /* 0x000fe20000010000 */
[--C-:B------:R-:W-:Y:S01]  /*4b40*/  FADD.FTZ R153, R153, -R199.reuse ;  /* 0x800000c799997221 */ /* 0x100fe20000010000 */
[----:B------:R-:W-:Y:S01]  /*4b50*/  FADD.FTZ R155, R155, -R199 ;  /* 0x800000c79b9b7221 */ /* 0x000fe20000010000 */
[--C-:B------:R-:W-:Y:S01]  /*4b60*/  FADD.FTZ R156, R156, -R236.reuse ;  /* 0x800000ec9c9c7221 */ /* 0x100fe20000010000 */
[----:B------:R-:W-:Y:S01]  /*4b70*/  FADD.FTZ R158, R158, -R236 ;  /* 0x800000ec9e9e7221 */ /* 0x000fe20000010000 */
[--C-:B------:R-:W-:Y:S01]  /*4b80*/  FADD.FTZ R157, R157, -R237.reuse ;  /* 0x800000ed9d9d7221 */ /* 0x100fe20000010000 */
[----:B------:R-:W-:Y:S01]  /*4b90*/  FADD.FTZ R159, R159, -R237 ;  /* 0x800000ed9f9f7221 */ /* 0x000fe20000010000 */
[----:B-----5:R-:W-:Y:S01]  /*4ba0*/  FMUL.FTZ R193, R226, R209 ;  /* 0x000000d1e2c17220 */ /* 0x020fe20000410000 */
[----:B--2---:R-:W-:Y:S01]  /*4bb0*/  FMUL.FTZ R212, R225, R212 ;  /* 0x000000d4e1d47220 */ /* 0x004fe20000410000 */
[----:B------:R-:W-:Y:S01]  /*4bc0*/  FMUL.FTZ R195, R219, R215 ;  /* 0x000000d7dbc37220 */ /* 0x000fe20000410000 */
[----:B----4-:R-:W-:Y:S01]  /*4bd0*/  FMUL.FTZ R220, R227, R220 ;  /* 0x000000dce3dc7220 */ /* 0x010fe20000410000 */
[----:B------:R-:W-:Y:S01]  /*4be0*/  F2FP.F16.F32.PACK_AB R205, R163, R162 ;  /* 0x000000a2a3cd723e */ /* 0x000fe200000000ff */
[----:B------:R-:W-:Y:S01]  /*4bf0*/  FMUL.FTZ R180, R8, R180 ;  /* 0x000000b408b47220 */ /* 0x000fe20000410000 */
[----:B------:R-:W-:Y:S01]  /*4c00*/  F2FP.F16.F32.PACK_AB R196, R177, R196 ;  /* 0x000000c4b1c4723e */ /* 0x000fe200000000ff */
        /* <DEDUP_REMOVED lines=52> */
[----:B------:R-:W-:-:S03]  /*4f50*/  F2FP.F16.F32.PACK_AB R227, R227, R219 ;  /* 0x000000dbe3e3723e */ /* 0x000fc600000000ff */
        /* <DEDUP_REMOVED lines=31> */
[----:B------:R-:W-:Y:S01]  /*5150*/  UMOV UR11, 0x40000040 ;  /* 0x40000040000b7882 */ /* 0x000fe20000000000 */
[----:B------:R-:W-:Y:S01]  /*5160*/  UMOV UR10, UR12 ;  /* 0x0000000c000a7c82 */ /* 0x000fe20008000000 */
[----:B------:R-:W-:-:S02]  /*5170*/  WARPGROUP.DEPBAR.LE gsb0, 0x0 ;  /* 0x00008000000079c5 */ /* 0x000fc40000010000 */
        /* <DEDUP_REMOVED lines=8> */
[----:B--2---:R-:W-:-:S05]  /*5200*/  IMAD R8, R163, 0x4000, R230 ;  /* 0x00004000a3087824 */ /* 0x004fca00078e02e6 */
[----:B------:R-:W-:Y:S01]  /*5210*/  R2UR UR5, R8 ;  /* 0x00000000080572ca */ /* 0x000fe200000e0000 */
[----:B------:R-:W-:Y:S02]  /*5220*/  WARPGROUP.DEPBAR.LE gsb0, 0x0 ;  /* 0x00008000000079c5 */ /* 0x000fe40000010000 */
[----:B------:R-:W-:-:S06]  /*5230*/  WARPGROUP.ARRIVE ;  /* 0x00000000000079c5 */ /* 0x000fcc0000000000 */
[----:B------:R-:W-:Y:S01]  /*5240*/  HGMMA.64x128x16.F32 R88, R176, gdesc[UR8].tnspB, R88, gsb0 ;  /* 0x41e00008b0587df0 */ /* 0x000fe20008000858 */
[----:B---3--:R-:W-:-:S05]  /*5250*/  LEA R164, R165, R164, 0x18 ;  /* 0x000000a4a5a47211 */ /* 0x008fca00078ec0ff */
[----:B------:R-:W-:-:S05]  /*5260*/  VIADD R164, R164, 0x2e800 ;  /* 0x0002e800a4a47836 */ /* 0x000fca0000000000 */
[----:B------:R-:W-:-:S04]  /*5270*/  SHF.R.U32.HI R6, RZ, 0x4, R164 ;  /* 0x00000004ff067819 */ /* 0x000fc800000116a4 */
[----:B------:R-:W-:-:S04]  /*5280*/  LOP3.LUT R6, R6, 0x3fff, RZ, 0xc0, !PT ;  /* 0x00003fff06067812 */ /* 0x000fc800078ec0ff */
[----:B------:R-:W-:-:S05]  /*5290*/  LOP3.LUT R9, R6, 0x10000, RZ, 0xfc, !PT ;  /* 0x0001000006097812 */ /* 0x000fca00078efcff */
[----:B------:R-:W-:Y:S01]  /*52a0*/  IMAD R9, R0, 0x500, R9 ;  /* 0x0000050000097824 */ /* 0x000fe200078e0209 */
[----:B------:R-:W-:-:S04]  /*52b0*/  USHF.R.U32.HI UR5, URZ, 0x4, UR5 ;  /* 0x000000043f057899 */ /* 0x000fc80008011605 */
[----:B------:R-:W-:Y:S01]  /*52c0*/  R2UR UR4, R9 ;  /* 0x00000000090472ca */ /* 0x000fe200000e0000 */
[----:B------:R-:W-:Y:S01]  /*52d0*/  ULOP3.LUT UR6, UR5, 0x3fff, URZ, 0xc0, !UPT ;  /* 0x00003fff05067892 */ /* 0x000fe2000f8ec03f */
[----:B------:R-:W-:Y:S01]  /*52e0*/  UMOV UR11, 0x40000040 ;  /* 0x40000040000b7882 */ /* 0x000fe20000000000 */
[----:B------:R-:W-:-:S05]  /*52f0*/  UMOV UR9, 0x40000040 ;  /* 0x4000004000097882 */ /* 0x000fca0000000000 */
[----:B------:R-:W-:-:S05]  /*5300*/  UMOV UR8, UR6 ;  /* 0x0000000600087c82 */ /* 0x000fca0008000000 */
        /* <DEDUP_REMOVED lines=255> */
.L_x_502:
[----:B------:R-:W-:Y:S01]  /*6300*/  LOP3.LUT R5, R5, 0x2800000, RZ, 0xfc, !PT ;  /* 0x0280000005057812 */ /* 0x000fe200078efcff */
[----:B------:R-:W-:Y:S01]  /*6310*/  UMOV UR7, 0x40000040 ;  /* 0x4000004000077882 */ /* 0x000fe20000000000 */
[----:B------:R-:W1:Y:S03]  /*6320*/  S2R R6, SR_TID.X ;  /* 0x0000000000067919 */ /* 0x000e660000002100 */
[----:B------:R-:W-:-:S05]  /*6330*/  IMAD R5, R0, 0x500, R5 ;  /* 0x0000050000057824 */ /* 0x000fca00078e0205 */
        /* <DEDUP_REMOVED lines=52> */
.L_x_503:
        /* <DEDUP_REMOVED lines=12> */
[----:B------:R-:W-:Y:S01]  /*6740*/  ULDC UR4, c[0x0][0x740] ;  /* 0x0001d00000047ab9 */ /* 0x000fe20000000800 */
[----:B------:R-:W-:Y:S01]  /*6750*/  PLOP3.LUT P0, PT, PT, PT, PT, 0x8, 0x0 ;  /* 0x000000000000781c */ /* 0x000fe20003f0e170 */
        /* <DEDUP_REMOVED lines=63> */
[----:B------:R-:W-:-:S07]  /*6b50*/  FMUL.FTZ R87, R87, UR4 ;  /* 0x0000000457577c20 */ /* 0x000fce0008410000 */
.L_x_486:
[----:B------:R-:W-:Y:S05]  /*6b60*/  @P0 BRA `(.L_x_505) ;  /* 0x0000001c00b00947 */ /* 0x000fea0003800000 */
[----:B------:R-:W2:Y:S01]  /*6b70*/  LDL R152, [R1+0x1c] ;  /* 0x00001c0001987983 */ /* 0x000ea20000100800 */
[----:B------:R-:W3:Y:S01]  /*6b80*/  S2UR UR5, SR_CgaCtaId ;  /* 0x00000000000579c3 */ /* 0x000ee20000008800 */
[----:B------:R-:W-:Y:S01]  /*6b90*/  UMOV UR4, 0x400 ;  /* 0x0000040000047882 */ /* 0x000fe20000000000 */
[----:B------:R-:W-:Y:S01]  /*6ba0*/  F2FP.F16.F32.PACK_AB R88, R89, R88 ;  /* 0x000000585958723e */ /* 0x000fe200000000ff */
[----:B------:R-:W4:Y:S01]  /*6bb0*/  S2R R16, SR_TID.X ;  /* 0x0000000000107919 */ /* 0x000f220000002100 */
[----:B------:R-:W-:Y:S02]  /*6bc0*/  F2FP.F16.F32.PACK_AB R89, R91, R90 ;  /* 0x0000005a5b59723e */ /* 0x000fe400000000ff */
[----:B------:R-:W-:Y:S02]  /*6bd0*/  F2FP.F16.F32.PACK_AB R96, R97, R96 ;  /* 0x000000606160723e */ /* 0x000fe400000000ff */
[----:B------:R-:W-:Y:S01]  /*6be0*/  F2FP.F16.F32.PACK_AB R90, R93, R92 ;  /* 0x0000005c5d5a723e */ /* 0x000fe200000000ff */
[----:B------:R-:W1:Y:S01]  /*6bf0*/  LDC.64 R26, c[0x0][0x870] ;  /* 0x00021c00ff1a7b82 */ /* 0x000e620000000a00 */
[----:B------:R-:W-:-:S02]  /*6c00*/  F2FP.F16.F32.PACK_AB R91, R95, R94 ;  /* 0x0000005e5f5b723e */ /* 0x000fc400000000ff */
[----:B------:R-:W-:Y:S02]  /*6c10*/  F2FP.F16.F32.PACK_AB R97, R99, R98 ;  /* 0x000000626361723e */ /* 0x000fe400000000ff */
[----:B------:R-:W-:Y:S02]  /*6c20*/  F2FP.F16.F32.PACK_AB R104, R105, R104 ;  /* 0x000000686968723e */ /* 0x000fe400000000ff */
[----:B------:R-:W-:Y:S01]  /*6c30*/  F2FP.F16.F32.PACK_AB R98, R101, R100 ;  /* 0x000000646562723e */ /* 0x000fe200000000ff */
[----:B------:R-:W2:Y:S01]  /*6c40*/  LDC.64 R38, c[0x0][0x850] ;  /* 0x00021400ff267b82 */ /* 0x000ea20000000a00 */
[----:B------:R-:W-:Y:S02]  /*6c50*/  F2FP.F16.F32.PACK_AB R99, R103, R102 ;  /* 0x000000666763723e */ /* 0x000fe400000000ff */
[----:B------:R-:W-:Y:S02]  /*6c60*/  F2FP.F16.F32.PACK_AB R105, R107, R106 ;  /* 0x0000006a6b69723e */ /* 0x000fe400000000ff */
[----:B------:R-:W-:Y:S01]  /*6c70*/  F2FP.F16.F32.PACK_AB R112, R113, R112 ;  /* 0x000000707170723e */ /* 0x000fe200000000ff */
[----:B---3--:R-:W-:Y:S01]  /*6c80*/  ULEA UR4, UR5, UR4, 0x18 ;  /* 0x0000000405047291 */ /* 0x008fe2000f8ec03f */
[----:B------:R-:W-:-:S02]  /*6c90*/  F2FP.F16.F32.PACK_AB R106, R109, R108 ;  /* 0x0000006c6d6a723e */ /* 0x000fc400000000ff */
[----:B------:R-:W-:Y:S02]  /*6ca0*/  F2FP.F16.F32.PACK_AB R107, R111, R110 ;  /* 0x0000006e6f6b723e */ /* 0x000fe400000000ff */
[----:B------:R-:W-:Y:S02]  /*6cb0*/  F2FP.F16.F32.PACK_AB R113, R115, R114 ;  /* 0x000000727371723e */ /* 0x000fe400000000ff */
[----:B------:R-:W-:Y:S02]  /*6cc0*/  F2FP.F16.F32.PACK_AB R120, R121, R120 ;  /* 0x000000787978723e */ /* 0x000fe400000000ff */
[----:B------:R-:W-:Y:S01]  /*6cd0*/  F2FP.F16.F32.PACK_AB R114, R117, R116 ;  /* 0x000000747572723e */ /* 0x000fe200000000ff */
[----:B----4-:R-:W-:Y:S01]  /*6ce0*/  VIADD R16, R16, 0xffffff80 ;  /* 0xffffff8010107836 */ /* 0x010fe20000000000 */
[----:B------:R-:W-:Y:S02]  /*6cf0*/  F2FP.F16.F32.PACK_AB R115, R119, R118 ;  /* 0x000000767773723e */ /* 0x000fe400000000ff */
[----:B------:R-:W-:-:S02]  /*6d00*/  F2FP.F16.F32.PACK_AB R121, R123, R122 ;  /* 0x0000007a7b79723e */ /* 0x000fc400000000ff */
[----:B------:R-:W-:Y:S02]  /*6d10*/  SHF.R.S32.HI R15, RZ, 0x1f, R16 ;  /* 0x0000001fff0f7819 */ /* 0x000fe40000011410 */
[----:B------:R-:W-:Y:S02]  /*6d20*/  F2FP.F16.F32.PACK_AB R128, R129, R128 ;  /* 0x000000808180723e */ /* 0x000fe400000000ff */
[CC--:B------:R-:W-:Y:S02]  /*6d30*/  LEA.HI R0, R15.reuse, R16.reuse, RZ, 0x4 ;  /* 0x000000100f007211 */ /* 0x0c0fe400078f20ff */
[----:B------:R-:W-:Y:S02]  /*6d40*/  LEA.HI R19, R15, R16, RZ, 0x5 ;  /* 0x000000100f137211 */ /* 0x000fe400078f28ff */
[----:B-1----:R-:W-:Y:S02]  /*6d50*/  LOP3.LUT R3, R0, 0xfffffff0, RZ, 0xc0, !PT ;  /* 0xfffffff000037812 */ /* 0x002fe400078ec0ff */
[----:B------:R-:W-:Y:S01]  /*6d60*/  SHF.R.S32.HI R0, RZ, 0x4, R0 ;  /* 0x00000004ff007819 */ /* 0x000fe20000011400 */
[----:B------:R-:W-:Y:S01]  /*6d70*/  IMAD.SHL.U32 R19, R19, 0x20, RZ ;  /* 0x0000002013137824 */ /* 0x000fe200078e00ff */
[----:B------:R-:W-:Y:S01]  /*6d80*/  F2FP.F16.F32.PACK_AB R122, R125, R124 ;  /* 0x0000007c7d7a723e */ /* 0x000fe200000000ff */
[----:B------:R-:W-:Y:S01]  /*6d90*/  IMAD.IADD R2, R16, 0x1, -R3 ;  /* 0x0000000110027824 */ /* 0x000fe200078e0a03 */
[----:B------:R-:W-:Y:S01]  /*6da0*/  F2FP.F16.F32.PACK_AB R123, R127, R126 ;  /* 0x0000007e7f7b723e */ /* 0x000fe200000000ff */
[----:B------:R-:W-:Y:S01]  /*6db0*/  IMAD.SHL.U32 R18, R0, 0x8, RZ ;  /* 0x0000000800127824 */ /* 0x000fe200078e00ff */
[----:B------:R-:W-:Y:S01]  /*6dc0*/  LOP3.LUT R20, R19, 0x7ffffc00, RZ, 0xc0, !PT ;  /* 0x7ffffc0013147812 */ /* 0x000fe200078ec0ff */
[----:B------:R-:W-:Y:S01]  /*6dd0*/  IMAD.MOV.U32 R19, RZ, RZ, 0x40 ;  /* 0x00000040ff137424 */ /* 0x000fe200078e00ff */
[----:B------:R-:W-:-:S02]  /*6de0*/  SHF.R.S32.HI R3, RZ, 0x1f, R2 ;  /* 0x0000001fff037819 */ /* 0x000fc40000011402 */
[----:B------:R-:W-:Y:S02]  /*6df0*/  F2FP.F16.F32.PACK_AB R129, R131, R130 ;  /* 0x000000828381723e */ /* 0x000fe400000000ff */
[----:B------:R-:W-:Y:S02]  /*6e00*/  LEA.HI R13, R3, R2, RZ, 0x3 ;  /* 0x00000002030d7211 */ /* 0x000fe400078f18ff */
[----:B------:R-:W-:Y:S02]  /*6e10*/  F2FP.F16.F32.PACK_AB R136, R137, R136 ;  /* 0x000000888988723e */ /* 0x000fe400000000ff */
[----:B------:R-:W-:Y:S02]  /*6e20*/  LOP3.LUT R3, R13, 0xfffffff8, RZ, 0xc0, !PT ;  /* 0xfffffff80d037812 */ /* 0x000fe400078ec0ff */
[----:B------:R-:W-:Y:S02]  /*6e30*/  SHF.R.S32.HI R13, RZ, 0x3, R13 ;  /* 0x00000003ff0d7819 */ /* 0x000fe4000001140d */
[----:B------:R-:W-:Y:S01]  /*6e40*/  F2FP.F16.F32.PACK_AB R130, R133, R132 ;  /* 0x000000848582723e */ /* 0x000fe200000000ff */
[----:B------:R-:W-:Y:S01]  /*6e50*/  IMAD.IADD R3, R2, 0x1, -R3 ;  /* 0x0000000102037824 */ /* 0x000fe200078e0a03 */
[----:B------:R-:W-:Y:S01]  /*6e60*/  F2FP.F16.F32.PACK_AB R131, R135, R134 ;  /* 0x000000868783723e */ /* 0x000fe200000000ff */
[----:B------:R-:W-:Y:S01]  /*6e70*/  IMAD R20, R13, 0x200, R20 ;  /* 0x000002000d147824 */ /* 0x000fe200078e0214 */
[----:B------:R-:W-:Y:S01]  /*6e80*/  F2FP.F16.F32.PACK_AB R137, R139, R138 ;  /* 0x0000008a8b89723e */ /* 0x000fe200000000ff */
[C---:B------:R-:W-:Y:S01]  /*6e90*/  IMAD.SHL.U32 R17, R3.reuse, 0x40, RZ ;  /* 0x0000004003117824 */ /* 0x040fe200078e00ff */
[----:B------:R-:W-:-:S02]  /*6ea0*/  R2P PR, R3, 0x6 ;  /* 0x0000000603007804 */ /* 0x000fc40000000000 */
[----:B------:R-:W-:Y:S02]  /*6eb0*/  F2FP.F16.F32.PACK_AB R144, R145, R144 ;  /* 0x000000909190723e */ /* 0x000fe400000000ff */
[----:B------:R-:W-:Y:S02]  /*6ec0*/  LOP3.LUT R17, R17, 0x1c0, RZ, 0xc0, !PT ;  /* 0x000001c011117812 */ /* 0x000fe400078ec0ff */
[----:B------:R-:W-:Y:S02]  /*6ed0*/  SEL R19, R19, 0xffffffc0, !P2 ;  /* 0xffffffc013137807 */ /* 0x000fe40005000000 */
[----:B------:R-:W-:Y:S02]  /*6ee0*/  LOP3.LUT R18, R17, 0x8, R18, 0xf8, !PT ;  /* 0x0000000811127812 */ /* 0x000fe400078ef812 */
[----:B------:R-:W-:Y:S02]  /*6ef0*/  SHF.R.U32.HI R17, RZ, 0x3, R17 ;  /* 0x00000003ff117819 */ /* 0x000fe40000011611 */
[----:B------:R-:W-:-:S02]  /*6f00*/  F2FP.F16.F32.PACK_AB R138, R141, R140 ;  /* 0x0000008c8d8a723e */ /* 0x000fc400000000ff */
[----:B------:R-:W-:Y:S01]  /*6f10*/  LOP3.LUT R17, R18, R17, RZ, 0x3c, !PT ;  /* 0x0000001112117212 */ /* 0x000fe200078e3cff */
[----:B------:R-:W-:Y:S01]  /*6f20*/  IMAD.MOV.U32 R18, RZ, RZ, 0x20 ;  /* 0x00000020ff127424 */ /* 0x000fe200078e00ff */
[----:B------:R-:W-:Y:S02]  /*6f30*/  F2FP.F16.F32.PACK_AB R139, R143, R142 ;  /* 0x0000008e8f8b723e */ /* 0x000fe400000000ff */
[----:B------:R-:W-:Y:S01]  /*6f40*/  F2FP.F16.F32.PACK_AB R145, R147, R146 ;  /* 0x000000929391723e */ /* 0x000fe200000000ff */
[----:B------:R-:W-:Y:S01]  /*6f50*/  IMAD.IADD R17, R17, 0x1, R20 ;  /* 0x0000000111117824 */ /* 0x000fe200078e0214 */
[----:B------:R-:W-:Y:S02]  /*6f60*/  SEL R18, R18, 0xffffffe0, !P1 ;  /* 0xffffffe012127807 */ /* 0x000fe40004800000 */
[----:B------:R-:W-:Y:S02]  /*6f70*/  F2FP.F16.F32.PACK_AB R146, R149, R148 ;  /* 0x000000949592723e */ /* 0x000fe400000000ff */
[----:B------:R-:W-:Y:S01]  /*6f80*/  LEA R17, R17, UR4, 0x1 ;  /* 0x0000000411117c11 */ /* 0x000fe2000f8e08ff */
[----:B------:R-:W-:Y:S01]  /*6f90*/  BAR.SYNC.DEFER_BLOCKING 0x1, 0x100 ;  /* 0x0044000000007b1d */ /* 0x000fe20000010000 */
[----:B------:R-:W-:-:S02]  /*6fa0*/  F2FP.F16.F32.PACK_AB R147, R151, R150 ;  /* 0x000000969793723e */ /* 0x000fc400000000ff */
[--C-:B------:R-:W-:Y:S02]  /*6fb0*/  IADD3 R20, R18, 0x8000, R17.reuse ;  /* 0x0000800012147810 */ /* 0x100fe40007ffe011 */
[----:B------:R-:W-:Y:S02]  /*6fc0*/  IADD3 R21, R19, 0x8000, R17 ;  /* 0x0000800013157810 */ /* 0x000fe40007ffe011 */
[----:B------:R-:W-:Y:S01]  /*6fd0*/  F2FP.F16.F32.PACK_AB R4, R25, R4 ;  /* 0x000000041904723e */ /* 0x000fe200000000ff */
[----:B------:R-:W-:Y:S01]  /*6fe0*/  IMAD.IADD R22, R20, 0x1, R19 ;  /* 0x0000000114167824 */ /* 0x000fe200078e0213 */
[----:B------:R-:W-:Y:S01]  /*6ff0*/  F2FP.F16.F32.PACK_AB R5, R8, R5 ;  /* 0x000000050805723e */ /* 0x000fe200000000ff */
[----:B------:R-:W2:Y:S01]  /*7000*/  LDC.64 R18, c[0x0][0x870] ;  /* 0x00021c00ff127b82 */ /* 0x000ea20000000a00 */
[----:B------:R-:W-:Y:S02]  /*7010*/  F2FP.F16.F32.PACK_AB R6, R29, R6 ;  /* 0x000000061d06723e */ /* 0x000fe400000000ff */
[----:B------:R-:W-:-:S02]  /*7020*/  F2FP.F16.F32.PACK_AB R7, R10, R7 ;  /* 0x000000070a07723e */ /* 0x000fc400000000ff */
[----:B------:R-:W-:Y:S02]  /*7030*/  F2FP.F16.F32.PACK_AB R40, R41, R40 ;  /* 0x000000282928723e */ /* 0x000fe400000000ff */
[----:B------:R-:W-:Y:S02]  /*7040*/  F2FP.F16.F32.PACK_AB R8, R33, R32 ;  /* 0x000000202108723e */ /* 0x000fe400000000ff */
[----:B------:R-:W-:Y:S02]  /*7050*/  F2FP.F16.F32.PACK_AB R9, R12, R9 ;  /* 0x000000090c09723e */ /* 0x000fe400000000ff */
[----:B------:R-:W-:Y:S02]  /*7060*/  F2FP.F16.F32.PACK_AB R10, R37, R36 ;  /* 0x00000024250a723e */ /* 0x000fe400000000ff */
[----:B------:R-:W-:Y:S01]  /*7070*/  F2FP.F16.F32.PACK_AB R11, R14, R11 ;  /* 0x0000000b0e0b723e */ /* 0x000fe200000000ff */
[----:B------:R-:W-:Y:S01]  /*7080*/  STSM.16.M88.4 [R17+0x8000], R88 ;  /* 0x0080005811007844 */ /* 0x000fe20000000200 */
[----:B------:R-:W-:-:S02]  /*7090*/  F2FP.F16.F32.PACK_AB R41, R43, R42 ;  /* 0x0000002a2b29723e */ /* 0x000fc400000000ff */
[----:B------:R-:W-:Y:S01]  /*70a0*/  F2FP.F16.F32.PACK_AB R48, R49, R48 ;  /* 0x000000303130723e */ /* 0x000fe200000000ff */
[----:B------:R-:W-:Y:S01]  /*70b0*/  STSM.16.M88.4 [R20], R96 ;  /* 0x0000006014007844 */ /* 0x000fe20000000200 */
[----:B------:R-:W-:Y:S02]  /*70c0*/  F2FP.F16.F32.PACK_AB R42, R45, R44 ;  /* 0x0000002c2d2a723e */ /* 0x000fe400000000ff */
[----:B------:R-:W-:Y:S01]  /*70d0*/  F2FP.F16.F32.PACK_AB R43, R47, R46 ;  /* 0x0000002e2f2b723e */ /* 0x000fe200000000ff */
[----:B------:R-:W-:Y:S01]  /*70e0*/  STSM.16.M88.4 [R21], R104 ;  /* 0x0000006815007844 */ /* 0x000fe20000000200 */
[----:B------:R-:W-:Y:S02]  /*70f0*/  F2FP.F16.F32.PACK_AB R49, R51, R50 ;  /* 0x000000323331723e */ /* 0x000fe400000000ff */
[----:B------:R-:W-:Y:S01]  /*7100*/  F2FP.F16.F32.PACK_AB R56, R57, R56 ;  /* 0x000000383938723e */ /* 0x000fe200000000ff */
[----:B------:R-:W-:Y:S01]  /*7110*/  STSM.16.M88.4 [R22], R112 ;  /* 0x0000007016007844 */ /* 0x000fe20000000200 */
[----:B------:R-:W-:-:S02]  /*7120*/  F2FP.F16.F32.PACK_AB R50, R53, R52 ;  /* 0x000000343532723e */ /* 0x000fc400000000ff */
[----:B------:R-:W-:Y:S01]  /*7130*/  F2FP.F16.F32.PACK_AB R51, R55, R54 ;  /* 0x000000363733723e */ /* 0x000fe200000000ff */
[----:B------:R-:W-:Y:S01]  /*7140*/  STSM.16.M88.4 [R17+0xc000], R120 ;  /* 0x00c0007811007844 */ /* 0x000fe20000000200 */
[----:B------:R-:W-:Y:S02]  /*7150*/  F2FP.F16.F32.PACK_AB R57, R59, R58 ;  /* 0x0000003a3b39723e */ /* 0x000fe400000000ff */
[----:B------:R-:W-:Y:S01]  /*7160*/  F2FP.F16.F32.PACK_AB R64, R65, R64 ;  /* 0x000000404140723e */ /* 0x000fe200000000ff */
[----:B------:R-:W-:Y:S01]  /*7170*/  STSM.16.M88.4 [R20+0x4000], R128 ;  /* 0x0040008014007844 */ /* 0x000fe20000000200 */
[----:B------:R-:W-:Y:S02]  /*7180*/  F2FP.F16.F32.PACK_AB R58, R61, R60 ;  /* 0x0000003c3d3a723e */ /* 0x000fe400000000ff */
[----:B------:R-:W-:Y:S01]  /*7190*/  F2FP.F16.F32.PACK_AB R59, R63, R62 ;  /* 0x0000003e3f3b723e */ /* 0x000fe200000000ff */
[----:B------:R-:W-:Y:S01]  /*71a0*/  STSM.16.M88.4 [R21+0x4000], R136 ;  /* 0x0040008815007844 */ /* 0x000fe20000000200 */
[----:B------:R-:W-:-:S02]  /*71b0*/  F2FP.F16.F32.PACK_AB R65, R67, R66 ;  /* 0x000000424341723e */ /* 0x000fc400000000ff */
[----:B------:R-:W-:Y:S01]  /*71c0*/  F2FP.F16.F32.PACK_AB R72, R73, R72 ;  /* 0x000000484948723e */ /* 0x000fe200000000ff */
[----:B------:R-:W-:Y:S01]  /*71d0*/  STSM.16.M88.4 [R22+0x4000], R144 ;  /* 0x0040009016007844 */ /* 0x000fe20000000200 */
[----:B------:R-:W-:Y:S02]  /*71e0*/  F2FP.F16.F32.PACK_AB R66, R69, R68 ;  /* 0x000000444542723e */ /* 0x000fe400000000ff */
[----:B------:R-:W-:Y:S01]  /*71f0*/  F2FP.F16.F32.PACK_AB R67, R71, R70 ;  /* 0x000000464743723e */ /* 0x000fe200000000ff */
[----:B------:R1:W-:Y:S01]  /*7200*/  STSM.16.M88.4 [R17], R4 ;  /* 0x0000000411007844 */ /* 0x0003e20000000200 */
[----:B------:R-:W-:Y:S02]  /*7210*/  F2FP.F16.F32.PACK_AB R73, R75, R74 ;  /* 0x0000004a4b49723e */ /* 0x000fe400000000ff */
[----:B------:R-:W-:Y:S01]  /*7220*/  F2FP.F16.F32.PACK_AB R80, R81, R80 ;  /* 0x000000505150723e */ /* 0x000fe200000000ff */
[----:B------:R3:W-:Y:S01]  /*7230*/  STSM.16.M88.4 [R20+-0x8000], R8 ;  /* 0xff80000814007844 */ /* 0x0007e20000000200 */
[----:B------:R-:W-:-:S02]  /*7240*/  F2FP.F16.F32.PACK_AB R74, R77, R76 ;  /* 0x0000004c4d4a723e */ /* 0x000fc400000000ff */
[----:B------:R-:W-:Y:S01]  /*7250*/  F2FP.F16.F32.PACK_AB R75, R79, R78 ;  /* 0x0000004e4f4b723e */ /* 0x000fe200000000ff */
[----:B------:R4:W-:Y:S01]  /*7260*/  STSM.16.M88.4 [R21+-0x8000], R40 ;  /* 0xff80002815007844 */ /* 0x0009e20000000200 */
[----:B------:R-:W-:Y:S02]  /*7270*/  F2FP.F16.F32.PACK_AB R81, R83, R82 ;  /* 0x000000525351723e */ /* 0x000fe400000000ff */
[----:B------:R-:W-:Y:S01]  /*7280*/  F2FP.F16.F32.PACK_AB R82, R85, R84 ;  /* 0x000000545552723e */ /* 0x000fe200000000ff */
[----:B------:R2:W-:Y:S01]  /*7290*/  STSM.16.M88.4 [R22+-0x8000], R48 ;  /* 0xff80003016007844 */ /* 0x0005e20000000200 */
[----:B------:R-:W-:Y:S02]  /*72a0*/  F2FP.F16.F32.PACK_AB R83, R87, R86 ;  /* 0x000000565753723e */ /* 0x000fe400000000ff */
[----:B------:R-:W-:Y:S01]  /*72b0*/  ISETP.NE.U32.AND P3, PT, R26, RZ, PT ;  /* 0x000000ff1a00720c */ /* 0x000fe20003f65070 */
[----:B------:R2:W-:Y:S01]  /*72c0*/  STSM.16.M88.4 [R17+0x4000], R56 ;  /* 0x0040003811007844 */ /* 0x0005e20000000200 */
[----:B-1----:R-:W1:Y:S02]  /*72d0*/  LDC.64 R4, c[0x0][0x878] ;  /* 0x00021e00ff047b82 */ /* 0x002e640000000a00 */
[----:B------:R-:W-:Y:S01]  /*72e0*/  ISETP.NE.AND.EX P3, PT, R27, RZ, PT, P3 ;  /* 0x000000ff1b00720c */ /* 0x000fe20003f65330 */
[----:B------:R1:W-:Y:S04]  /*72f0*/  STSM.16.M88.4 [R20+-0x4000], R64 ;  /* 0xffc0004014007844 */ /* 0x0003e80000000200 */
[----:B------:R1:W-:Y:S04]  /*7300*/  STSM.16.M88.4 [R21+-0x4000], R72 ;  /* 0xffc0004815007844 */ /* 0x0003e80000000200 */
[----:B------:R1:W-:Y:S01]  /*7310*/  STSM.16.M88.4 [R22+-0x4000], R80 ;  /* 0xffc0005016007844 */ /* 0x0003e20000000200 */
[----:B--2---:R-:W-:Y:S01]  /*7320*/  IMAD.WIDE R18, R152, 0x4, R18 ;  /* 0x0000000498127825 */ /* 0x004fe200078e0212 */
[----:B------:R-:W-:Y:S06]  /*7330*/  BAR.SYNC.DEFER_BLOCKING 0x1, 0x100 ;  /* 0x0044000000007b1d */ /* 0x000fec0000010000 */
[----:B------:R-:W2:Y:S01]  /*7340*/  @P3 LDG.E R7, desc[UR38][R18.64] ;  /* 0x0000002612073981 */ /* 0x000ea2000c1e1900 */
[----:B-1----:R-:W-:Y:S01]  /*7350*/  ISETP.NE.U32.AND P0, PT, R4, RZ, PT ;  /* 0x000000ff0400720c */ /* 0x002fe20003f05070 */
[----:B------:R-:W-:Y:S01]  /*7360*/  ULDC UR5, c[0x0][0x808] ;  /* 0x0002020000057ab9 */ /* 0x000fe20000000800 */
[----:B---3--:R-:W-:Y:S01]  /*7370*/  LEA.HI R9, R15, R16, RZ, 0x7 ;  /* 0x000000100f097211 */ /* 0x008fe200078f38ff */
[----:B----4-:R-:W1:Y:S01]  /*7380*/  S2R R43, SR_CTAID.X ;  /* 0x00000000002b7919 */ /* 0x010e620000002500 */
[----:B------:R-:W-:Y:S01]  /*7390*/  ISETP.NE.AND.EX P0, PT, R5, RZ, PT, P0 ;  /* 0x000000ff0500720c */ /* 0x000fe20003f05300 */
[----:B------:R-:W-:-:S02]  /*73a0*/  IMAD.SHL.U32 R8, R0, 0x40, RZ ;  /* 0x0000004000087824 */ /* 0x000fc400078e00ff */
[----:B------:R-:W-:Y:S02]  /*73b0*/  IMAD.SHL.U32 R3, R3, 0x8, RZ ;  /* 0x0000000803037824 */ /* 0x000fe400078e00ff */
[----:B------:R-:W-:-:S08]  /*73c0*/  IMAD.U32 R6, RZ, RZ, UR5 ;  /* 0x00000005ff067e24 */ /* 0x000fd0000f8e00ff */
[----:B------:R-:W3:Y:S01]  /*73d0*/  @P0 LDC.64 R4, c[0x0][0x878] ;  /* 0x00021e00ff040b82 */ /* 0x000ee20000000a00 */
[----:B------:R-:W-:Y:S01]  /*73e0*/  IMAD.SHL.U32 R9, R9, 0x4, RZ ;  /* 0x0000000409097824 */ /* 0x000fe200078e00ff */
[----:B------:R-:W-:-:S04]  /*73f0*/  LOP3.LUT R8, R8, 0x1c0, RZ, 0xc0, !PT ;  /* 0x000001c008087812 */ /* 0x000fc800078ec0ff */
[----:B------:R-:W-:Y:S02]  /*7400*/  LOP3.LUT R3, R8, 0x38, R3, 0xf8, !PT ;  /* 0x0000003808037812 */ /* 0x000fe400078ef803 */
[----:B------:R-:W-:Y:S02]  /*7410*/  LOP3.LUT R10, R9, 0x7ffffe00, RZ, 0xc0, !PT ;  /* 0x7ffffe00090a7812 */ /* 0x000fe400078ec0ff */
[----:B------:R-:W-:Y:S01]  /*7420*/  SHF.R.U32.HI R8, RZ, 0x3, R8 ;  /* 0x00000003ff087819 */ /* 0x000fe20000011608 */
[----:B------:R-:W4:Y:S02]  /*7430*/  S2UR UR5, SR_CTAID.Y ;  /* 0x00000000000579c3 */ /* 0x000f240000002600 */
[----:B------:R-:W-:Y:S01]  /*7440*/  IMAD R10, R13, 0x2000, R10 ;  /* 0x000020000d0a7824 */ /* 0x000fe200078e020a */
[----:B------:R-:W-:Y:S02]  /*7450*/  LOP3.LUT R3, R3, R8, RZ, 0x3c, !PT ;  /* 0x0000000803037212 */ /* 0x000fe400078e3cff */
[----:B------:R-:W-:Y:S01]  /*7460*/  CS2R R28, SRZ ;  /* 0x00000000001c7805 */ /* 0x000fe2000001ff00 */
[----:B---3--:R-:W-:-:S04]  /*7470*/  @P0 IMAD.WIDE R4, R152, 0x4, R4 ;  /* 0x0000000498040825 */ /* 0x008fc800078e0204 */
[----:B------:R-:W-:Y:S01]  /*7480*/  IMAD.IADD R3, R10, 0x1, R3 ;  /* 0x000000010a037824 */ /* 0x000fe200078e0203 */
[----:B------:R2:W5:Y:S02]  /*7490*/  @P0 LDG.E R6, desc[UR38][R4.64] ;  /* 0x0000002604060981 */ /* 0x000564000c1e1900 */
[----:B--2---:R-:W-:Y:S01]  /*74a0*/  @P3 SHF.R.S32.HI R4, RZ, 0x1f, R7 ;  /* 0x0000001fff043819 */ /* 0x004fe20000011407 */
[----:B-1--4-:R-:W-:Y:S06]  /*74b0*/  @P0 BRA `(.L_x_506) ;  /* 0x0000000000100947 */ /* 0x012fec0003800000 */
[----:B------:R-:W-:Y:S05]  /*74c0*/  @!P3 BRA `(.L_x_506) ;  /* 0x00000000000cb947 */ /* 0x000fea0003800000 */
[----:B------:R-:W2:Y:S04]  /*74d0*/  LDG.E R5, desc[UR38][R18.64] ;  /* 0x0000002612057981 */ /* 0x000ea8000c1e1900 */
[----:B-----5:R-:W2:Y:S02]  /*74e0*/  LDG.E R6, desc[UR38][R18.64+0x4] ;  /* 0x0000042612067981 */ /* 0x020ea4000c1e1900 */
[----:B--2---:R-:W-:-:S07]  /*74f0*/  IMAD.IADD R6, R6, 0x1, -R5 ;  /* 0x0000000106067824 */ /* 0x004fce00078e0a05 */
.L_x_506:
[----:B-----5:R-:W-:Y:S01]  /*7500*/  IMAD R6, R43, -0x80, R6 ;  /* 0xffffff802b067824 */ /* 0x020fe200078e0206 */
[----:B------:R-:W-:Y:S01]  /*7510*/  LEA R46, R3, UR4, 0x1 ;  /* 0x00000004032e7c11 */ /* 0x000fe2000f8e08ff */
[----:B------:R-:W-:Y:S01]  /*7520*/  @P3 IMAD.MOV.U32 R28, RZ, RZ, R7 ;  /* 0x000000ffff1c3224 */ /* 0x000fe200078e0007 */
[----:B------:R-:W-:Y:S01]  /*7530*/  USHF.R.S32.HI UR4, URZ, 0x1f, UR5 ;  /* 0x0000001f3f047899 */ /* 0x000fe20008011405 */
[----:B------:R-:W-:Y:S01]  /*7540*/  @P3 IMAD.MOV.U32 R29, RZ, RZ, R4 ;  /* 0x000000ffff1d3224 */ /* 0x000fe200078e0004 */
[----:B------:R-:W-:Y:S01]  /*7550*/  VIMNMX R51, R6, 0x80, PT ;  /* 0x0000008006337848 */ /* 0x000fe20003fe0100 */
[----:B------:R1:W2:Y:S01]  /*7560*/  LDS.128 R32, [R46+0x8800] ;  /* 0x008800002e207984 */ /* 0x0002a20000000c00 */
[C---:B------:R-:W-:Y:S01]  /*7570*/  VIADD R3, R0.reuse, 0x10 ;  /* 0x0000001000037836 */ /* 0x040fe20000000000 */
[----:B------:R-:W-:Y:S01]  /*7580*/  IADD3 R30, P0, R0, R28, RZ ;  /* 0x0000001c001e7210 */ /* 0x000fe20007f1e0ff */
[----:B------:R-:W-:Y:S01]  /*7590*/  IMAD.SHL.U32 R28, R2, 0x8, RZ ;  /* 0x00000008021c7824 */ /* 0x000fe200078e00ff */
[----:B------:R1:W3:Y:S01]  /*75a0*/  LDS.128 R24, [R46+0x1000] ;  /* 0x001000002e187984 */ /* 0x0002e20000000c00 */
[----:B------:R-:W4:Y:S01]  /*75b0*/  LDC.64 R48, c[0x0][0x820] ;  /* 0x00020800ff307b82 */ /* 0x000f220000000a00 */
[-C--:B------:R-:W-:Y:S01]  /*75c0*/  ISETP.GE.AND P6, PT, R3, R51.reuse, PT ;  /* 0x000000330300720c */ /* 0x080fe20003fc6270 */
[----:B------:R-:W-:Y:S01]  /*75d0*/  IMAD R36, R38, UR4, RZ ;  /* 0x0000000426247c24 */ /* 0x000fe2000f8e02ff */
[----:B------:R1:W1:Y:S01]  /*75e0*/  LDS.128 R20, [R46+0x1800] ;  /* 0x001800002e147984 */ /* 0x0002620000000c00 */
[C---:B------:R-:W-:Y:S01]  /*75f0*/  ISETP.GE.AND P2, PT, R0.reuse, R51, PT ;  /* 0x000000330000720c */ /* 0x040fe20003f46270 */
[C---:B------:R-:W-:Y:S01]  /*7600*/  VIADD R2, R0.reuse, 0x20 ;  /* 0x0000002000027836 */ /* 0x040fe20000000000 */
[C---:B------:R-:W-:Y:S01]  /*7610*/  LEA.HI.X.SX32 R31, R0.reuse, R29, 0x1, P0 ;  /* 0x0000001d001f7211 */ /* 0x040fe200000f0eff */
[----:B------:R1:W1:Y:S01]  /*7620*/  LDS.128 R16, [R46+0x2000] ;  /* 0x002000002e107984 */ /* 0x0002620000000c00 */
[----:B------:R-:W-:Y:S01]  /*7630*/  VIADD R3, R0, 0x30 ;  /* 0x0000003000037836 */ /* 0x000fe20000000000 */
[----:B------:R-:W-:Y:S01]  /*7640*/  SHF.R.S32.HI R29, RZ, 0x1f, R28 ;  /* 0x0000001fff1d7819 */ /* 0x000fe2000001141c */
[----:B------:R-:W-:Y:S01]  /*7650*/  ULDC UR8, c[0x0][0x83c] ;  /* 0x00020f0000087ab9 */ /* 0x000fe20000000800 */
[----:B------:R1:W1:Y:S01]  /*7660*/  LDS.128 R12, [R46+0x2800] ;  /* 0x002800002e0c7984 */ /* 0x0002620000000c00 */
[----:B------:R-:W-:Y:S01]  /*7670*/  SHF.R.S32.HI R37, RZ, 0x1f, R152 ;  /* 0x0000001fff257819 */ /* 0x000fe20000011498 */
[----:B------:R-:W-:Y:S01]  /*7680*/  IMAD R39, R39, UR5, R36 ;  /* 0x0000000527277c24 */ /* 0x000fe2000f8e0224 */
[----:B------:R-:W-:Y:S01]  /*7690*/  ISETP.GE.OR P4, PT, R28, UR8, P2 ;  /* 0x000000081c007c0c */ /* 0x000fe20009786670 */
[----:B------:R1:W1:Y:S01]  /*76a0*/  LDS.128 R8, [R46+0x3000] ;  /* 0x003000002e087984 */ /* 0x0002620000000c00 */
[----:B------:R-:W-:Y:S01]  /*76b0*/  VIADD R36, R0, 0x40 ;  /* 0x0000004000247836 */ /* 0x000fe20000000000 */
[-C--:B------:R-:W-:Y:S01]  /*76c0*/  ISETP.GE.AND P0, PT, R2, R51.reuse, PT ;  /* 0x000000330200720c */ /* 0x080fe20003f06270 */
[----:B------:R-:W-:Y:S01]  /*76d0*/  ULDC.64 UR6, c[0x0][0x858] ;  /* 0x0002160000067ab9 */ /* 0x000fe20000000a00 */
[----:B------:R1:W1:Y:S01]  /*76e0*/  LDS.128 R4, [R46+0x3800] ;  /* 0x003800002e047984 */ /* 0x0002620000000c00 */
[-C--:B------:R-:W-:Y:S01]  /*76f0*/  ISETP.GE.AND P5, PT, R3, R51.reuse, PT ;  /* 0x000000330300720c */ /* 0x080fe20003fa6270 */
[----:B------:R-:W-:Y:S01]  /*7700*/  IMAD.WIDE.U32 R2, R38, UR5, R28 ;  /* 0x0000000526027c25 */ /* 0x000fe2000f8e001c */
[----:B------:R-:W-:Y:S01]  /*7710*/  SEL R50, R37, RZ, !P3 ;  /* 0x000000ff25327207 */ /* 0x000fe20005800000 */
[----:B------:R-:W-:Y:S01]  /*7720*/  BSSY B0, `(.L_x_507) ;  /* 0x0000018000007945 */ /* 0x000fe20003800000 */
[----:B------:R-:W-:Y:S01]  /*7730*/  ISETP.GE.AND P1, PT, R36, R51, PT ;  /* 0x000000332400720c */ /* 0x000fe20003f26270 */
[----:B------:R-:W-:Y:S01]  /*7740*/  IMAD.IADD R3, R3, 0x1, R39 ;  /* 0x0000000103037824 */ /* 0x000fe200078e0227 */
[----:B------:R-:W-:Y:S01]  /*7750*/  SEL R47, R152, RZ, !P3 ;  /* 0x000000ff982f7207 */ /* 0x000fe20005800000 */
[----:B------:R-:W-:Y:S01]  /*7760*/  IMAD R36, R50, UR6, RZ ;  /* 0x0000000632247c24 */ /* 0x000fe2000f8e02ff */
[----:B------:R-:W-:-:S02]  /*7770*/  P2R R52, PR, RZ, 0x40 ;  /* 0x00000040ff347803 */ /* 0x000fc40000000000 */
[----:B------:R-:W-:Y:S01]  /*7780*/  P2R R53, PR, RZ, 0x20 ;  /* 0x00000020ff357803 */ /* 0x000fe20000000000 */
[C---:B------:R-:W-:Y:S01]  /*7790*/  IMAD R41, R47.reuse, UR7, R36 ;  /* 0x000000072f297c24 */ /* 0x040fe2000f8e0224 */
[----:B------:R-:W-:Y:S01]  /*77a0*/  ISETP.GE.OR P3, PT, R28, UR8, P6 ;  /* 0x000000081c007c0c */ /* 0x000fe2000b766670 */
[----:B------:R-:W-:-:S04]  /*77b0*/  IMAD.WIDE.U32 R44, R47, UR6, R2 ;  /* 0x000000062f2c7c25 */ /* 0x000fc8000f8e0002 */
[----:B------:R-:W-:-:S04]  /*77c0*/  IMAD.WIDE R2, R43, 0x80, R30 ;  /* 0x000000802b027825 */ /* 0x000fc800078e021e */
[----:B------:R-:W-:Y:S01]  /*77d0*/  IMAD.IADD R41, R45, 0x1, R41 ;  /* 0x000000012d297824 */ /* 0x000fe200078e0229 */
[----:B--23--:R-:W-:Y:S06]  /*77e0*/  @P4 BRA `(.L_x_508) ;  /* 0x00000000002c4947 */ /* 0x00cfec0003800000 */
[----:B------:R-:W2:Y:S01]  /*77f0*/  LDS.128 R36, [R46+0x8000] ;  /* 0x008000002e247984 */ /* 0x000ea20000000c00 */
[----:B------:R-:W-:Y:S01]  /*7800*/  ULDC.64 UR6, c[0x0][0x848] ;  /* 0x0002120000067ab9 */ /* 0x000fe20000000a00 */
[----:B------:R-:W-:Y:S02]  /*7810*/  IMAD.MOV.U32 R40, RZ, RZ, R44 ;  /* 0x000000ffff287224 */ /* 0x000fe400078e002c */
[----:B------:R-:W-:Y:S02]  /*7820*/  IMAD R43, R3, UR6, RZ ;  /* 0x00000006032b7c24 */ /* 0x000fe4000f8e02ff */
[----:B------:R-:W-:-:S04]  /*7830*/  IMAD.WIDE.U32 R30, R2, UR6, R40 ;  /* 0x00000006021e7c25 */ /* 0x000fc8000f8e0028 */
[----:B------:R-:W-:Y:S01]  /*7840*/  IMAD R43, R2, UR7, R43 ;  /* 0x00000007022b7c24 */ /* 0x000fe2000f8e022b */
[----:B------:R-:W-:Y:S02]  /*7850*/  ULDC.64 UR6, c[0x0][0x830] ;  /* 0x00020c0000067ab9 */ /* 0x000fe40000000a00 */
[----:B------:R-:W-:Y:S01]  /*7860*/  LEA R42, P4, R30, UR6, 0x1 ;  /* 0x000000061e2a7c11 */ /* 0x000fe2000f8808ff */
[----:B------:R-:W-:-:S05]  /*7870*/  IMAD.IADD R31, R31, 0x1, R43 ;  /* 0x000000011f1f7824 */ /* 0x000fca00078e022b */
[----:B------:R-:W-:-:S05]  /*7880*/  LEA.HI.X R43, R30, UR7, R31, 0x1, P4 ;  /* 0x000000071e2b7c11 */ /* 0x000fca000a0f0c1f */
[----:B--2---:R2:W-:Y:S02]  /*7890*/  STG.E.128 desc[UR38][R42.64], R36 ;  /* 0x000000242a007986 */ /* 0x0045e4000c101d26 */
.L_x_508:
[----:B------:R-:W-:Y:S05]  /*78a0*/  BSYNC B0 ;  /* 0x0000000000007941 */ /* 0x000fea0003800000 */
.L_x_507:
[----:B------:R-:W-:Y:S04]  /*78b0*/  BSSY B0, `(.L_x_509) ;  /* 0x000000f000007945 */ /* 0x000fe80003800000 */
[----:B------:R-:W-:Y:S05]  /*78c0*/  @P3 BRA `(.L_x_510) ;  /* 0x0000000000343947 */ /* 0x000fea0003800000 */
[----:B--2---:R-:W-:Y:S01]  /*78d0*/  IADD3 R37, P3, R2, 0x10, RZ ;  /* 0x0000001002257810 */ /* 0x004fe20007f7e0ff */
[----:B------:R-:W-:Y:S01]  /*78e0*/  ULDC.64 UR6, c[0x0][0x848] ;  /* 0x0002120000067ab9 */ /* 0x000fe20000000a00 */
[----:B------:R-:W-:-:S03]  /*78f0*/  IMAD.MOV.U32 R31, RZ, RZ, R41 ;  /* 0x000000ffff1f7224 */ /* 0x000fc600078e0029 */
[----:B------:R-:W-:-:S04]  /*7900*/  IMAD.X R30, RZ, RZ, R3, P3 ;  /* 0x000000ffff1e7224 */ /* 0x000fc800018e0603 */
[----:B------:R-:W-:Y:S02]  /*7910*/  IMAD R36, R30, UR6, RZ ;  /* 0x000000061e247c24 */ /* 0x000fe4000f8e02ff */
[----:B------:R-:W-:-:S04]  /*7920*/  IMAD.MOV.U32 R30, RZ, RZ, R44 ;  /* 0x000000ffff1e7224 */ /* 0x000fc800078e002c */
[----:B------:R-:W-:-:S04]  /*7930*/  IMAD.WIDE.U32 R30, R37, UR6, R30 ;  /* 0x00000006251e7c25 */ /* 0x000fc8000f8e001e */
[----:B------:R-:W-:Y:S01]  /*7940*/  IMAD R37, R37, UR7, R36 ;  /* 0x0000000725257c24 */ /* 0x000fe2000f8e0224 */
[----:B------:R-:W-:Y:S02]  /*7950*/  ULDC.64 UR6, c[0x0][0x830] ;  /* 0x00020c0000067ab9 */ /* 0x000fe40000000a00 */
[----:B------:R-:W-:Y:S01]  /*7960*/  LEA R36, P3, R30, UR6, 0x1 ;  /* 0x000000061e247c11 */ /* 0x000fe2000f8608ff */
[----:B------:R-:W-:-:S05]  /*7970*/  IMAD.IADD R31, R31, 0x1, R37 ;  /* 0x000000011f1f7824 */ /* 0x000fca00078e0225 */
[----:B------:R-:W-:-:S05]  /*7980*/  LEA.HI.X R37, R30, UR7, R31, 0x1, P3 ;  /* 0x000000071e257c11 */ /* 0x000fca00098f0c1f */
[----:B------:R3:W-:Y:S02]  /*7990*/  STG.E.128 desc[UR38][R36.64], R32 ;  /* 0x0000002024007986 */ /* 0x0007e4000c101d26 */
.L_x_510:
[----:B------:R-:W-:Y:S05]  /*79a0*/  BSYNC B0 ;  /* 0x0000000000007941 */ /* 0x000fea0003800000 */
.L_x_509:
[----:B---3--:R3:W1:Y:S01]  /*79b0*/  LDS.128 R32, [R46+0x9000] ;  /* 0x009000002e207984 */ /* 0x0086620000000c00 */
[C---:B------:R-:W-:Y:S01]  /*79c0*/  ISETP.GE.OR P4, PT, R28.reuse, UR8, P0 ;  /* 0x000000081c007c0c */ /* 0x040fe20008786670 */
[----:B------:R-:W-:Y:S01]  /*79d0*/  BSSY B0, `(.L_x_511) ;  /* 0x0000010000007945 */ /* 0x000fe20003800000 */
[----:B------:R-:W-:-:S11]  /*79e0*/  ISETP.GE.OR P3, PT, R28, UR8, P5 ;  /* 0x000000081c007c0c */ /* 0x000fd6000af66670 */
[----:B---3--:R-:W-:Y:S05]  /*79f0*/  @P4 BRA `(.L_x_512) ;  /* 0x0000000000344947 */ /* 0x008fea0003800000 */
        /* <DEDUP_REMOVED lines=12> */
[----:B-1----:R3:W-:Y:S02]  /*7ac0*/  STG.E.128 desc[UR38][R36.64], R32 ;  /* 0x0000002024007986 */ /* 0x0027e4000c101d26 */
.L_x_512:
[----:B------:R-:W-:Y:S05]  /*7ad0*/  BSYNC B0 ;  /* 0x0000000000007941 */ /* 0x000fea0003800000 */
.L_x_511:
[----:B-1-3--:R1:W3:Y:S01]  /*7ae0*/  LDS.128 R32, [R46+0x9800] ;  /* 0x009800002e207984 */ /* 0x00a2e20000000c00 */
[----:B------:R-:W-:Y:S01]  /*7af0*/  BSSY B0, `(.L_x_513) ;  /* 0x0000010000007945 */ /* 0x000fe20003800000 */
[----:B--2---:R-:W-:-:S03]  /*7b00*/  VIADD R38, R0, 0x50 ;  /* 0x0000005000267836 */ /* 0x004fc60000000000 */
[----:B------:R-:W-:Y:S05]  /*7b10*/  @P3 BRA `(.L_x_514) ;  /* 0x0000000000343947 */ /* 0x000fea0003800000 */
[----:B------:R-:W-:Y:S01]  /*7b20*/  IADD3 R37, P3, R2, 0x30, RZ ;  /* 0x0000003002257810 */ /* 0x000fe20007f7e0ff */
        /* <DEDUP_REMOVED lines=11> */
[----:B---3--:R2:W-:Y:S02]  /*7be0*/  STG.E.128 desc[UR38][R36.64], R32 ;  /* 0x0000002024007986 */ /* 0x0085e4000c101d26 */
.L_x_514:
[----:B------:R-:W-:Y:S05]  /*7bf0*/  BSYNC B0 ;  /* 0x0000000000007941 */ /* 0x000fea0003800000 */
.L_x_513:
[----:B--23--:R2:W3:Y:S01]  /*7c00*/  LDS.128 R32, [R46+0xa000] ;  /* 0x00a000002e207984 */ /* 0x00c4e20000000c00 */
[----:B------:R-:W-:Y:S01]  /*7c10*/  ISETP.GE.OR P4, PT, R28, UR8, P1 ;  /* 0x000000081c007c0c */ /* 0x000fe20008f86670 */
[----:B------:R-:W-:Y:S01]  /*7c20*/  BSSY B0, `(.L_x_515) ;  /* 0x0000010000007945 */ /* 0x000fe20003800000 */
[----:B------:R-:W-:-:S11]  /*7c30*/  ISETP.GE.AND P3, PT, R38, R51, PT ;  /* 0x000000332600720c */ /* 0x000fd60003f66270 */
[----:B--2---:R-:W-:Y:S05]  /*7c40*/  @P4 BRA `(.L_x_516) ;  /* 0x0000000000344947 */ /* 0x004fea0003800000 */
        /* <DEDUP_REMOVED lines=13> */
.L_x_516:
[----:B------:R-:W-:Y:S05]  /*7d20*/  BSYNC B0 ;  /* 0x0000000000007941 */ /* 0x000fea0003800000 */
.L_x_515:
[----:B--23--:R2:W3:Y:S01]  /*7d30*/  LDS.128 R32, [R46+0xa800] ;  /* 0x00a800002e207984 */ /* 0x00c4e20000000c00 */
[----:B------:R-:W-:Y:S01]  /*7d40*/  ISETP.GE.OR P4, PT, R28, UR8, P3 ;  /* 0x000000081c007c0c */ /* 0x000fe20009f86670 */
[----:B------:R-:W-:Y:S01]  /*7d50*/  BSSY B0, `(.L_x_517) ;  /* 0x0000010000007945 */ /* 0x000fe20003800000 */
[----:B------:R-:W-:-:S11]  /*7d60*/  VIADD R38, R0, 0x60 ;  /* 0x0000006000267836 */ /* 0x000fd60000000000 */
        /* <DEDUP_REMOVED lines=14> */
.L_x_518:
[----:B------:R-:W-:Y:S05]  /*7e50*/  BSYNC B0 ;  /* 0x0000000000007941 */ /* 0x000fea0003800000 */
.L_x_517:
[----:B--23--:R2:W3:Y:S01]  /*7e60*/  LDS.128 R32, [R46+0xb000] ;  /* 0x00b000002e207984 */ /* 0x00c4e20000000c00 */
[----:B------:R-:W-:Y:S01]  /*7e70*/  ISETP.GE.AND P4, PT, R38, R51, PT ;  /* 0x000000332600720c */ /* 0x000fe20003f86270 */
[----:B------:R-:W-:Y:S01]  /*7e80*/  BSSY B0, `(.L_x_519) ;  /* 0x0000011000007945 */ /* 0x000fe20003800000 */
[----:B----4-:R-:W-:Y:S02]  /*7e90*/  IMAD R38, R48, UR4, RZ ;  /* 0x0000000430267c24 */ /* 0x010fe4000f8e02ff */
[----:B------:R-:W-:-:S13]  /*7ea0*/  ISETP.GE.OR P5, PT, R28, UR8, P4 ;  /* 0x000000081c007c0c */ /* 0x000fda000a7a6670 */
        /* <DEDUP_REMOVED lines=14> */
.L_x_520:
[----:B------:R-:W-:Y:S05]  /*7f90*/  BSYNC B0 ;  /* 0x0000000000007941 */ /* 0x000fea0003800000 */
.L_x_519:
[----:B--23--:R2:W3:Y:S01]  /*7fa0*/  LDS.128 R32, [R46+0xb800] ;  /* 0x00b800002e207984 */ /* 0x00c4e20000000c00 */
[----:B------:R-:W-:Y:S01]  /*7fb0*/  VIADD R0, R0, 0x70 ;  /* 0x0000007000007836 */ /* 0x000fe20000000000 */
[----:B------:R-:W-:Y:S01]  /*7fc0*/  BSSY B0, `(.L_x_521) ;  /* 0x0000013000007945 */ /* 0x000fe20003800000 */
[----:B------:R-:W-:Y:S02]  /*7fd0*/  IMAD R43, R49, UR5, R38 ;  /* 0x00000005312b7c24 */ /* 0x000fe4000f8e0226 */
[----:B------:R-:W-:Y:S01]  /*7fe0*/  IMAD.WIDE.U32 R38, R48, UR5, R28 ;  /* 0x0000000530267c25 */ /* 0x000fe2000f8e001c */
[----:B------:R-:W-:-:S04]  /*7ff0*/  ISETP.GE.AND P5, PT, R0, R51, PT ;  /* 0x000000330000720c */ /* 0x000fc80003fa6270 */
[----:B------:R-:W-:-:S13]  /*8000*/  ISETP.GE.OR P6, PT, R28, UR8, P5 ;  /* 0x000000081c007c0c */ /* 0x000fda000afc6670 */
[----:B--2---:R-:W-:Y:S05]  /*8010*/  @P6 BRA `(.L_x_522) ;  /* 0x0000000000346947 */ /* 0x004fea0003800000 */
[----:B------:R-:W-:Y:S01]  /*8020*/  IADD3 R37, P6, R2, 0x70, RZ ;  /* 0x0000007002257810 */ /* 0x000fe20007fde0ff */
[----:B------:R-:W-:Y:S01]  /*8030*/  ULDC.64 UR6, c[0x0][0x848] ;  /* 0x0002120000067ab9 */ /* 0x000fe20000000a00 */
[----:B------:R-:W-:Y:S02]  /*8040*/  IMAD.MOV.U32 R30, RZ, RZ, R44 ;  /* 0x000000ffff1e7224 */ /* 0x000fe400078e002c */
[----:B------:R-:W-:Y:S02]  /*8050*/  IMAD.MOV.U32 R31, RZ, RZ, R41 ;  /* 0x000000ffff1f7224 */ /* 0x000fe400078e0029 */
[----:B------:R-:W-:Y:S02]  /*8060*/  IMAD.X R0, RZ, RZ, R3, P6 ;  /* 0x000000ffff007224 */ /* 0x000fe400030e0603 */
[----:B------:R-:W-:-:S04]  /*8070*/  IMAD.WIDE.U32 R30, R37, UR6, R30 ;  /* 0x00000006251e7c25 */ /* 0x000fc8000f8e001e */
[----:B------:R-:W-:-:S04]  /*8080*/  IMAD R0, R0, UR6, RZ ;  /* 0x0000000600007c24 */ /* 0x000fc8000f8e02ff */
[----:B------:R-:W-:Y:S01]  /*8090*/  IMAD R37, R37, UR7, R0 ;  /* 0x0000000725257c24 */ /* 0x000fe2000f8e0200 */
[----:B------:R-:W-:Y:S02]  /*80a0*/  ULDC.64 UR6, c[0x0][0x830] ;  /* 0x00020c0000067ab9 */ /* 0x000fe40000000a00 */
[----:B------:R-:W-:Y:S01]  /*80b0*/  LEA R36, P6, R30, UR6, 0x1 ;  /* 0x000000061e247c11 */ /* 0x000fe2000f8c08ff */
[----:B------:R-:W-:-:S05]  /*80c0*/  IMAD.IADD R31, R31, 0x1, R37 ;  /* 0x000000011f1f7824 */ /* 0x000fca00078e0225 */
[----:B------:R-:W-:-:S05]  /*80d0*/  LEA.HI.X R37, R30, UR7, R31, 0x1, P6 ;  /* 0x000000071e257c11 */ /* 0x000fca000b0f0c1f */
[----:B---3--:R2:W-:Y:S02]  /*80e0*/  STG.E.128 desc[UR38][R36.64], R32 ;  /* 0x0000002024007986 */ /* 0x0085e4000c101d26 */
.L_x_522:
[----:B------:R-:W-:Y:S05]  /*80f0*/  BSYNC B0 ;  /* 0x0000000000007941 */ /* 0x000fea0003800000 */
.L_x_521:
[----:B------:R-:W-:Y:S01]  /*8100*/  P2R R0, PR, RZ, 0x20 ;  /* 0x00000020ff007803 */ /* 0x000fe20000000000 */
[----:B------:R-:W-:Y:S01]  /*8110*/  ULDC UR6, c[0x0][0x80c] ;  /* 0x0002030000067ab9 */ /* 0x000fe20000000800 */
[----:B------:R-:W-:Y:S01]  /*8120*/  ISETP.NE.AND P5, PT, R52, RZ, PT ;  /* 0x000000ff3400720c */ /* 0x000fe20003fa5270 */
[----:B------:R-:W-:Y:S01]  /*8130*/  ULDC.64 UR4, c[0x0][0x828] ;  /* 0x00020a0000047ab9 */ /* 0x000fe20000000a00 */
[----:B------:R-:W-:Y:S01]  /*8140*/  ISETP.NE.AND P6, PT, R53, RZ, PT ;  /* 0x000000ff3500720c */ /* 0x000fe20003fc5270 */
[----:B------:R-:W-:Y:S01]  /*8150*/  IMAD.IADD R39, R39, 0x1, R43 ;  /* 0x0000000127277824 */ /* 0x000fe200078e022b */
[C---:B------:R-:W-:Y:S01]  /*8160*/  ISETP.GE.OR P5, PT, R28.reuse, UR6, P5 ;  /* 0x000000061c007c0c */ /* 0x040fe2000afa6670 */
[----:B------:R-:W-:Y:S01]  /*8170*/  BSSY B0, `(.L_x_523) ;  /* 0x000001a000007945 */ /* 0x000fe20003800000 */
[----:B------:R-:W-:Y:S01]  /*8180*/  ISETP.GE.OR P2, PT, R28, UR6, P2 ;  /* 0x000000061c007c0c */ /* 0x000fe20009746670 */
[----:B------:R-:W-:Y:S01]  /*8190*/  IMAD.WIDE.U32 R38, R47, UR4, R38 ;  /* 0x000000042f267c25 */ /* 0x000fe2000f8e0026 */
[----:B------:R-:W-:-:S02]  /*81a0*/  P2R R40, PR, RZ, 0x20 ;  /* 0x00000020ff287803 */ /* 0x000fc40000000000 */
[----:B------:R-:W-:Y:S01]  /*81b0*/  ISETP.NE.AND P5, PT, R0, RZ, PT ;  /* 0x000000ff0000720c */ /* 0x000fe20003fa5270 */
[----:B------:R-:W-:Y:S01]  /*81c0*/  IMAD R0, R50, UR4, RZ ;  /* 0x0000000432007c24 */ /* 0x000fe2000f8e02ff */
[C---:B------:R-:W-:Y:S02]  /*81d0*/  ISETP.GE.OR P0, PT, R28.reuse, UR6, P0 ;  /* 0x000000061c007c0c */ /* 0x040fe40008706670 */
[C---:B------:R-:W-:Y:S01]  /*81e0*/  ISETP.GE.OR P6, PT, R28.reuse, UR6, P6 ;  /* 0x000000061c007c0c */ /* 0x040fe2000b7c6670 */
[----:B--23--:R-:W-:Y:S01]  /*81f0*/  IMAD R35, R47, UR5, R0 ;  /* 0x000000052f237c24 */ /* 0x00cfe2000f8e0200 */
[C---:B------:R-:W-:Y:S02]  /*8200*/  ISETP.GE.OR P1, PT, R28.reuse, UR6, P1 ;  /* 0x000000061c007c0c */ /* 0x040fe40008f26670 */
[C---:B------:R-:W-:Y:S01]  /*8210*/  ISETP.GE.OR P3, PT, R28.reuse, UR6, P3 ;  /* 0x000000061c007c0c */ /* 0x040fe20009f66670 */
[----:B------:R-:W-:Y:S01]  /*8220*/  IMAD.IADD R35, R39, 0x1, R35 ;  /* 0x0000000127237824 */ /* 0x000fe200078e0223 */
[----:B------:R-:W-:-:S02]  /*8230*/  ISETP.GE.OR P4, PT, R28, UR6, P4 ;  /* 0x000000061c007c0c */ /* 0x000fc4000a786670 */
[----:B------:R-:W-:Y:S02]  /*8240*/  ISETP.GE.OR P5, PT, R28, UR6, P5 ;  /* 0x000000061c007c0c */ /* 0x000fe4000afa6670 */
[----:B------:R2:W3:Y:S01]  /*8250*/  LDS.128 R28, [R46] ;  /* 0x000000002e1c7984 */ /* 0x0004e20000000c00 */
[----:B------:R-:W-:Y:S10]  /*8260*/  @P2 BRA `(.L_x_524) ;  /* 0x0000000000282947 */ /* 0x000ff40003800000 */
        /* <DEDUP_REMOVED lines=9> */
[----:B---3--:R4:W-:Y:S02]  /*8300*/  STG.E.128 desc[UR38][R36.64], R28 ;  /* 0x0000001c24007986 */ /* 0x0089e4000c101d26 */
.L_x_524:
[----:B------:R-:W-:Y:S05]  /*8310*/  BSYNC B0 ;  /* 0x0000000000007941 */ /* 0x000fea0003800000 */
.L_x_523:
[----:B---34-:R3:W4:Y:S01]  /*8320*/  LDS.128 R28, [R46+0x800] ;  /* 0x000800002e1c7984 */ /* 0x0187220000000c00 */
[----:B------:R-:W-:Y:S01]  /*8330*/  ISETP.NE.AND P2, PT, R40, RZ, PT ;  /* 0x000000ff2800720c */ /* 0x000fe20003f45270 */
[----:B------:R-:W-:-:S12]  /*8340*/  BSSY B0, `(.L_x_525) ;  /* 0x000000f000007945 */ /* 0x000fd80003800000 */
[----:B------:R-:W-:Y:S05]  /*8350*/  @P2 BRA `(.L_x_526) ;  /* 0x0000000000342947 */ /* 0x000fea0003800000 */
        /* <DEDUP_REMOVED lines=12> */
[----:B----4-:R4:W-:Y:S02]  /*8420*/  STG.E.128 desc[UR38][R36.64], R28 ;  /* 0x0000001c24007986 */ /* 0x0109e4000c101d26 */
.L_x_526:
[----:B------:R-:W-:Y:S05]  /*8430*/  BSYNC B0 ;  /* 0x0000000000007941 */ /* 0x000fea0003800000 */
.L_x_525:
[----:B------:R-:W-:Y:S04]  /*8440*/  BSSY B0, `(.L_x_527) ;  /* 0x000000f000007945 */ /* 0x000fe80003800000 */
[----:B------:R-:W-:Y:S05]  /*8450*/  @P0 BRA `(.L_x_528) ;  /* 0x0000000000340947 */ /* 0x000fea0003800000 */
[----:B----4-:R-:W-:Y:S01]  /*8460*/  IADD3 R31, P0, R2, 0x20, RZ ;  /* 0x00000020021f7810 */ /* 0x010fe20007f1e0ff */
        /* <DEDUP_REMOVED lines=11> */
[----:B------:R4:W-:Y:S02]  /*8520*/  STG.E.128 desc[UR38][R30.64], R24 ;  /* 0x000000181e007986 */ /* 0x0009e4000c101d26 */
.L_x_528:
[----:B------:R-:W-:Y:S05]  /*8530*/  BSYNC B0 ;  /* 0x0000000000007941 */ /* 0x000fea0003800000 */
.L_x_527:
        /* <DEDUP_REMOVED lines=15> */
.L_x_530:
[----:B------:R-:W-:Y:S05]  /*8630*/  BSYNC B0 ;  /* 0x0000000000007941 */ /* 0x000fea0003800000 */
.L_x_529:
        /* <DEDUP_REMOVED lines=15> */
.L_x_532:
[----:B------:R-:W-:Y:S05]  /*8730*/  BSYNC B0 ;  /* 0x0000000000007941 */ /* 0x000fea0003800000 */
.L_x_531:
        /* <DEDUP_REMOVED lines=15> */
.L_x_534:
[----:B------:R-:W-:Y:S05]  /*8830*/  BSYNC B0 ;  /* 0x0000000000007941 */ /* 0x000fea0003800000 */
.L_x_533:
        /* <DEDUP_REMOVED lines=15> */
.L_x_536:
[----:B------:R-:W-:Y:S05]  /*8930*/  BSYNC B0 ;  /* 0x0000000000007941 */ /* 0x000fea0003800000 */
.L_x_535:
[----:B------:R-:W-:Y:S05]  /*8940*/  @P5 BRA `(.L_x_481) ;  /* 0x00000048004c5947 */ /* 0x000fea0003800000 */
[----:B----4-:R-:W-:Y:S01]  /*8950*/  IADD3 R9, P0, R2, 0x70, RZ ;  /* 0x0000007002097810 */ /* 0x010fe20007f1e0ff */
[----:B------:R-:W-:Y:S01]  /*8960*/  ULDC.64 UR4, c[0x0][0x818] ;  /* 0x0002060000047ab9 */ /* 0x000fe20000000a00 */
[----:B------:R-:W-:-:S03]  /*8970*/  IMAD.MOV.U32 R2, RZ, RZ, R38 ;  /* 0x000000ffff027224 */ /* 0x000fc600078e0026 */
[----:B------:R-:W-:Y:S02]  /*8980*/  IMAD.X R0, RZ, RZ, R3, P0 ;  /* 0x000000ffff007224 */ /* 0x000fe400000e0603 */
        /* <DEDUP_REMOVED lines=8> */
[----:B------:R4:W-:Y:S01]  /*8a10*/  STG.E.128 desc[UR38][R8.64], R4 ;  /* 0x0000000408007986 */ /* 0x0009e2000c101d26 */
[----:B------:R-:W-:Y:S05]  /*8a20*/  BRA `(.L_x_481) ;  /* 0x0000004800147947 */ /* 0x000fea0003800000 */
.L_x_505:
[----:B------:R-:W2:Y:S01]  /*8a30*/  LDL R10, [R1+0x1c] ;  /* 0x00001c00010a7983 */ /* 0x000ea20000100800 */
[----:B------:R-:W3:Y:S08]  /*8a40*/  LDC.64 R4, c[0x0][0x870] ;  /* 0x00021c00ff047b82 */ /* 0x000ef00000000a00 */
[----:B-1----:R-:W2:Y:S01]  /*8a50*/  LDC.64 R2, c[0x0][0x870] ;  /* 0x00021c00ff027b82 */ /* 0x002ea20000000a00 */
[----:B------:R-:W-:Y:S01]  /*8a60*/  ULDC UR4, c[0x0][0x808] ;  /* 0x0002020000047ab9 */ /* 0x000fe20000000800 */
[----:B------:R-:W1:Y:S06]  /*8a70*/  S2R R13, SR_CTAID.X ;  /* 0x00000000000d7919 */ /* 0x000e6c0000002500 */
[----:B------:R-:W4:Y:S01]  /*8a80*/  LDC.64 R14, c[0x0][0x820] ;  /* 0x00020800ff0e7b82 */ /* 0x000f220000000a00 */
[----:B---3--:R-:W-:-:S04]  /*8a90*/  ISETP.NE.U32.AND P3, PT, R4, RZ, PT ;  /* 0x000000ff0400720c */ /* 0x008fc80003f65070 */
[----:B------:R-:W-:Y:S01]  /*8aa0*/  ISETP.NE.AND.EX P3, PT, R5, RZ, PT, P3 ;  /* 0x000000ff0500720c */ /* 0x000fe20003f65330 */
[----:B------:R-:W-:Y:S02]  /*8ab0*/  IMAD.U32 R0, RZ, RZ, UR4 ;  /* 0x00000004ff007e24 */ /* 0x000fe4000f8e00ff */
[----:B--2---:R-:W-:Y:S02]  /*8ac0*/  IMAD.WIDE R4, R10, 0x4, R2 ;  /* 0x000000040a047825 */ /* 0x004fe400078e0202 */
[----:B------:R-:W2:Y:S08]  /*8ad0*/  LDC.64 R2, c[0x0][0x878] ;  /* 0x00021e00ff027b82 */ /* 0x000eb00000000a00 */
[----:B------:R-:W3:Y:S01]  /*8ae0*/  @P3 LDG.E R9, desc[UR38][R4.64] ;  /* 0x0000002604093981 */ /* 0x000ee2000c1e1900 */
[----:B--2---:R-:W-:-:S04]  /*8af0*/  ISETP.NE.U32.AND P0, PT, R2, RZ, PT ;  /* 0x000000ff0200720c */ /* 0x004fc80003f05070 */
[----:B------:R-:W-:-:S13]  /*8b00*/  ISETP.NE.AND.EX P0, PT, R3, RZ, PT, P0 ;  /* 0x000000ff0300720c */ /* 0x000fda0003f05300 */
[----:B------:R-:W2:Y:S02]  /*8b10*/  @P0 LDC.64 R2, c[0x0][0x878] ;  /* 0x00021e00ff020b82 */ /* 0x000ea40000000a00 */
[----:B--2---:R-:W-:-:S05]  /*8b20*/  @P0 IMAD.WIDE R6, R10, 0x4, R2 ;  /* 0x000000040a060825 */ /* 0x004fca00078e0202 */
[----:B------:R2:W5:Y:S01]  /*8b30*/  @P0 LDG.E R0, desc[UR38][R6.64] ;  /* 0x0000002606000981 */ /* 0x000562000c1e1900 */
[----:B------:R-:W1:Y:S01]  /*8b40*/  S2UR UR4, SR_CTAID.Y ;  /* 0x00000000000479c3 */ /* 0x000e620000002600 */
[----:B------:R-:W4:Y:S02]  /*8b50*/  S2R R2, SR_TID.X ;  /* 0x0000000000027919 */ /* 0x000f240000002100 */
[----:B----4-:R-:W-:Y:S01]  /*8b60*/  VIADD R11, R2, 0xffffff80 ;  /* 0xffffff80020b7836 */ /* 0x010fe20000000000 */
[----:B------:R-:W-:-:S04]  /*8b70*/  CS2R R2, SRZ ;  /* 0x0000000000027805 */ /* 0x000fc8000001ff00 */
[----:B------:R-:W-:-:S04]  /*8b80*/  SHF.R.S32.HI R8, RZ, 0x1f, R11 ;  /* 0x0000001fff087819 */ /* 0x000fc8000001140b */
[----:B------:R-:W-:-:S04]  /*8b90*/  LEA.HI R8, R8, R11, RZ, 0x4 ;  /* 0x0000000b08087211 */ /* 0x000fc800078f20ff */
[----:B------:R-:W-:Y:S02]  /*8ba0*/  SHF.R.S32.HI R17, RZ, 0x4, R8 ;  /* 0x00000004ff117819 */ /* 0x000fe40000011408 */
[--C-:B---3--:R-:W-:Y:S01]  /*8bb0*/  @P3 SHF.R.S32.HI R3, RZ, 0x1f, R9.reuse ;  /* 0x0000001fff033819 */ /* 0x108fe20000011409 */
[----:B------:R-:W-:Y:S01]  /*8bc0*/  @P3 IMAD.MOV.U32 R2, RZ, RZ, R9 ;  /* 0x000000ffff023224 */ /* 0x000fe200078e0009 */
[----:B-12---:R-:W-:Y:S06]  /*8bd0*/  @P0 BRA `(.L_x_537) ;  /* 0x0000000000100947 */ /* 0x006fec0003800000 */
[----:B------:R-:W-:Y:S05]  /*8be0*/  @!P3 BRA `(.L_x_537) ;  /* 0x00000000000cb947 */ /* 0x000fea0003800000 */
[----:B------:R-:W2:Y:S04]  /*8bf0*/  LDG.E R7, desc[UR38][R4.64] ;  /* 0x0000002604077981 */ /* 0x000ea8000c1e1900 */
[----:B-----5:R-:W2:Y:S02]  /*8c00*/  LDG.E R0, desc[UR38][R4.64+0x4] ;  /* 0x0000042604007981 */ /* 0x020ea4000c1e1900 */
[----:B--2---:R-:W-:-:S07]  /*8c10*/  IMAD.IADD R0, R0, 0x1, -R7 ;  /* 0x0000000100007824 */ /* 0x004fce00078e0a07 */
.L_x_537:
[----:B------:R-:W-:Y:S01]  /*8c20*/  LOP3.LUT R4, R8, 0x1ffffff0, RZ, 0xc0, !PT ;  /* 0x1ffffff008047812 */ /* 0x000fe200078ec0ff */
[----:B------:R-:W-:Y:S01]  /*8c30*/  USHF.R.S32.HI UR5, URZ, 0x1f, UR4 ;  /* 0x0000001f3f057899 */ /* 0x000fe20008011404 */
[----:B-----5:R-:W-:Y:S01]  /*8c40*/  IMAD R12, R13, -0x80, R0 ;  /* 0xffffff800d0c7824 */ /* 0x020fe200078e0200 */
[----:B------:R-:W1:Y:S01]  /*8c50*/  LDC.64 R20, c[0x0][0x850] ;  /* 0x00021400ff147b82 */ /* 0x000e620000000a00 */
[----:B------:R-:W-:Y:S01]  /*8c60*/  VIADD R5, R17, 0x10 ;  /* 0x0000001011057836 */ /* 0x000fe20000000000 */
[----:B------:R-:W-:Y:S01]  /*8c70*/  ULDC UR8, c[0x0][0x80c] ;  /* 0x0002030000087ab9 */ /* 0x000fe20000000800 */
[----:B------:R-:W-:Y:S01]  /*8c80*/  IMAD.IADD R4, R11, 0x1, -R4 ;  /* 0x000000010b047824 */ /* 0x000fe200078e0a04 */
[-C--:B------:R-:W-:Y:S01]  /*8c90*/  ISETP.GE.AND P2, PT, R17, R12.reuse, PT ;  /* 0x0000000c1100720c */ /* 0x080fe20003f46270 */
[----:B------:R-:W-:Y:S01]  /*8ca0*/  IMAD R0, R14, UR5, RZ ;  /* 0x000000050e007c24 */ /* 0x000fe2000f8e02ff */
[----:B------:R-:W-:Y:S01]  /*8cb0*/  ISETP.GE.AND P6, PT, R5, R12, PT ;  /* 0x0000000c0500720c */ /* 0x000fe20003fc6270 */
[----:B------:R-:W-:Y:S01]  /*8cc0*/  IMAD.SHL.U32 R6, R4, 0x8, RZ ;  /* 0x0000000804067824 */ /* 0x000fe200078e00ff */
[C---:B------:R-:W-:Y:S01]  /*8cd0*/  IADD3 R2, P0, R17.reuse, R2, RZ ;  /* 0x0000000211027210 */ /* 0x040fe20007f1e0ff */
[----:B------:R-:W-:Y:S01]  /*8ce0*/  VIADD R5, R17, 0x20 ;  /* 0x0000002011057836 */ /* 0x000fe20000000000 */
[----:B------:R-:W-:Y:S01]  /*8cf0*/  ULDC.64 UR6, c[0x0][0x828] ;  /* 0x00020a0000067ab9 */ /* 0x000fe20000000a00 */
[----:B------:R-:W-:Y:S01]  /*8d00*/  IMAD R15, R15, UR4, R0 ;  /* 0x000000040f0f7c24 */ /* 0x000fe2000f8e0200 */
[----:B------:R-:W-:Y:S01]  /*8d10*/  SHF.R.S32.HI R7, RZ, 0x1f, R6 ;  /* 0x0000001fff077819 */ /* 0x000fe20000011406 */
[----:B------:R-:W-:Y:S01]  /*8d20*/  VIADD R9, R17, 0x30 ;  /* 0x0000003011097836 */ /* 0x000fe20000000000 */
[----:B------:R-:W-:Y:S01]  /*8d30*/  SHF.R.S32.HI R0, RZ, 0x1f, R10 ;  /* 0x0000001fff007819 */ /* 0x000fe2000001140a */
[----:B------:R-:W-:Y:S01]  /*8d40*/  BSSY B0, `(.L_x_538) ;  /* 0x000001e000007945 */ /* 0x000fe20003800000 */
[----:B------:R-:W-:Y:S01]  /*8d50*/  ISETP.GE.AND P5, PT, R5, R12, PT ;  /* 0x0000000c0500720c */ /* 0x000fe20003fa6270 */
[----:B------:R-:W-:Y:S01]  /*8d60*/  IMAD.WIDE.U32 R4, R14, UR4, R6 ;  /* 0x000000040e047c25 */ /* 0x000fe2000f8e0006 */
[----:B------:R-:W-:-:S02]  /*8d70*/  ISETP.GE.OR P4, PT, R6, UR8, P2 ;  /* 0x0000000806007c0c */ /* 0x000fc40009786670 */
[----:B------:R-:W-:Y:S01]  /*8d80*/  SEL R14, R0, RZ, !P3 ;  /* 0x000000ff000e7207 */ /* 0x000fe20005800000 */
[----:B------:R-:W-:Y:S01]  /*8d90*/  IMAD.IADD R5, R15, 0x1, R5 ;  /* 0x000000010f057824 */ /* 0x000fe200078e0205 */
[----:B------:R-:W-:Y:S02]  /*8da0*/  LEA.HI.X.SX32 R3, R17, R3, 0x1, P0 ;  /* 0x0000000311037211 */ /* 0x000fe400000f0eff */
[-C--:B------:R-:W-:Y:S01]  /*8db0*/  ISETP.GE.AND P0, PT, R9, R12.reuse, PT ;  /* 0x0000000c0900720c */ /* 0x080fe20003f06270 */
[----:B------:R-:W-:Y:S01]  /*8dc0*/  VIADD R9, R17, 0x40 ;  /* 0x0000004011097836 */ /* 0x000fe20000000000 */
[----:B------:R-:W-:Y:S01]  /*8dd0*/  SEL R15, R10, RZ, !P3 ;  /* 0x000000ff0a0f7207 */ /* 0x000fe20005800000 */
[----:B------:R-:W-:Y:S01]  /*8de0*/  IMAD R0, R14, UR6, RZ ;  /* 0x000000060e007c24 */ /* 0x000fe2000f8e02ff */
[----:B------:R-:W-:Y:S01]  /*8df0*/  P2R R18, PR, RZ, 0x40 ;  /* 0x00000040ff127803 */ /* 0x000fe20000000000 */
[----:B------:R-:W-:Y:S01]  /*8e00*/  IMAD.WIDE R2, R13, 0x80, R2 ;  /* 0x000000800d027825 */ /* 0x000fe200078e0202 */
[----:B------:R-:W-:-:S02]  /*8e10*/  ISETP.GE.AND P1, PT, R9, R12, PT ;  /* 0x0000000c0900720c */ /* 0x000fc40003f26270 */
[----:B------:R-:W-:Y:S01]  /*8e20*/  P2R R22, PR, RZ, 0x20 ;  /* 0x00000020ff167803 */ /* 0x000fe20000000000 */
[C---:B------:R-:W-:Y:S01]  /*8e30*/  IMAD R9, R15.reuse, UR7, R0 ;  /* 0x000000070f097c24 */ /* 0x040fe2000f8e0200 */
[----:B------:R-:W-:Y:S01]  /*8e40*/  ISETP.GE.OR P3, PT, R6, UR8, P6 ;  /* 0x0000000806007c0c */ /* 0x000fe2000b766670 */
[----:B------:R-:W-:-:S04]  /*8e50*/  IMAD.WIDE.U32 R10, R15, UR6, R4 ;  /* 0x000000060f0a7c25 */ /* 0x000fc8000f8e0004 */
[----:B------:R-:W-:Y:S01]  /*8e60*/  IMAD.IADD R9, R11, 0x1, R9 ;  /* 0x000000010b097824 */ /* 0x000fe200078e0209 */
[----:B------:R-:W-:Y:S07]  /*8e70*/  @P4 BRA `(.L_x_539) ;  /* 0x0000000000284947 */ /* 0x000fee0003800000 */
        /* <DEDUP_REMOVED lines=9> */
[----:B------:R2:W-:Y:S02]  /*8f10*/  STG.E.128 desc[UR38][R24.64], RZ ;  /* 0x000000ff18007986 */ /* 0x0005e4000c101d26 */
.L_x_539:
[----:B------:R-:W-:Y:S05]  /*8f20*/  BSYNC B0 ;  /* 0x0000000000007941 */ /* 0x000fea0003800000 */
.L_x_538:
[----:B------:R-:W-:Y:S01]  /*8f30*/  BSSY B0, `(.L_x_540) ;  /* 0x0000010000007945 */ /* 0x000fe20003800000 */
[----:B------:R-:W-:-:S03]  /*8f40*/  ISETP.GE.OR P4, PT, R6, UR8, P5 ;  /* 0x0000000806007c0c */ /* 0x000fc6000af86670 */
[----:B------:R-:W-:Y:S10]  /*8f50*/  @P3 BRA `(.L_x_541) ;  /* 0x0000000000343947 */ /* 0x000ff40003800000 */
        /* <DEDUP_REMOVED lines=9> */
[----:B--2---:R-:W-:Y:S01]  /*8ff0*/  LEA R24, P3, R4, UR6, 0x1 ;  /* 0x0000000604187c11 */ /* 0x004fe2000f8608ff */
[----:B------:R-:W-:-:S05]  /*9000*/  IMAD.IADD R5, R5, 0x1, R13 ;  /* 0x0000000105057824 */ /* 0x000fca00078e020d */
[----:B------:R-:W-:-:S05]  /*9010*/  LEA.HI.X R25, R4, UR7, R5, 0x1, P3 ;  /* 0x0000000704197c11 */ /* 0x000fca00098f0c05 */
[----:B------:R3:W-:Y:S02]  /*9020*/  STG.E.128 desc[UR38][R24.64], RZ ;  /* 0x000000ff18007986 */ /* 0x0007e4000c101d26 */
.L_x_541:
[----:B------:R-:W-:Y:S05]  /*9030*/  BSYNC B0 ;  /* 0x0000000000007941 */ /* 0x000fea0003800000 */
.L_x_540:
        /* <DEDUP_REMOVED lines=12> */
[----:B--23--:R-:W-:Y:S01]  /*9100*/  LEA R24, P4, R4, UR6, 0x1 ;  /* 0x0000000604187c11 */ /* 0x00cfe2000f8808ff */
[----:B------:R-:W-:-:S05]  /*9110*/  IMAD.IADD R5, R5, 0x1, R13 ;  /* 0x0000000105057824 */ /* 0x000fca00078e020d */
[----:B------:R-:W-:-:S05]  /*9120*/  LEA.HI.X R25, R4, UR7, R5, 0x1, P4 ;  /* 0x0000000704197c11 */ /* 0x000fca000a0f0c05 */
[----:B------:R4:W-:Y:S02]  /*9130*/  STG.E.128 desc[UR38][R24.64], RZ ;  /* 0x000000ff18007986 */ /* 0x0009e4000c101d26 */
.L_x_543:
[----:B------:R-:W-:Y:S05]  /*9140*/  BSYNC B0 ;  /* 0x0000000000007941 */ /* 0x000fea0003800000 */
.L_x_542:
[----:B------:R-:W-:Y:S01]  /*9150*/  BSSY B0, `(.L_x_544) ;  /* 0x0000011000007945 */ /* 0x000fe20003800000 */
[----:B------:R-:W-:Y:S01]  /*9160*/  ISETP.GE.OR P4, PT, R6, UR8, P1 ;  /* 0x0000000806007c0c */ /* 0x000fe20008f86670 */
[----:B------:R-:W-:Y:S02]  /*9170*/  VIADD R19, R17, 0x50 ;  /* 0x0000005011137836 */ /* 0x000fe40000000000 */
        /* <DEDUP_REMOVED lines=10> */
[----:B--234-:R-:W-:Y:S01]  /*9220*/  LEA R24, P3, R4, UR6, 0x1 ;  /* 0x0000000604187c11 */ /* 0x01cfe2000f8608ff */
[----:B------:R-:W-:-:S05]  /*9230*/  IMAD.IADD R5, R5, 0x1, R13 ;  /* 0x0000000105057824 */ /* 0x000fca00078e020d */
[----:B------:R-:W-:-:S05]  /*9240*/  LEA.HI.X R25, R4, UR7, R5, 0x1, P3 ;  /* 0x0000000704197c11 */ /* 0x000fca00098f0c05 */
[----:B------:R2:W-:Y:S02]  /*9250*/  STG.E.128 desc[UR38][R24.64], RZ ;  /* 0x000000ff18007986 */ /* 0x0005e4000c101d26 */
.L_x_545:
[----:B------:R-:W-:Y:S05]  /*9260*/  BSYNC B0 ;  /* 0x0000000000007941 */ /* 0x000fea0003800000 */
.L_x_544:
[----:B------:R-:W-:Y:S01]  /*9270*/  BSSY B0, `(.L_x_546) ;  /* 0x0000010000007945 */ /* 0x000fe20003800000 */
[----:B------:R-:W-:-:S03]  /*9280*/  ISETP.GE.AND P3, PT, R19, R12, PT ;  /* 0x0000000c1300720c */ /* 0x000fc60003f66270 */
        /* <DEDUP_REMOVED lines=14> */
.L_x_547:
[----:B------:R-:W-:Y:S05]  /*9370*/  BSYNC B0 ;  /* 0x0000000000007941 */ /* 0x000fea0003800000 */
.L_x_546:
[----:B------:R-:W-:Y:S01]  /*9380*/  ISETP.GE.OR P4, PT, R6, UR8, P3 ;  /* 0x0000000806007c0c */ /* 0x000fe20009f86670 */
[----:B------:R-:W-:Y:S01]  /*9390*/  BSSY B0, `(.L_x_548) ;  /* 0x0000011000007945 */ /* 0x000fe20003800000 */
[----:B-1----:R-:W-:Y:S02]  /*93a0*/  IMAD R16, R20, UR5, RZ ;  /* 0x0000000514107c24 */ /* 0x002fe4000f8e02ff */
[----:B------:R-:W-:-:S09]  /*93b0*/  VIADD R19, R17, 0x60 ;  /* 0x0000006011137836 */ /* 0x000fd20000000000 */
        /* <DEDUP_REMOVED lines=14> */
.L_x_549:
[----:B------:R-:W-:Y:S05]  /*94a0*/  BSYNC B0 ;  /* 0x0000000000007941 */ /* 0x000fea0003800000 */
.L_x_548:
[----:B------:R-:W-:Y:S01]  /*94b0*/  ISETP.GE.AND P4, PT, R19, R12, PT ;  /* 0x0000000c1300720c */ /* 0x000fe20003f86270 */
[----:B------:R-:W-:Y:S01]  /*94c0*/  ULDC UR9, c[0x0][0x83c] ;  /* 0x00020f0000097ab9 */ /* 0x000fe20000000800 */
[----:B------:R-:W-:Y:S01]  /*94d0*/  BSSY B0, `(.L_x_550) ;  /* 0x0000012000007945 */ /* 0x000fe20003800000 */
[----:B------:R-:W-:Y:S01]  /*94e0*/  IMAD R21, R21, UR4, R16 ;  /* 0x0000000415157c24 */ /* 0x000fe2000f8e0210 */
[----:B------:R-:W-:Y:S01]  /*94f0*/  ISETP.GE.OR P5, PT, R6, UR8, P4 ;  /* 0x0000000806007c0c */ /* 0x000fe2000a7a6670 */
[----:B------:R-:W-:-:S12]  /*9500*/  VIADD R17, R17, 0x70 ;  /* 0x0000007011117836 */ /* 0x000fd80000000000 */
        /* <DEDUP_REMOVED lines=10> */
[----:B-1234-:R-:W-:Y:S01]  /*95b0*/  LEA R24, P5, R4, UR6, 0x1 ;  /* 0x0000000604187c11 */ /* 0x01efe2000f8a08ff */
[----:B------:R-:W-:-:S05]  /*95c0*/  IMAD.IADD R5, R5, 0x1, R13 ;  /* 0x0000000105057824 */ /* 0x000fca00078e020d */
[----:B------:R-:W-:-:S05]  /*95d0*/  LEA.HI.X R25, R4, UR7, R5, 0x1, P5 ;  /* 0x0000000704197c11 */ /* 0x000fca000a8f0c05 */
[----:B------:R1:W-:Y:S02]  /*95e0*/  STG.E.128 desc[UR38][R24.64], RZ ;  /* 0x000000ff18007986 */ /* 0x0003e4000c101d26 */
.L_x_551:
[----:B------:R-:W-:Y:S05]  /*95f0*/  BSYNC B0 ;  /* 0x0000000000007941 */ /* 0x000fea0003800000 */
.L_x_550:
[----:B------:R-:W-:Y:S01]  /*9600*/  ISETP.GE.AND P5, PT, R17, R12, PT ;  /* 0x0000000c1100720c */ /* 0x000fe20003fa6270 */
[----:B------:R-:W-:Y:S03]  /*9610*/  BSSY B0, `(.L_x_552) ;  /* 0x0000010000007945 */ /* 0x000fe60003800000 */
[----:B------:R-:W-:-:S13]  /*9620*/  ISETP.GE.OR P6, PT, R6, UR8, P5 ;  /* 0x0000000806007c0c */ /* 0x000fda000afc6670 */
        /* <DEDUP_REMOVED lines=13> */
[----:B------:R1:W-:Y:S02]  /*9700*/  STG.E.128 desc[UR38][R8.64], RZ ;  /* 0x000000ff08007986 */ /* 0x0003e4000c101d26 */
.L_x_553:
[----:B------:R-:W-:Y:S05]  /*9710*/  BSYNC B0 ;  /* 0x0000000000007941 */ /* 0x000fea0003800000 */
.L_x_552:
[----:B------:R-:W-:Y:S01]  /*9720*/  P2R R0, PR, RZ, 0x20 ;  /* 0x00000020ff007803 */ /* 0x000fe20000000000 */
[----:B------:R-:W-:Y:S01]  /*9730*/  IMAD.WIDE.U32 R4, R20, UR4, R6 ;  /* 0x0000000414047c25 */ /* 0x000fe2000f8e0006 */
[----:B------:R-:W-:Y:S01]  /*9740*/  ISETP.NE.AND P5, PT, R18, RZ, PT ;  /* 0x000000ff1200720c */ /* 0x000fe20003fa5270 */
[----:B------:R-:W-:Y:S01]  /*9750*/  ULDC.64 UR4, c[0x0][0x858] ;  /* 0x0002160000047ab9 */ /* 0x000fe20000000a00 */
[C---:B------:R-:W-:Y:S01]  /*9760*/  ISETP.GE.OR P2, PT, R6.reuse, UR9, P2 ;  /* 0x0000000906007c0c */ /* 0x040fe20009746670 */
[----:B------:R-:W-:Y:S01]  /*9770*/  IMAD.IADD R5, R21, 0x1, R5 ;  /* 0x0000000115057824 */ /* 0x000fe200078e0205 */
[----:B------:R-:W-:Y:S01]  /*9780*/  ISETP.GE.OR P5, PT, R6, UR9, P5 ;  /* 0x0000000906007c0c */ /* 0x000fe2000afa6670 */
[----:B------:R-:W-:Y:S01]  /*9790*/  BSSY B0, `(.L_x_554) ;  /* 0x0000019000007945 */ /* 0x000fe20003800000 */
[----:B------:R-:W-:Y:S01]  /*97a0*/  ISETP.NE.AND P6, PT, R22, RZ, PT ;  /* 0x000000ff1600720c */ /* 0x000fe20003fc5270 */
[----:B-1----:R-:W-:Y:S01]  /*97b0*/  IMAD.WIDE.U32 R8, R15, UR4, R4 ;  /* 0x000000040f087c25 */ /* 0x002fe2000f8e0004 */
[----:B------:R-:W-:-:S02]  /*97c0*/  P2R R10, PR, RZ, 0x20 ;  /* 0x00000020ff0a7803 */ /* 0x000fc40000000000 */
[----:B------:R-:W-:Y:S01]  /*97d0*/  ISETP.NE.AND P5, PT, R0, RZ, PT ;  /* 0x000000ff0000720c */ /* 0x000fe20003fa5270 */
[----:B------:R-:W-:Y:S01]  /*97e0*/  IMAD R0, R14, UR4, RZ ;  /* 0x000000040e007c24 */ /* 0x000fe2000f8e02ff */
[C---:B------:R-:W-:Y:S02]  /*97f0*/  ISETP.GE.OR P6, PT, R6.reuse, UR9, P6 ;  /* 0x0000000906007c0c */ /* 0x040fe4000b7c6670 */
[C---:B------:R-:W-:Y:S01]  /*9800*/  ISETP.GE.OR P0, PT, R6.reuse, UR9, P0 ;  /* 0x0000000906007c0c */ /* 0x040fe20008706670 */
[----:B------:R-:W-:Y:S01]  /*9810*/  IMAD R7, R15, UR5, R0 ;  /* 0x000000050f077c24 */ /* 0x000fe2000f8e0200 */
[C---:B------:R-:W-:Y:S02]  /*9820*/  ISETP.GE.OR P1, PT, R6.reuse, UR9, P1 ;  /* 0x0000000906007c0c */ /* 0x040fe40008f26670 */
[C---:B------:R-:W-:Y:S01]  /*9830*/  ISETP.GE.OR P3, PT, R6.reuse, UR9, P3 ;  /* 0x0000000906007c0c */ /* 0x040fe20009f66670 */
[----:B------:R-:W-:Y:S01]  /*9840*/  IMAD.IADD R7, R9, 0x1, R7 ;  /* 0x0000000109077824 */ /* 0x000fe200078e0207 */
[----:B------:R-:W-:-:S02]  /*9850*/  ISETP.GE.OR P4, PT, R6, UR9, P4 ;  /* 0x0000000906007c0c */ /* 0x000fc4000a786670 */
[----:B------:R-:W-:Y:S01]  /*9860*/  ISETP.GE.OR P5, PT, R6, UR9, P5 ;  /* 0x0000000906007c0c */ /* 0x000fe2000afa6670 */
[----:B------:R-:W-:-:S12]  /*9870*/  @P2 BRA `(.L_x_555) ;  /* 0x0000000000282947 */ /* 0x000fd80003800000 */
        /* <DEDUP_REMOVED lines=10> */
.L_x_555:
[----:B------:R-:W-:Y:S05]  /*9920*/  BSYNC B0 ;  /* 0x0000000000007941 */ /* 0x000fea0003800000 */
.L_x_554:
        /* <DEDUP_REMOVED lines=16> */
.L_x_557:
[----:B------:R-:W-:Y:S05]  /*9a30*/  BSYNC B0 ;  /* 0x0000000000007941 */ /* 0x000fea0003800000 */
.L_x_556:
[----:B------:R-:W-:Y:S04]  /*9a40*/  BSSY B0, `(.L_x_558) ;  /* 0x000000f000007945 */ /* 0x000fe80003800000 */
[----:B------:R-:W-:Y:S05]  /*9a50*/  @P6 BRA `(.L_x_559) ;  /* 0x0000000000346947 */ /* 0x000fea0003800000 */
[----:B-1----:R-:W-:Y:S01]  /*9a60*/  IADD3 R11, P2, R2, 0x20, RZ ;  /* 0x00000020020b7810 */ /* 0x002fe20007f5e0ff */
        /* <DEDUP_REMOVED lines=12> */
.L_x_559:
[----:B------:R-:W-:Y:S05]  /*9b30*/  BSYNC B0 ;  /* 0x0000000000007941 */ /* 0x000fea0003800000 */
.L_x_558:
        /* <DEDUP_REMOVED lines=15> */
.L_x_561:
[----:B------:R-:W-:Y:S05]  /*9c30*/  BSYNC B0 ;  /* 0x0000000000007941 */ /* 0x000fea0003800000 */
.L_x_560:
        /* <DEDUP_REMOVED lines=15> */
.L_x_563:
[----:B------:R-:W-:Y:S05]  /*9d30*/  BSYNC B0 ;  /* 0x0000000000007941 */ /* 0x000fea0003800000 */
.L_x_562:
        /* <DEDUP_REMOVED lines=15> */
.L_x_565:
[----:B------:R-:W-:Y:S05]  /*9e30*/  BSYNC B0 ;  /* 0x0000000000007941 */ /* 0x000fea0003800000 */
.L_x_564:
        /* <DEDUP_REMOVED lines=15> */
.L_x_567:
[----:B------:R-:W-:Y:S05]  /*9f30*/  BSYNC B0 ;  /* 0x0000000000007941 */ /* 0x000fea0003800000 */
.L_x_566:
[----:B------:R-:W-:Y:S05]  /*9f40*/  @P5 BRA `(.L_x_481) ;  /* 0x0000003000cc5947 */ /* 0x000fea0003800000 */
[----:B------:R-:W-:Y:S01]  /*9f50*/  IADD3 R5, P0, R2, 0x70, RZ ;  /* 0x0000007002057810 */ /* 0x000fe20007f1e0ff */
        /* <DEDUP_REMOVED lines=11> */
[----:B------:R1:W-:Y:S01]  /*a010*/  STG.E.128 desc[UR38][R4.64], RZ ;  /* 0x000000ff04007986 */ /* 0x0003e2000c101d26 */
[----:B------:R-:W-:Y:S05]  /*a020*/  BRA `(.L_x_481) ;  /* 0x0000003000947947 */ /* 0x000fea0003800000 */
.L_x_476:
[----:B------:R-:W-:-:S08]  /*a030*/  NOP ;  /* 0x0000000000007918 */ /* 0x000fd00000000000 */
[----:B---3--:R-:W1:-:S00]  /*a040*/  USETMAXREG.DEALLOC.CTAPOOL 0x18 ;  /* 0x00000018000079c8 */ /* 0x008e4000080e0500 */
[----:B-1----:R-:W-:-:S06]  /*a050*/  LOP3.LUT R0, R0, 0x3, RZ, 0xc0, !PT ;  /* 0x0000000300007812 */ /* 0x002fcc00078ec0ff */
[----:B------:R-:W1:Y:S02]  /*a060*/  SHFL.IDX PT, R0, R0, RZ, 0x1f ;  /* 0x00001fff00007589 */ /* 0x000e6400000e0000 */
[----:B-1----:R-:W-:-:S13]  /*a070*/  ISETP.NE.AND P0, PT, R0, RZ, PT ;  /* 0x000000ff0000720c */ /* 0x002fda0003f05270 */
[----:B------:R-:W-:Y:S05]  /*a080*/  @!P0 BRA `(.L_x_568) ;  /* 0x0000000c00d48947 */ /* 0x000fea0003800000 */
[----:B------:R-:W-:-:S13]  /*a090*/  ISETP.NE.AND P0, PT, R0, 0x1, PT ;  /* 0x000000010000780c */ /* 0x000fda0003f05270 */
[----:B------:R-:W-:Y:S05]  /*a0a0*/  @P0 BRA `(.L_x_481) ;  /* 0x0000003000740947 */ /* 0x000fea0003800000 */
[----:B------:R-:W-:Y:S01]  /*a0b0*/  ULDC.64 UR4, c[0x0][0x8d8] ;  /* 0x0002360000047ab9 */ /* 0x000fe20000000a00 */
[----:B------:R-:W1:Y:S01]  /*a0c0*/  S2UR UR12, SR_CTAID.Z ;  /* 0x00000000000c79c3 */ /* 0x000e620000002700 */
[----:B------:R-:W-:-:S04]  /*a0d0*/  ISETP.NE.U32.AND P0, PT, RZ, UR4, PT ;  /* 0x00000004ff007c0c */ /* 0x000fc8000bf05070 */
[----:B------:R-:W-:-:S13]  /*a0e0*/  ISETP.NE.AND.EX P0, PT, RZ, UR5, PT, P0 ;  /* 0x00000005ff007c0c */ /* 0x000fda000bf05300 */
[----:B------:R-:W-:Y:S05]  /*a0f0*/  @!P0 BRA `(.L_x_569) ;  /* 0x00000000001c8947 */ /* 0x000fea0003800000 */
[----:B------:R-:W-:Y:S02]  /*a100*/  ULDC.64 UR4, c[0x0][0x8d8] ;  /* 0x0002360000047ab9 */ /* 0x000fe40000000a00 */
[----:B-1----:R-:W-:-:S06]  /*a110*/  UIMAD.WIDE UR4, UR12, 0x4, UR4 ;  /* 0x000000040c0478a5 */ /* 0x002fcc000f8e0204 */
[----:B------:R-:W-:Y:S02]  /*a120*/  IMAD.U32 R2, RZ, RZ, UR4 ;  /* 0x00000004ff027e24 */ /* 0x000fe4000f8e00ff */
[----:B------:R-:W-:-:S05]  /*a130*/  IMAD.U32 R3, RZ, RZ, UR5 ;  /* 0x00000005ff037e24 */ /* 0x000fca000f8e00ff */
[----:B------:R-:W2:Y:S02]  /*a140*/  LDG.E R2, desc[UR38][R2.64] ;  /* 0x0000002602027981 */ /* 0x000ea4000c1e1900 */
[----:B--2---:R-:W-:Y:S01]  /*a150*/  R2UR UR5, R2 ;  /* 0x00000000020572ca */ /* 0x004fe200000e0000 */
[----:B------:R-:W-:-:S14]  /*a160*/  BRA `(.L_x_570) ;  /* 0x0000000000387947 */ /* 0x000fdc0003800000 */
.L_x_569:
[----:B------:R-:W-:Y:S02]  /*a170*/  ULDC.64 UR4, c[0x0][0x8d0] ;  /* 0x0002340000047ab9 */ /* 0x000fe40000000a00 */
[----:B------:R-:W-:-:S04]  /*a180*/  ISETP.NE.U32.AND P0, PT, RZ, UR4, PT ;  /* 0x00000004ff007c0c */ /* 0x000fc8000bf05070 */
[----:B------:R-:W-:-:S13]  /*a190*/  ISETP.NE.AND.EX P0, PT, RZ, UR5, PT, P0 ;  /* 0x00000005ff007c0c */ /* 0x000fda000bf05300 */
[----:B------:R-:W-:Y:S05]  /*a1a0*/  @!P0 BRA `(.L_x_571) ;  /* 0x0000000000248947 */ /* 0x000fea0003800000 */
[----:B------:R-:W-:Y:S02]  /*a1b0*/  ULDC.64 UR4, c[0x0][0x8d0] ;  /* 0x0002340000047ab9 */ /* 0x000fe40000000a00 */
[----:B-1----:R-:W-:-:S06]  /*a1c0*/  UIMAD.WIDE UR4, UR12, 0x4, UR4 ;  /* 0x000000040c0478a5 */ /* 0x002fcc000f8e0204 */
[----:B------:R-:W-:Y:S02]  /*a1d0*/  IMAD.U32 R2, RZ, RZ, UR4 ;  /* 0x00000004ff027e24 */ /* 0x000fe4000f8e00ff */
[----:B------:R-:W-:-:S05]  /*a1e0*/  IMAD.U32 R3, RZ, RZ, UR5 ;  /* 0x00000005ff037e24 */ /* 0x000fca000f8e00ff */
[----:B------:R-:W2:Y:S04]  /*a1f0*/  LDG.E R0, desc[UR38][R2.64] ;  /* 0x0000002602007981 */ /* 0x000ea8000c1e1900 */
[----:B------:R-:W2:Y:S02]  /*a200*/  LDG.E R5, desc[UR38][R2.64+0x4] ;  /* 0x0000042602057981 */ /* 0x000ea4000c1e1900 */
[----:B--2---:R-:W-:-:S05]  /*a210*/  IMAD.IADD R0, R5, 0x1, -R0 ;  /* 0x0000000105007824 */ /* 0x004fca00078e0a00 */
[----:B------:R-:W-:Y:S01]  /*a220*/  R2UR UR5, R0 ;  /* 0x00000000000572ca */ /* 0x000fe200000e0000 */
[----:B------:R-:W-:-:S14]  /*a230*/  BRA `(.L_x_570) ;  /* 0x0000000000047947 */ /* 0x000fdc0003800000 */
.L_x_571:
[----:B------:R-:W-:-:S05]  /*a240*/  ULDC UR5, c[0x0][0x8bc] ;  /* 0x00022f0000057ab9 */ /* 0x000fca0000000800 */
.L_x_570:
[----:B------:R-:W2:Y:S02]  /*a250*/  S2UR UR4, SR_CTAID.X ;  /* 0x00000000000479c3 */ /* 0x000ea40000002500 */
[----:B--2---:R-:W-:-:S04]  /*a260*/  USHF.L.U32 UR4, UR4, 0x7, URZ ;  /* 0x0000000704047899 */ /* 0x004fc8000800063f */
[----:B------:R-:W-:-:S04]  /*a270*/  UISETP.GE.AND UP0, UPT, UR4, UR5, UPT ;  /* 0x000000050400728c */ /* 0x000fc8000bf06270 */
[----:B-1----:R-:W-:-:S06]  /*a280*/  USEL UR12, UR12, 0xffffffff, !UP0 ;  /* 0xffffffff0c0c7887 */ /* 0x002fcc000c000000 */
[----:B------:R-:W-:-:S13]  /*a290*/  ISETP.LE.AND P0, PT, RZ, UR12, PT ;  /* 0x0000000cff007c0c */ /* 0x000fda000bf03270 */
[----:B------:R-:W-:Y:S05]  /*a2a0*/  @!P0 BRA `(.L_x_481) ;  /* 0x0000002c00f48947 */ /* 0x000fea0003800000 */
[----:B------:R-:W-:Y:S02]  /*a2b0*/  ULDC.64 UR4, c[0x0][0x770] ;  /* 0x0001dc0000047ab9 */ /* 0x000fe40000000a00 */
[----:B------:R-:W-:-:S04]  /*a2c0*/  UISETP.NE.U32.AND UP0, UPT, UR4, URZ, UPT ;  /* 0x0000003f0400728c */ /* 0x000fc8000bf05070 */
[----:B------:R-:W-:-:S03]  /*a2d0*/  UISETP.NE.AND.EX UP0, UPT, UR5, URZ, UPT, UP0 ;  /* 0x0000003f0500728c */ /* 0x000fc6000bf05300 */
[----:B------:R-:W-:Y:S02]  /*a2e0*/  ULDC.64 UR4, c[0x0][0x770] ;  /* 0x0001dc0000047ab9 */ /* 0x000fe40000000a00 */
[----:B------:R-:W-:Y:S01]  /*a2f0*/  UIMAD.WIDE UR4, UR12, 0x4, UR4 ;  /* 0x000000040c0478a5 */ /* 0x000fe2000f8e0204 */
[----:B------:R-:W-:-:S05]  /*a300*/  PLOP3.LUT P0, PT, PT, PT, UP0, 0x80, 0x0 ;  /* 0x000000000000781c */ /* 0x000fca0003f0f008 */
[----:B------:R-:W-:Y:S02]  /*a310*/  IMAD.U32 R2, RZ, RZ, UR4 ;  /* 0x00000004ff027e24 */ /* 0x000fe4000f8e00ff */
[----:B------:R-:W-:Y:S01]  /*a320*/  IMAD.U32 R3, RZ, RZ, UR5 ;  /* 0x00000005ff037e24 */ /* 0x000fe2000f8e00ff */
[----:B------:R-:W-:-:S05]  /*a330*/  ULDC.64 UR4, c[0x0][0x780] ;  /* 0x0001e00000047ab9 */ /* 0x000fca0000000a00 */
[----:B------:R-:W2:Y:S01]  /*a340*/  @P0 LDG.E R6, desc[UR38][R2.64] ;  /* 0x0000002602060981 */ /* 0x000ea2000c1e1900 */
[----:B------:R-:W-:Y:S01]  /*a350*/  UISETP.NE.U32.AND UP1, UPT, UR4, URZ, UPT ;  /* 0x0000003f0400728c */ /* 0x000fe2000bf25070 */
[----:B------:R-:W-:-:S03]  /*a360*/  ULDC UR6, c[0x0][0x280] ;  /* 0x0000a00000067ab9 */ /* 0x000fc60000000800 */
[----:B------:R-:W-:Y:S01]  /*a370*/  UISETP.NE.AND.EX UP1, UPT, UR5, URZ, UPT, UP1 ;  /* 0x0000003f0500728c */ /* 0x000fe2000bf25310 */
[----:B------:R-:W-:-:S05]  /*a380*/  IMAD.U32 R0, RZ, RZ, UR6 ;  /* 0x00000006ff007e24 */ /* 0x000fca000f8e00ff */
[----:B------:R-:W-:-:S05]  /*a390*/  PLOP3.LUT P1, PT, PT, PT, UP1, 0x80, 0x0 ;  /* 0x000000000000781c */ /* 0x000fca0003f2f018 */
[----:B------:R-:W-:Y:S02]  /*a3a0*/  @UP1 ULDC.64 UR4, c[0x0][0x780] ;  /* 0x0001e00000041ab9 */ /* 0x000fe40000000a00 */
[----:B------:R-:W-:-:S06]  /*a3b0*/  @UP1 UIMAD.WIDE UR4, UR12, 0x4, UR4 ;  /* 0x000000040c0418a5 */ /* 0x000fcc000f8e0204 */
[----:B------:R-:W-:Y:S02]  /*a3c0*/  IMAD.U32 R4, RZ, RZ, UR4 ;  /* 0x00000004ff047e24 */ /* 0x000fe4000f8e00ff */
[----:B------:R-:W-:-:S05]  /*a3d0*/  IMAD.U32 R5, RZ, RZ, UR5 ;  /* 0x00000005ff057e24 */ /* 0x000fca000f8e00ff */
[----:B------:R1:W5:Y:S01]  /*a3e0*/  @P1 LDG.E R0, desc[UR38][R4.64] ;  /* 0x0000002604001981 */ /* 0x000362000c1e1900 */
[----:B------:R-:W-:Y:S01]  /*a3f0*/  PLOP3.LUT P2, PT, PT, PT, UP0, 0x80, 0x0 ;  /* 0x000000000000781c */ /* 0x000fe20003f4f008 */
[----:B------:R-:W3:Y:S02]  /*a400*/  S2UR UR13, SR_CTAID.Y ;  /* 0x00000000000d79c3 */ /* 0x000ee40000002600 */
[----:B---3--:R-:W-:-:S10]  /*a410*/  USHF.R.S32.HI UR7, URZ, 0x1f, UR13 ;  /* 0x0000001f3f077899 */ /* 0x008fd4000801140d */
[----:B--2---:R-:W-:-:S13]  /*a420*/  @P2 R2UR UR4, R6 ;  /* 0x00000000060422ca */ /* 0x004fda00000e0000 */
[----:B------:R-:W-:-:S04]  /*a430*/  @UP0 UIMAD UR4, UR12, 0x50, UR4 ;  /* 0x000000500c0408a4 */ /* 0x000fc8000f8e0204 */
[----:B------:R-:W-:-:S04]  /*a440*/  UIMAD.WIDE UR4, UR4, 0x66666667, URZ ;  /* 0x66666667040478a5 */ /* 0x000fc8000f8e023f */
[----:B------:R-:W-:-:S04]  /*a450*/  @UP0 USHF.R.U32.HI UR4, URZ, 0x1f, UR5 ;  /* 0x0000001f3f040899 */ /* 0x000fc80008011605 */
[----:B------:R-:W-:-:S04]  /*a460*/  @UP0 ULEA.HI.SX32 UR4, UR5, UR4, 0x1b ;  /* 0x0000000405040291 */ /* 0x000fc8000f8fda3f */
[----:B------:R-:W-:Y:S01]  /*a470*/  @UP0 UIMAD UR6, UR4, 0x2800, URZ ;  /* 0x00002800040608a4 */ /* 0x000fe2000f8e023f */
[----:B-1----:R-:W-:Y:S11]  /*a480*/  @P1 BRA `(.L_x_572) ;  /* 0x0000000000101947 */ /* 0x002ff60003800000 */
[----:B------:R-:W-:Y:S05]  /*a490*/  @!P0 BRA `(.L_x_572) ;  /* 0x00000000000c8947 */ /* 0x000fea0003800000 */
[----:B------:R-:W2:Y:S04]  /*a4a0*/  LDG.E R5, desc[UR38][R2.64] ;  /* 0x0000002602057981 */ /* 0x000ea8000c1e1900 */
[----:B-----5:R-:W2:Y:S02]  /*a4b0*/  LDG.E R0, desc[UR38][R2.64+0x4] ;  /* 0x0000042602007981 */ /* 0x020ea4000c1e1900 */
[----:B--2---:R-:W-:-:S07]  /*a4c0*/  IMAD.IADD R0, R0, 0x1, -R5 ;  /* 0x0000000100007824 */ /* 0x004fce00078e0a05 */
.L_x_572:
[----:B-----5:R-:W-:Y:S01]  /*a4d0*/  ISETP.GE.AND P0, PT, R0, 0x1, PT ;  /* 0x000000010000780c */ /* 0x020fe20003f06270 */
[----:B------:R-:W-:Y:S01]  /*a4e0*/  @UP0 USHF.R.S32.HI UR8, URZ, 0x1f, UR6 ;  /* 0x0000001f3f080899 */ /* 0x000fe20008011406 */
[----:B------:R-:W-:Y:S01]  /*a4f0*/  UMOV UR4, URZ ;  /* 0x0000003f00047c82 */ /* 0x000fe20008000000 */
[----:B------:R-:W-:Y:S01]  /*a500*/  UMOV UR5, URZ ;  /* 0x0000003f00057c82 */ /* 0x000fe20008000000 */
[----:B------:R-:W-:-:S04]  /*a510*/  @UP0 UMOV UR4, UR6 ;  /* 0x0000000600040c82 */ /* 0x000fc80008000000 */
[----:B------:R-:W-:-:S05]  /*a520*/  @UP0 UMOV UR5, UR8 ;  /* 0x0000000800050c82 */ /* 0x000fca0008000000 */
[----:B------:R-:W-:Y:S05]  /*a530*/  @!P0 BRA `(.L_x_481) ;  /* 0x0000002c00508947 */ /* 0x000fea0003800000 */
[----:B------:R-:W-:Y:S01]  /*a540*/  ULDC.64 UR8, c[0x0][0x2d8] ;  /* 0x0000b60000087ab9 */ /* 0x000fe20000000a00 */
[C---:B------:R-:W-:Y:S01]  /*a550*/  VIADD R2, R0.reuse, 0x4f ;  /* 0x0000004f00027836 */ /* 0x040fe20000000000 */
[----:B------:R-:W-:Y:S01]  /*a560*/  UIMAD UR7, UR7, UR8, URZ ;  /* 0x00000008070772a4 */ /* 0x000fe2000f8e023f */
[----:B------:R-:W-:Y:S01]  /*a570*/  ISETP.GE.AND P1, PT, R0, 0x51, PT ;  /* 0x000000510000780c */ /* 0x000fe20003f26270 */
[----:B------:R-:W-:Y:S01]  /*a580*/  USHF.R.S32.HI UR6, URZ, 0x1f, UR12 ;  /* 0x0000001f3f067899 */ /* 0x000fe2000801140c */
[----:B------:R-:W-:Y:S01]  /*a590*/  IMAD.HI R2, R2, 0x66666667, RZ ;  /* 0x6666666702027827 */ /* 0x000fe200078e02ff */
[----:B------:R-:W-:Y:S02]  /*a5a0*/  UIMAD.WIDE.U32 UR10, UR13, UR8, URZ ;  /* 0x000000080d0a72a5 */ /* 0x000fe4000f8e003f */
[----:B------:R-:W-:Y:S02]  /*a5b0*/  UIMAD UR7, UR13, UR9, UR7 ;  /* 0x000000090d0772a4 */ /* 0x000fe4000f8e0207 */
[----:B------:R-:W-:Y:S01]  /*a5c0*/  UIADD3 UR8, UP1, UR4, UR10, URZ ;  /* 0x0000000a04087290 */ /* 0x000fe2000ff3e03f */
[----:B------:R-:W-:Y:S01]  /*a5d0*/  SHF.R.U32.HI R3, RZ, 0x1f, R2 ;  /* 0x0000001fff037819 */ /* 0x000fe20000011602 */
[----:B------:R-:W-:-:S02]  /*a5e0*/  UIADD3 UR7, UR11, UR7, URZ ;  /* 0x000000070b077290 */ /* 0x000fc4000fffe03f */
[----:B------:R-:W-:Y:S01]  /*a5f0*/  USEL UR6, UR6, URZ, !UP0 ;  /* 0x0000003f06067287 */ /* 0x000fe2000c000000 */
[----:B------:R-:W-:Y:S01]  /*a600*/  LEA.HI.SX32 R3, R2, R3, 0x1b ;  /* 0x0000000302037211 */ /* 0x000fe200078fdaff */
[----:B------:R-:W-:Y:S01]  /*a610*/  ULDC.64 UR14, c[0x0][0x2e0] ;  /* 0x0000b800000e7ab9 */ /* 0x000fe20000000a00 */
[----:B------:R-:W-:Y:S02]  /*a620*/  USEL UR13, UR12, URZ, !UP0 ;  /* 0x0000003f0c0d7287 */ /* 0x000fe4000c000000 */
[----:B------:R-:W-:Y:S01]  /*a630*/  UIADD3.X UR9, UR5, UR7, URZ, UP1, !UPT ;  /* 0x0000000705097290 */ /* 0x000fe20008ffe43f */
[----:B------:R-:W-:Y:S01]  /*a640*/  VIMNMX R3, R3, 0x1, !PT ;  /* 0x0000000103037848 */ /* 0x000fe20007fe0100 */
[----:B------:R-:W-:Y:S02]  /*a650*/  UIMAD UR6, UR6, UR14, URZ ;  /* 0x0000000e060672a4 */ /* 0x000fe4000f8e023f */
[----:B------:R-:W-:Y:S01]  /*a660*/  UIMAD.WIDE.U32 UR8, UR13, UR14, UR8 ;  /* 0x0000000e0d0872a5 */ /* 0x000fe2000f8e0008 */
[----:B------:R-:W-:Y:S01]  /*a670*/  LOP3.LUT R2, R3, 0x1, RZ, 0xc0, !PT ;  /* 0x0000000103027812 */ /* 0x000fe200078ec0ff */
[----:B------:R-:W-:Y:S01]  /*a680*/  UIMAD UR12, UR13, UR15, UR6 ;  /* 0x0000000f0d0c72a4 */ /* 0x000fe2000f8e0206 */
[----:B------:R-:W-:-:S03]  /*a690*/  ELECT P0, URZ, PT ;  /* 0x00000000003f782f */ /* 0x000fc60003800000 */
[----:B------:R-:W-:Y:S01]  /*a6a0*/  UIADD3 UR19, UR9, UR12, URZ ;  /* 0x0000000c09137290 */ /* 0x000fe2000fffe03f */
[----:B------:R-:W-:Y:S01]  /*a6b0*/  UMOV UR6, URZ ;  /* 0x0000003f00067c82 */ /* 0x000fe20008000000 */
[----:B------:R-:W-:Y:S10]  /*a6c0*/  @!P1 BRA `(.L_x_573) ;  /* 0x0000000400889947 */ /* 0x000ff40003800000 */
[----:B------:R-:W-:Y:S01]  /*a6d0*/  UMOV UR6, UR10 ;  /* 0x0000000a00067c82 */ /* 0x000fe20008000000 */
[----:B------:R-:W-:Y:S01]  /*a6e0*/  ULDC.64 UR10, c[0x0][0x2c0] ;  /* 0x0000b000000a7ab9 */ /* 0x000fe20000000a00 */
[----:B------:R-:W-:Y:S01]  /*a6f0*/  UIMAD.WIDE.U32 UR6, UR13, UR14, UR6 ;  /* 0x0000000e0d0672a5 */ /* 0x000fe2000f8e0006 */
[----:B------:R-:W-:Y:S01]  /*a700*/  IMAD.IADD R0, R3, 0x1, -R2 ;  /* 0x0000000103007824 */ /* 0x000fe200078e0a02 */
[----:B------:R-:W-:Y:S02]  /*a710*/  ULDC.64 UR20, c[0x0][0x2c0] ;  /* 0x0000b00000147ab9 */ /* 0x000fe40000000a00 */
[----:B------:R-:W-:-:S04]  /*a720*/  UIADD3 UR15, UP0, UR4, UR6, URZ ;  /* 0x00000006040f7290 */ /* 0x000fc8000ff1e03f */
[----:B------:R-:W-:Y:S02]  /*a730*/  UIADD3.X UR4, UR5, UR12, UR7, UP0, !UPT ;  /* 0x0000000c05047290 */ /* 0x000fe400087fe407 */
[----:B------:R-:W-:Y:S01]  /*a740*/  ULEA UR14, UP0, UR15, UR10, 0x2 ;  /* 0x0000000a0f0e7291 */ /* 0x000fe2000f80103f */
[----:B------:R-:W-:-:S03]  /*a750*/  UMOV UR5, URZ ;  /* 0x0000003f00057c82 */ /* 0x000fc60008000000 */
[----:B------:R-:W-:Y:S02]  /*a760*/  ULEA.HI.X UR15, UR15, UR11, UR4, 0x2, UP0 ;  /* 0x0000000b0f0f7291 */ /* 0x000fe400080f1404 */
[----:B------:R-:W-:Y:S02]  /*a770*/  UIADD3 UR10, UP0, UR14, 0x5000, URZ ;  /* 0x000050000e0a7890 */ /* 0x000fe4000ff1e03f */
[----:B------:R-:W-:Y:S02]  /*a780*/  UIADD3 UR12, UP1, UR14, 0xa000, URZ ;  /* 0x0000a0000e0c7890 */ /* 0x000fe4000ff3e03f */
[----:B------:R-:W-:Y:S02]  /*a790*/  UIADD3 UR14, UP2, UR14, 0xf000, URZ ;  /* 0x0000f0000e0e7890 */ /* 0x000fe4000ff5e03f */
[----:B------:R-:W-:Y:S02]  /*a7a0*/  UIADD3.X UR11, URZ, UR15, URZ, UP0, !UPT ;  /* 0x0000000f3f0b7290 */ /* 0x000fe400087fe43f */
[----:B------:R-:W-:-:S02]  /*a7b0*/  UIADD3.X UR13, URZ, UR15, URZ, UP1, !UPT ;  /* 0x0000000f3f0d7290 */ /* 0x000fc40008ffe43f */
[----:B------:R-:W-:Y:S01]  /*a7c0*/  UIADD3.X UR15, URZ, UR15, URZ, UP2, !UPT ;  /* 0x0000000f3f0f7290 */ /* 0x000fe200097fe43f */
[----:B------:R-:W-:-:S11]  /*a7d0*/  UMOV UR4, URZ ;  /* 0x0000003f00047c82 */ /* 0x000fd60008000000 */
.L_x_586:
        /* <DEDUP_REMOVED lines=21> */
.L_x_575:
[----:B------:R-:W-:Y:S05]  /*a930*/  BSYNC B0 ;  /* 0x0000000000007941 */ /* 0x000fea0003800000 */
.L_x_574:
        /* <DEDUP_REMOVED lines=13> */
.L_x_577:
[----:B------:R-:W-:Y:S05]  /*aa10*/  BSYNC B0 ;  /* 0x0000000000007941 */ /* 0x000fea0003800000 */
.L_x_576:
[----:B------:R-:W-:Y:S06]  /*aa20*/  BAR.ARV 0xa, 0xa0 ;  /* 0x0282800000007b1d */ /* 0x000fec0000002000 */
[----:B------:R-:W-:Y:S04]  /*aa30*/  BSSY B0, `(.L_x_578) ;  /* 0x0000003000007945 */ /* 0x000fe80003800000 */
[----:B------:R-:W-:Y:S05]  /*aa40*/  @!P0 BRA `(.L_x_579) ;  /* 0x0000000000048947 */ /* 0x000fea0003800000 */
[----:B------:R-:W-:-:S04]  /*aa50*/  DEPBAR.LE SB0, 0x0 ;  /* 0x000080000000791a */ /* 0x000fc80000000000 */
.L_x_579:
[----:B------:R-:W-:Y:S05]  /*aa60*/  BSYNC B0 ;  /* 0x0000000000007941 */ /* 0x000fea0003800000 */
.L_x_578:
        /* <DEDUP_REMOVED lines=13> */
.L_x_581:
[----:B------:R-:W-:Y:S05]  /*ab40*/  BSYNC B0 ;  /* 0x0000000000007941 */ /* 0x000fea0003800000 */
.L_x_580:
        /* <DEDUP_REMOVED lines=13> */
.L_x_583:
[----:B------:R-:W-:Y:S05]  /*ac20*/  BSYNC B0 ;  /* 0x0000000000007941 */ /* 0x000fea0003800000 */
.L_x_582:
[----:B------:R-:W-:Y:S01]  /*ac30*/  VIADD R0, R0, 0xfffffffe ;  /* 0xfffffffe00007836 */ /* 0x000fe20000000000 */
[----:B------:R-:W-:Y:S06]  /*ac40*/  BAR.ARV 0xa, 0xa0 ;  /* 0x0282800000007b1d */ /* 0x000fec0000002000 */
[----:B------:R-:W-:Y:S01]  /*ac50*/  BSSY B0, `(.L_x_584) ;  /* 0x0000004000007945 */ /* 0x000fe20003800000 */
[----:B------:R-:W-:-:S03]  /*ac60*/  ISETP.NE.AND P1, PT, R0, RZ, PT ;  /* 0x000000ff0000720c */ /* 0x000fc60003f25270 */
[----:B------:R-:W-:Y:S10]  /*ac70*/  @!P0 BRA `(.L_x_585) ;  /* 0x0000000000048947 */ /* 0x000ff40003800000 */
[----:B------:R-:W-:-:S04]  /*ac80*/  DEPBAR.LE SB0, 0x0 ;  /* 0x000080000000791a */ /* 0x000fc80000000000 */
.L_x_585:
[----:B------:R-:W-:Y:S05]  /*ac90*/  BSYNC B0 ;  /* 0x0000000000007941 */ /* 0x000fea0003800000 */
.L_x_584:
[----:B------:R-:W-:Y:S06]  /*aca0*/  BAR.ARV 0xb, 0xa0 ;  /* 0x02c2800000007b1d */ /* 0x000fec0000002000 */
[----:B------:R-:W-:Y:S02]  /*acb0*/  UIADD3 UR5, UR5, 0x2, URZ ;  /* 0x0000000205057890 */ /* 0x000fe4000fffe03f */
[----:B------:R-:W-:Y:S01]  /*acc0*/  UIADD3 UR4, UR4, 0x1, URZ ;  /* 0x0000000104047890 */ /* 0x000fe2000fffe03f */
[----:B------:R-:W-:Y:S11]  /*acd0*/  @P1 BRA `(.L_x_586) ;  /* 0xfffffff800c01947 */ /* 0x000ff6000383ffff */
[----:B------:R-:W-:-:S12]  /*ace0*/  UIADD3 UR6, UR16, 0x5000, URZ ;  /* 0x0000500010067890 */ /* 0x000fd8000fffe03f */
.L_x_573:
        /* <DEDUP_REMOVED lines=10> */
[----:B------:R-:W-:Y:S01]  /*ad90*/  ULEA UR4, UP0, UR11, UR4, 0x2 ;  /* 0x000000040b047291 */ /* 0x000fe2000f80103f */
[----:B------:R-:W-:-:S03]  /*ada0*/  UMOV UR13, 0x14f00000 ;  /* 0x14f00000000d7882 */ /* 0x000fc60000000000 */
[----:B------:R-:W-:-:S03]  /*adb0*/  ULEA.HI.X UR5, UR11, UR5, UR12, 0x2, UP0 ;  /* 0x000000050b057291 */ /* 0x000fc600080f140c */
[----:B------:R-:W-:Y:S01]  /*adc0*/  UMOV UR12, 0x0 ;  /* 0x00000000000c7882 */ /* 0x000fe20000000000 */
[----:B-1----:R-:W-:-:S03]  /*add0*/  ULEA UR7, UR10, UR7, 0x18 ;  /* 0x000000070a077291 */ /* 0x002fc6000f8ec03f */
[----:B------:R-:W-:Y:S01]  /*ade0*/  UMOV UR10, 0x500 ;  /* 0x00000500000a7882 */ /* 0x000fe20000000000 */
[----:B------:R-:W-:-:S09]  /*adf0*/  UIADD3 UR7, UR7, 0x10000, URZ ;  /* 0x0001000007077890 */ /* 0x000fd2000fffe03f */
[----:B------:R1:W-:Y:S02]  /*ae00*/  UBLKRED.G.S.ADD.F32.RN [UR4], [UR7], UR10, desc[UR12] ;  /* 0x00000c04070073bb */ /* 0x0003e400080a140a */
[----:B-1----:R0:W-:Y:S02]  /*ae10*/  UTMACMDFLUSH ;  /* 0x00000000000079b7 */ /* 0x0021e40000000000 */
.L_x_588:
[----:B------:R-:W-:Y:S05]  /*ae20*/  BSYNC B0 ;  /* 0x0000000000007941 */ /* 0x000fea0003800000 */
.L_x_587:
[----:B------:R-:W-:Y:S06]  /*ae30*/  BAR.SYNC.DEFER_BLOCKING 0xe, 0xa0 ;  /* 0x0382800000007b1d */ /* 0x000fec0000010000 */
[----:B------:R-:W-:Y:S04]  /*ae40*/  BSSY B0, `(.L_x_589) ;  /* 0x0000012000007945 */ /* 0x000fe80003800000 */
[----:B------:R-:W-:Y:S05]  /*ae50*/  @!P0 BRA `(.L_x_590) ;  /* 0x0000000000408947 */ /* 0x000fea0003800000 */
[----:B------:R-:W1:Y:S01]  /*ae60*/  S2UR UR7, SR_CgaCtaId ;  /* 0x00000000000779c3 */ /* 0x000e620000008800 */
[----:B------:R-:W-:Y:S01]  /*ae70*/  UIADD3 UR4, UR6, 0x1400, URZ ;  /* 0x0000140006047890 */ /* 0x000fe2000fffe03f */
[----:B------:R-:W-:Y:S01]  /*ae80*/  UMOV UR5, 0x400 ;  /* 0x0000040000057882 */ /* 0x000fe20000000000 */
[----:B------:R-:W-:Y:S02]  /*ae90*/  ULDC.64 UR10, c[0x0][0x2c0] ;  /* 0x0000b000000a7ab9 */ /* 0x000fe40000000a00 */
[----:B------:R-:W-:Y:S01]  /*aea0*/  UIADD3 UR12, UP0, UR4, UR8, URZ ;  /* 0x00000008040c7290 */ /* 0x000fe2000ff1e03f */
[----:B------:R-:W-:Y:S01]  /*aeb0*/  UMOV UR13, 0x14f00000 ;  /* 0x14f00000000d7882 */ /* 0x000fe20000000000 */
[----:B-1----:R-:W-:Y:S02]  /*aec0*/  ULEA UR7, UR7, UR5, 0x18 ;  /* 0x0000000507077291 */ /* 0x002fe4000f8ec03f */
[----:B------:R-:W-:Y:S02]  /*aed0*/  ULEA.HI.X.SX32 UR5, UR4, UR19, 0x1, UP0 ;  /* 0x0000001304057291 */ /* 0x000fe400080f0e3f */
[----:B------:R-:W-:-:S02]  /*aee0*/  ULEA UR4, UP0, UR12, UR10, 0x2 ;  /* 0x0000000a0c047291 */ /* 0x000fc4000f80103f */
[----:B------:R-:W-:Y:S02]  /*aef0*/  UIADD3 UR7, UR7, 0x15000, URZ ;  /* 0x0001500007077890 */ /* 0x000fe4000fffe03f */
[----:B------:R-:W-:Y:S01]  /*af00*/  ULEA.HI.X UR5, UR12, UR11, UR5, 0x2, UP0 ;  /* 0x0000000b0c057291 */ /* 0x000fe200080f1405 */
[----:B------:R-:W-:Y:S02]  /*af10*/  UMOV UR10, 0x500 ;  /* 0x00000500000a7882 */ /* 0x000fe40000000000 */
[----:B------:R-:W-:-:S06]  /*af20*/  UMOV UR12, 0x0 ;  /* 0x00000000000c7882 */ /* 0x000fcc0000000000 */
[----:B------:R1:W-:Y:S01]  /*af30*/  UBLKRED.G.S.ADD.F32.RN [UR4], [UR7], UR10, desc[UR12] ;  /* 0x00000c04070073bb */ /* 0x0003e200080a140a */
[----:B------:R0:W-:Y:S01]  /*af40*/  UTMACMDFLUSH ;  /* 0x00000000000079b7 */ /* 0x0001e20000000000 */
[----:B-1----:R-:W-:-:S04]  /*af50*/  DEPBAR.LE SB0, 0x1 ;  /* 0x000080400000791a */ /* 0x002fc80000000000 */
.L_x_590:
[----:B------:R-:W-:Y:S05]  /*af60*/  BSYNC B0 ;  /* 0x0000000000007941 */ /* 0x000fea0003800000 */
.L_x_589:
[----:B------:R-:W-:Y:S06]  /*af70*/  BAR.ARV 0xa, 0xa0 ;  /* 0x0282800000007b1d */ /* 0x000fec0000002000 */
[----:B------:R-:W-:Y:S04]  /*af80*/  BSSY B0, `(.L_x_591) ;  /* 0x0000003000007945 */ /* 0x000fe80003800000 */
[----:B------:R-:W-:Y:S05]  /*af90*/  @!P0 BRA `(.L_x_592) ;  /* 0x0000000000048947 */ /* 0x000fea0003800000 */
[----:B------:R-:W-:-:S04]  /*afa0*/  DEPBAR.LE SB0, 0x0 ;  /* 0x000080000000791a */ /* 0x000fc80000000000 */
.L_x_592:
[----:B------:R-:W-:Y:S05]  /*afb0*/  BSYNC B0 ;  /* 0x0000000000007941 */ /* 0x000fea0003800000 */
.L_x_591:
[----:B------:R-:W-:Y:S06]  /*afc0*/  BAR.ARV 0xb, 0xa0 ;  /* 0x02c2800000007b1d */ /* 0x000fec0000002000 */
[----:B------:R-:W-:Y:S05]  /*afd0*/  BRA `(.L_x_481) ;  /* 0x0000002000a87947 */ /* 0x000fea0003800000 */
.L_x_568:
[----:B------:R-:W-:Y:S01]  /*afe0*/  ULDC.64 UR4, c[0x0][0x8d8] ;  /* 0x0002360000047ab9 */ /* 0x000fe20000000a00 */
[----:B------:R-:W1:Y:S01]  /*aff0*/  S2R R7, SR_CTAID.Z ;  /* 0x0000000000077919 */ /* 0x000e620000002700 */
[----:B------:R-:W-:Y:S01]  /*b000*/  ISETP.NE.U32.AND P0, PT, RZ, UR4, PT ;  /* 0x00000004ff007c0c */ /* 0x000fe2000bf05070 */
[----:B------:R-:W2:Y:S03]  /*b010*/  S2UR UR20, SR_CTAID.Y ;  /* 0x00000000001479c3 */ /* 0x000ea60000002600 */
[----:B------:R-:W-:-:S13]  /*b020*/  ISETP.NE.AND.EX P0, PT, RZ, UR5, PT, P0 ;  /* 0x00000005ff007c0c */ /* 0x000fda000bf05300 */
[----:B------:R-:W-:Y:S05]  /*b030*/  @!P0 BRA `(.L_x_593) ;  /* 0x0000000000108947 */ /* 0x000fea0003800000 */
[----:B------:R-:W1:Y:S02]  /*b040*/  LDC.64 R2, c[0x0][0x8d8] ;  /* 0x00023600ff027b82 */ /* 0x000e640000000a00 */
[----:B-1----:R-:W-:-:S05]  /*b050*/  IMAD.WIDE R2, R7, 0x4, R2 ;  /* 0x0000000407027825 */ /* 0x002fca00078e0202 */
[----:B------:R1:W5:Y:S01]  /*b060*/  LDG.E R5, desc[UR38][R2.64] ;  /* 0x0000002602057981 */ /* 0x000362000c1e1900 */
[----:B------:R-:W-:Y:S05]  /*b070*/  BRA `(.L_x_594) ;  /* 0x00000000002c7947 */ /* 0x000fea0003800000 */
.L_x_593:
[----:B------:R-:W-:Y:S02]  /*b080*/  ULDC.64 UR4, c[0x0][0x8d0] ;  /* 0x0002340000047ab9 */ /* 0x000fe40000000a00 */
[----:B------:R-:W-:-:S04]  /*b090*/  ISETP.NE.U32.AND P0, PT, RZ, UR4, PT ;  /* 0x00000004ff007c0c */ /* 0x000fc8000bf05070 */
[----:B------:R-:W-:-:S13]  /*b0a0*/  ISETP.NE.AND.EX P0, PT, RZ, UR5, PT, P0 ;  /* 0x00000005ff007c0c */ /* 0x000fda000bf05300 */
[----:B------:R-:W-:Y:S05]  /*b0b0*/  @!P0 BRA `(.L_x_595) ;  /* 0x0000000000188947 */ /* 0x000fea0003800000 */
[----:B------:R-:W1:Y:S02]  /*b0c0*/  LDC.64 R2, c[0x0][0x8d0] ;  /* 0x00023400ff027b82 */ /* 0x000e640000000a00 */
[----:B-1----:R-:W-:-:S05]  /*b0d0*/  IMAD.WIDE R2, R7, 0x4, R2 ;  /* 0x0000000407027825 */ /* 0x002fca00078e0202 */
[----:B------:R-:W3:Y:S04]  /*b0e0*/  LDG.E R5, desc[UR38][R2.64] ;  /* 0x0000002602057981 */ /* 0x000ee8000c1e1900 */
[----:B------:R-:W3:Y:S02]  /*b0f0*/  LDG.E R0, desc[UR38][R2.64+0x4] ;  /* 0x0000042602007981 */ /* 0x000ee4000c1e1900 */
[----:B---3--:R-:W-:Y:S01]  /*b100*/  IMAD.IADD R5, R0, 0x1, -R5 ;  /* 0x0000000100057824 */ /* 0x008fe200078e0a05 */
[----:B------:R-:W-:Y:S06]  /*b110*/  BRA `(.L_x_594) ;  /* 0x0000000000047947 */ /* 0x000fec0003800000 */
.L_x_595:
[----:B------:R-:W3:Y:S02]  /*b120*/  LDC R5, c[0x0][0x8bc] ;  /* 0x00022f00ff057b82 */ /* 0x000ee40000000800 */
.L_x_594:
[----:B------:R-:W4:Y:S01]  /*b130*/  S2R R14, SR_CTAID.X ;  /* 0x00000000000e7919 */ /* 0x000f220000002500 */
[----:B------:R-:W-:Y:S02]  /*b140*/  IMAD.MOV.U32 R0, RZ, RZ, 0x1 ;  /* 0x00000001ff007424 */ /* 0x000fe400078e00ff */
[----:B------:R-:W-:Y:S02]  /*b150*/  IMAD.MOV.U32 R9, RZ, RZ, RZ ;  /* 0x000000ffff097224 */ /* 0x000fe400078e00ff */
[----:B----4-:R-:W-:-:S05]  /*b160*/  IMAD.SHL.U32 R14, R14, 0x80, RZ ;  /* 0x000000800e0e7824 */ /* 0x010fca00078e00ff */
[----:B---3-5:R-:W-:-:S04]  /*b170*/  ISETP.GE.AND P0, PT, R14, R5, PT ;  /* 0x000000050e00720c */ /* 0x028fc80003f06270 */
[----:B-1----:R-:W-:-:S04]  /*b180*/  SEL R8, R7, 0xffffffff, !P0 ;  /* 0xffffffff07087807 */ /* 0x002fc80004000000 */
[----:B------:R-:W-:-:S13]  /*b190*/  ISETP.GE.AND P0, PT, R8, RZ, PT ;  /* 0x000000ff0800720c */ /* 0x000fda0003f06270 */
[----:B------:R-:W-:Y:S05]  /*b1a0*/  @!P0 BRA `(.L_x_596) ;  /* 0x0000001c00a08947 */ /* 0x000fea0003800000 */
[----:B------:R-:W1:Y:S08]  /*b1b0*/  LDC.64 R10, c[0x0][0x770] ;  /* 0x0001dc00ff0a7b82 */ /* 0x000e700000000a00 */
[----:B------:R-:W3:Y:S08]  /*b1c0*/  LDC.64 R6, c[0x0][0x770] ;  /* 0x0001dc00ff067b82 */ /* 0x000ef00000000a00 */
[----:B------:R-:W4:Y:S01]  /*b1d0*/  LDC.64 R4, c[0x0][0x778] ;  /* 0x0001de00ff047b82 */ /* 0x000f220000000a00 */
[----:B-1----:R-:W-:-:S07]  /*b1e0*/  ISETP.NE.U32.AND P0, PT, R10, RZ, PT ;  /* 0x000000ff0a00720c */ /* 0x002fce0003f05070 */
[----:B------:R-:W1:Y:S01]  /*b1f0*/  LDC.64 R2, c[0x0][0x780] ;  /* 0x0001e000ff027b82 */ /* 0x000e620000000a00 */
[----:B------:R-:W-:Y:S01]  /*b200*/  ISETP.NE.AND.EX P1, PT, R11, RZ, PT, P0 ;  /* 0x000000ff0b00720c */ /* 0x000fe20003f25300 */
[----:B---3--:R-:W-:Y:S01]  /*b210*/  IMAD.WIDE R6, R8, 0x4, R6 ;  /* 0x0000000408067825 */ /* 0x008fe200078e0206 */
[----:B----4-:R-:W-:-:S11]  /*b220*/  ISETP.NE.U32.AND P0, PT, R4, RZ, PT ;  /* 0x000000ff0400720c */ /* 0x010fd60003f05070 */
[----:B------:R-:W3:Y:S01]  /*b230*/  @P1 LDG.E R9, desc[UR38][R6.64] ;  /* 0x0000002606091981 */ /* 0x000ee2000c1e1900 */
[----:B------:R-:W-:-:S03]  /*b240*/  ISETP.NE.AND.EX P0, PT, R5, RZ, PT, P0 ;  /* 0x000000ff0500720c */ /* 0x000fc60003f05300 */
[----:B------:R-:W4:Y:S01]  /*b250*/  @P1 LDG.E R15, desc[UR38][R6.64] ;  /* 0x00000026060f1981 */ /* 0x000f22000c1e1900 */
[----:B-1----:R-:W-:-:S04]  /*b260*/  ISETP.NE.U32.AND P2, PT, R2, RZ, PT ;  /* 0x000000ff0200720c */ /* 0x002fc80003f45070 */
[----:B------:R-:W-:-:S05]  /*b270*/  ISETP.NE.AND.EX P2, PT, R3, RZ, PT, P2 ;  /* 0x000000ff0300720c */ /* 0x000fca0003f45320 */
[----:B------:R-:W1:Y:S08]  /*b280*/  @P0 LDC.64 R2, c[0x0][0x778] ;  /* 0x0001de00ff020b82 */ /* 0x000e700000000a00 */
[----:B------:R-:W2:Y:S01]  /*b290*/  @P2 LDC.64 R12, c[0x0][0x780] ;  /* 0x0001e000ff0c2b82 */ /* 0x000ea20000000a00 */
[----:B------:R-:W-:Y:S02]  /*b2a0*/  IMAD.MOV.U32 R5, RZ, RZ, RZ ;  /* 0x000000ffff057224 */ /* 0x000fe400078e00ff */
[----:B-1----:R-:W-:-:S05]  /*b2b0*/  @P0 IMAD.WIDE R2, R8, 0x4, R2 ;  /* 0x0000000408020825 */ /* 0x002fca00078e0202 */
[----:B------:R2:W5:Y:S01]  /*b2c0*/  @P0 LDG.E R5, desc[UR38][R2.64] ;  /* 0x0000002602050981 */ /* 0x000562000c1e1900 */
[----:B------:R-:W-:Y:S01]  /*b2d0*/  ULDC UR4, c[0x0][0x280] ;  /* 0x0000a00000047ab9 */ /* 0x000fe20000000800 */
[----:B--2---:R-:W-:-:S04]  /*b2e0*/  @P2 IMAD.WIDE R2, R8, 0x4, R12 ;  /* 0x0000000408022825 */ /* 0x004fc800078e020c */
[----:B------:R-:W-:Y:S01]  /*b2f0*/  IMAD.U32 R4, RZ, RZ, UR4 ;  /* 0x00000004ff047e24 */ /* 0x000fe2000f8e00ff */
[----:B------:R-:W-:-:S05]  /*b300*/  VOTEU.ANY UP0, P1 ;  /* 0x00000000003f7886 */ /* 0x000fca0000800100 */
[----:B------:R1:W5:Y:S02]  /*b310*/  @P2 LDG.E R4, desc[UR38][R2.64] ;  /* 0x0000002602042981 */ /* 0x000364000c1e1900 */
[----:B-1----:R-:W-:Y:S01]  /*b320*/  CS2R R2, SRZ ;  /* 0x0000000000027805 */ /* 0x002fe2000001ff00 */
[----:B---3--:R-:W-:-:S04]  /*b330*/  @P1 IMAD R9, R8, 0x50, R9 ;  /* 0x0000005008091824 */ /* 0x008fc800078e0209 */
[----:B------:R-:W-:-:S05]  /*b340*/  @P1 IMAD.HI R9, R9, 0x66666667, RZ ;  /* 0x6666666709091827 */ /* 0x000fca00078e02ff */
[----:B------:R-:W-:-:S04]  /*b350*/  @P1 SHF.R.U32.HI R12, RZ, 0x1f, R9 ;  /* 0x0000001fff0c1819 */ /* 0x000fc80000011609 */
[----:B------:R-:W-:-:S05]  /*b360*/  @P1 LEA.HI.SX32 R12, R9, R12, 0x1b ;  /* 0x0000000c090c1211 */ /* 0x000fca00078fdaff */
[----:B------:R-:W-:Y:S01]  /*b370*/  @P1 IMAD R12, R12, 0x50, RZ ;  /* 0x000000500c0c1824 */ /* 0x000fe200078e02ff */
[----:B----4-:R-:W-:-:S04]  /*b380*/  @P1 R2UR UR4, R15 ;  /* 0x000000000f0412ca */ /* 0x010fc800000e0000 */
[--C-:B------:R-:W-:Y:S01]  /*b390*/  @P1 SHF.R.S32.HI R9, RZ, 0x1f, R12.reuse ;  /* 0x0000001fff091819 */ /* 0x100fe2000001140c */
[----:B------:R-:W-:-:S04]  /*b3a0*/  @P1 IMAD.MOV.U32 R2, RZ, RZ, R12 ;  /* 0x000000ffff021224 */ /* 0x000fc800078e000c */
[----:B------:R-:W-:Y:S01]  /*b3b0*/  @P1 IMAD.MOV.U32 R3, RZ, RZ, R9 ;  /* 0x000000ffff031224 */ /* 0x000fe200078e0009 */
[----:B------:R-:W-:Y:S06]  /*b3c0*/  @P2 BRA `(.L_x_597) ;  /* 0x0000000000102947 */ /* 0x000fec0003800000 */
[----:B------:R-:W-:Y:S05]  /*b3d0*/  @!P1 BRA `(.L_x_597) ;  /* 0x00000000000c9947 */ /* 0x000fea0003800000 */
[----:B------:R-:W2:Y:S04]  /*b3e0*/  LDG.E R9, desc[UR38][R6.64] ;  /* 0x0000002606097981 */ /* 0x000ea8000c1e1900 */
[----:B-----5:R-:W2:Y:S02]  /*b3f0*/  LDG.E R4, desc[UR38][R6.64+0x4] ;  /* 0x0000042606047981 */ /* 0x020ea4000c1e1900 */
[----:B--2---:R-:W-:-:S07]  /*b400*/  IMAD.IADD R4, R4, 0x1, -R9 ;  /* 0x0000000104047824 */ /* 0x004fce00078e0a09 */
.L_x_597:
[----:B-----5:R-:W-:Y:S01]  /*b410*/  ISETP.GE.AND P1, PT, R4, 0x1, PT ;  /* 0x000000010400780c */ /* 0x020fe20003f26270 */
[----:B------:R-:W-:Y:S01]  /*b420*/  UMOV UR35, URZ ;  /* 0x0000003f00237c82 */ /* 0x000fe20008000000 */
[----:B------:R-:W-:Y:S01]  /*b430*/  @UP0 UMOV UR35, UR4 ;  /* 0x0000000400230c82 */ /* 0x000fe20008000000 */
[----:B------:R-:W-:-:S10]  /*b440*/  IMAD.MOV.U32 R9, RZ, RZ, RZ ;  /* 0x000000ffff097224 */ /* 0x000fd400078e00ff */
[----:B------:R-:W-:Y:S05]  /*b450*/  @!P1 BRA `(.L_x_596) ;  /* 0x0000001800f49947 */ /* 0x000fea0003800000 */
[----:B------:R-:W1:Y:S01]  /*b460*/  S2R R9, SR_CTAID.Y ;  /* 0x0000000000097919 */ /* 0x000e620000002600 */
[----:B------:R-:W2:Y:S01]  /*b470*/  LDC.64 R12, c[0x0][0x718] ;  /* 0x0001c600ff0c7b82 */ /* 0x000ea20000000a00 */
[----:B------:R-:W-:Y:S01]  /*b480*/  ISETP.NE.U32.AND P1, PT, R10, RZ, PT ;  /* 0x000000ff0a00720c */ /* 0x000fe20003f25070 */
[----:B------:R-:W-:Y:S01]  /*b490*/  IMAD.MOV.U32 R7, RZ, RZ, R3 ;  /* 0x000000ffff077224 */ /* 0x000fe200078e0003 */
[----:B------:R-:W-:Y:S01]  /*b4a0*/  R2UR UR13, R8 ;  /* 0x00000000080d72ca */ /* 0x000fe200000e0000 */
[----:B------:R-:W-:Y:S01]  /*b4b0*/  ULDC UR4, c[0x0][0x2e8] ;  /* 0x0000ba0000047ab9 */ /* 0x000fe20000000800 */
[----:B------:R-:W-:Y:S01]  /*b4c0*/  ISETP.NE.AND.EX P1, PT, R11, RZ, PT, P1 ;  /* 0x000000ff0b00720c */ /* 0x000fe20003f25310 */
[----:B------:R-:W-:Y:S01]  /*b4d0*/  VOTEU.ANY UP1, P0 ;  /* 0x00000000003f7886 */ /* 0x000fe20000020100 */
[----:B------:R-:W-:Y:S01]  /*b4e0*/  SHF.R.S32.HI R8, RZ, 0x1f, R8 ;  /* 0x0000001fff087819 */ /* 0x000fe20000011408 */
[----:B------:R-:W3:Y:S01]  /*b4f0*/  LDC.64 R10, c[0x0][0x720] ;  /* 0x0001c800ff0a7b82 */ /* 0x000ee20000000a00 */
[----:B------:R-:W-:-:S02]  /*b500*/  R2UR UR11, R14 ;  /* 0x000000000e0b72ca */ /* 0x000fc400000e0000 */
[----:B------:R-:W-:Y:S02]  /*b510*/  ELECT P0, URZ, PT ;  /* 0x00000000003f782f */ /* 0x000fe40003800000 */
[----:B------:R-:W-:Y:S01]  /*b520*/  SEL R8, R8, RZ, !P1 ;  /* 0x000000ff08087207 */ /* 0x000fe20004800000 */
[----:B------:R-:W-:Y:S01]  /*b530*/  UMOV UR12, UR20 ;  /* 0x00000014000c7c82 */ /* 0x000fe20008000000 */
[----:B------:R-:W-:Y:S01]  /*b540*/  R2UR UR8, R5 ;  /* 0x00000000050872ca */ /* 0x000fe200000e0000 */
[----:B------:R-:W-:Y:S02]  /*b550*/  BSSY B0, `(.L_x_596) ;  /* 0x00001ad000007945 */ /* 0x000fe40003800000 */
[----:B------:R-:W-:Y:S01]  /*b560*/  VOTEU.ANY UP0, P1 ;  /* 0x00000000003f7886 */ /* 0x000fe20000800100 */
[----:B------:R-:W-:Y:S02]  /*b570*/  USEL UR21, UR13, URZ, !UP0 ;  /* 0x0000003f0d157287 */ /* 0x000fe4000c000000 */
[----:B------:R-:W-:-:S02]  /*b580*/  UISETP.NE.AND UP0, UPT, UR4, 0x1, UPT ;  /* 0x000000010400788c */ /* 0x000fc4000bf05270 */
[----:B------:R-:W-:-:S05]  /*b590*/  USEL UR13, UR13, URZ, !UP1 ;  /* 0x0000003f0d0d7287 */ /* 0x000fca000c800000 */
[----:B------:R-:W-:Y:S01]  /*b5a0*/  UIADD3 UR11, UR11, UR8, URZ ;  /* 0x000000080b0b7290 */ /* 0x000fe2000fffe03f */
[----:B-1----:R-:W-:-:S03]  /*b5b0*/  SHF.R.S32.HI R9, RZ, 0x1f, R9 ;  /* 0x0000001fff097819 */ /* 0x002fc60000011409 */
[----:B------:R-:W-:Y:S01]  /*b5c0*/  @UP0 ULDC UR6, c[0x0][0x2ec] ;  /* 0x0000bb0000060ab9 */ /* 0x000fe20000000800 */
[----:B------:R-:W-:Y:S01]  /*b5d0*/  @UP0 ULDC UR8, c[0x0][0x2f0] ;  /* 0x0000bc0000080ab9 */ /* 0x000fe20000000800 */
[----:B------:R-:W-:Y:S01]  /*b5e0*/  UIMAD.WIDE.U32 UR6, UR20, UR6, URZ ;  /* 0x00000006140672a5 */ /* 0x000fe2000f8e003f */
[----:B--2---:R-:W-:-:S03]  /*b5f0*/  IMAD R6, R9, R12, RZ ;  /* 0x0000000c09067224 */ /* 0x004fc600078e02ff */
[----:B------:R-:W-:Y:S01]  /*b600*/  @UP0 USHF.R.U32.HI UR12, URZ, UR8, UR7 ;  /* 0x000000083f0c0299 */ /* 0x000fe20008011607 */
[----:B------:R-:W-:Y:S02]  /*b610*/  IMAD R13, R13, UR20, R6 ;  /* 0x000000140d0d7c24 */ /* 0x000fe4000f8e0206 */
[----:B------:R-:W-:-:S04]  /*b620*/  IMAD.MOV.U32 R6, RZ, RZ, R2 ;  /* 0x000000ffff067224 */ /* 0x000fc800078e0002 */
[----:B------:R-:W-:-:S04]  /*b630*/  IMAD.WIDE.U32 R2, R12, UR20, R6 ;  /* 0x000000140c027c25 */ /* 0x000fc8000f8e0006 */
[----:B---3--:R-:W-:Y:S02]  /*b640*/  IMAD R12, R8, R10, RZ ;  /* 0x0000000a080c7224 */ /* 0x008fe400078e02ff */
[----:B------:R-:W-:Y:S02]  /*b650*/  IMAD.IADD R3, R3, 0x1, R13 ;  /* 0x0000000103037824 */ /* 0x000fe400078e020d */
[----:B------:R-:W-:Y:S02]  /*b660*/  IMAD R15, R11, UR21, R12 ;  /* 0x000000150b0f7c24 */ /* 0x000fe4000f8e020c */
[----:B------:R-:W1:Y:S01]  /*b670*/  LDC.64 R12, c[0x0][0x700] ;  /* 0x0001c000ff0c7b82 */ /* 0x000e620000000a00 */
[----:B------:R-:W-:-:S04]  /*b680*/  IMAD.WIDE.U32 R2, R10, UR21, R2 ;  /* 0x000000150a027c25 */ /* 0x000fc8000f8e0002 */
[----:B------:R-:W-:-:S03]  /*b690*/  IMAD.IADD R3, R3, 0x1, R15 ;  /* 0x0000000103037824 */ /* 0x000fc600078e020f */
[----:B------:R-:W2:Y:S01]  /*b6a0*/  LDC.64 R10, c[0x0][0x730] ;  /* 0x0001cc00ff0a7b82 */ /* 0x000ea20000000a00 */
[----:B-1----:R-:W-:-:S04]  /*b6b0*/  LEA R12, P1, R2, R12, 0x2 ;  /* 0x0000000c020c7211 */ /* 0x002fc800078210ff */
[----:B------:R-:W-:Y:S02]  /*b6c0*/  LEA.HI.X R13, R2, R13, R3, 0x2, P1 ;  /* 0x0000000d020d7211 */ /* 0x000fe400008f1403 */
[----:B------:R-:W-:Y:S01]  /*b6d0*/  R2UR UR4, R12 ;  /* 0x000000000c0472ca */ /* 0x000fe200000e0000 */
[----:B--2---:R-:W-:Y:S01]  /*b6e0*/  IMAD R2, R9, R10, RZ ;  /* 0x0000000a09027224 */ /* 0x004fe200078e02ff */
[----:B------:R-:W-:Y:S01]  /*b6f0*/  R2UR UR5, R13 ;  /* 0x000000000d0572ca */ /* 0x000fe200000e0000 */
[----:B------:R-:W-:-:S04]  /*b700*/  IMAD.WIDE.U32 R6, R10, UR20, R6 ;  /* 0x000000140a067c25 */ /* 0x000fc8000f8e0006 */
[----:B------:R-:W-:Y:S02]  /*b710*/  IMAD R11, R11, UR20, R2 ;  /* 0x000000140b0b7c24 */ /* 0x000fe4000f8e0202 */
[----:B------:R-:W1:Y:S01]  /*b720*/  LDC.64 R2, c[0x0][0x738] ;  /* 0x0001ce00ff027b82 */ /* 0x000e620000000a00 */
[----:B------:R-:W-:Y:S02]  /*b730*/  IMAD.MOV.U32 R9, RZ, RZ, RZ ;  /* 0x000000ffff097224 */ /* 0x000fe400078e00ff */
[----:B------:R-:W-:Y:S02]  /*b740*/  IMAD.IADD R7, R7, 0x1, R11 ;  /* 0x0000000107077824 */ /* 0x000fe400078e020b */
[----:B-1----:R-:W-:Y:S02]  /*b750*/  IMAD R8, R8, R2, RZ ;  /* 0x0000000208087224 */ /* 0x002fe400078e02ff */
[----:B------:R-:W-:-:S04]  /*b760*/  IMAD.WIDE.U32 R6, R2, UR21, R6 ;  /* 0x0000001502067c25 */ /* 0x000fc8000f8e0006 */
[----:B------:R-:W-:Y:S01]  /*b770*/  IMAD R11, R3, UR21, R8 ;  /* 0x00000015030b7c24 */ /* 0x000fe2000f8e0208 */
[----:B------:R-:W-:Y:S06]  /*b780*/  @!P0 BRA `(.L_x_598) ;  /* 0x0000001800248947 */ /* 0x000fec0003800000 */
[----:B------:R-:W1:Y:S01]  /*b790*/  S2R R3, SR_CgaCtaId ;  /* 0x0000000000037919 */ /* 0x000e620000008800 */
[----:B------:R-:W-:Y:S01]  /*b7a0*/  MOV R12, 0x400 ;  /* 0x00000400000c7802 */ /* 0x000fe20000000f00 */
[----:B------:R-:W2:Y:S03]  /*b7b0*/  S2R R16, SR_TID.X ;  /* 0x0000000000107919 */ /* 0x000ea60000002100 */
[----:B-1----:R-:W-:Y:S01]  /*b7c0*/  LEA R12, R3, R12, 0x18 ;  /* 0x0000000c030c7211 */ /* 0x002fe200078ec0ff */
[----:B------:R-:W-:Y:S01]  /*b7d0*/  IMAD.MOV.U32 R3, RZ, RZ, 0x1 ;  /* 0x00000001ff037424 */ /* 0x000fe200078e00ff */
[----:B--2---:R-:W-:-:S04]  /*b7e0*/  LOP3.LUT R16, R16, 0x7f, RZ, 0xc0, !PT ;  /* 0x0000007f10107812 */ /* 0x004fc800078ec0ff */
[----:B------:R-:W-:Y:S02]  /*b7f0*/  SHF.L.U32 R3, R3, 0x1f, RZ ;  /* 0x0000001f03037819 */ /* 0x000fe400000006ff */
[----:B------:R-:W-:Y:S02]  /*b800*/  ISETP.NE.AND P0, PT, R16, RZ, PT ;  /* 0x000000ff1000720c */ /* 0x000fe40003f05270 */
[----:B------:R-:W1:Y:S02]  /*b810*/  SYNCS.PHASECHK.TRANS64.TRYWAIT P1, [R12+URZ+0x38820], R3 ;  /* 0x038820030c0075a7 */ /* 0x000e64000802017f */
[----:B-1----:R-:W-:Y:S09]  /*b820*/  @!P1 BRA `(.L_x_599) ;  /* 0x0000001c00009947 */ /* 0x002ff20003800000 */
.L_x_627:
[----:B------:R-:W-:Y:S02]  /*b830*/  IMAD.IADD R11, R7, 0x1, R11 ;  /* 0x00000001070b7824 */ /* 0x000fe400078e020b */
        /* <DEDUP_REMOVED lines=8> */
.L_x_600:
[----:B-1----:R-:W1:Y:S01]  /*b8c0*/  LDC.64 R2, c[0x0][0x198] ;  /* 0x00006600ff027b82 */ /* 0x002e620000000a00 */
[----:B------:R-:W-:Y:S01]  /*b8d0*/  R2UR UR8, R12 ;  /* 0x000000000c0872ca */ /* 0x000fe200000e0000 */
[----:B------:R-:W-:Y:S01]  /*b8e0*/  UMOV UR22, 0x0 ;  /* 0x0000000000167882 */ /* 0x000fe20000000000 */
[----:B------:R-:W-:Y:S01]  /*b8f0*/  UMOV UR23, 0x14f00000 ;  /* 0x14f0000000177882 */ /* 0x000fe20000000000 */
[----:B------:R-:W-:Y:S01]  /*b900*/  UMOV UR34, URZ ;  /* 0x0000003f00227c82 */ /* 0x000fe20008000000 */
[----:B------:R-:W-:Y:S01]  /*b910*/  UMOV UR36, UR20 ;  /* 0x0000001400247c82 */ /* 0x000fe20008000000 */
[----:B------:R-:W-:Y:S01]  /*b920*/  UMOV UR37, UR21 ;  /* 0x0000001500257c82 */ /* 0x000fe20008000000 */
[----:B------:R-:W-:Y:S01]  /*b930*/  UMOV UR18, 0x40 ;  /* 0x0000004000127882 */ /* 0x000fe20000000000 */
[----:B------:R-:W-:Y:S01]  /*b940*/  UMOV UR19, UR35 ;  /* 0x0000002300137c82 */ /* 0x000fe20008000000 */
[----:B------:R-:W-:Y:S01]  /*b950*/  UMOV UR10, 0x14 ;  /* 0x00000014000a7882 */ /* 0x000fe20000000000 */
[----:B------:R-:W-:Y:S01]  /*b960*/  IMAD.MOV.U32 R5, RZ, RZ, 0x10000 ;  /* 0x00010000ff057424 */ /* 0x000fe200078e00ff */
[----:B------:R-:W-:Y:S01]  /*b970*/  UMOV UR30, 0x0 ;  /* 0x00000000001e7882 */ /* 0x000fe20000000000 */
[----:B------:R-:W-:Y:S01]  /*b980*/  UMOV UR31, 0x10000000 ;  /* 0x10000000001f7882 */ /* 0x000fe20000000000 */
[----:B------:R-:W-:Y:S01]  /*b990*/  UMOV UR50, 0x40 ;  /* 0x0000004000327882 */ /* 0x000fe20000000000 */
[----:B------:R-:W-:-:S02]  /*b9a0*/  UIADD3 UR32, UR8, 0x1a000, URZ ;  /* 0x0001a00008207890 */ /* 0x000fc4000fffe03f */
[----:B------:R-:W-:Y:S02]  /*b9b0*/  UIADD3 UR33, UR8, 0x38810, URZ ;  /* 0x0003881008217890 */ /* 0x000fe4000fffe03f */
[----:B------:R-:W-:Y:S02]  /*b9c0*/  UIADD3 UR16, UR8, 0x1c800, URZ ;  /* 0x0001c80008107890 */ /* 0x000fe4000fffe03f */
[----:B------:R-:W-:Y:S02]  /*b9d0*/  UIADD3 UR24, UR8, 0x2e000, URZ ;  /* 0x0002e00008187890 */ /* 0x000fe4000fffe03f */
[----:B------:R-:W-:Y:S01]  /*b9e0*/  UIADD3 UR9, UR8, 0x38800, URZ ;  /* 0x0003880008097890 */ /* 0x000fe2000fffe03f */
[----:B-1----:R-:W-:Y:S01]  /*b9f0*/  IMAD.MOV.U32 R9, RZ, RZ, R2 ;  /* 0x000000ffff097224 */ /* 0x002fe200078e0002 */
[----:B------:R-:W-:Y:S01]  /*ba00*/  UMOV UR17, UR33 ;  /* 0x0000002100117c82 */ /* 0x000fe20008000000 */
[----:B------:R-:W-:Y:S01]  /*ba10*/  IMAD.MOV.U32 R8, RZ, RZ, R3 ;  /* 0x000000ffff087224 */ /* 0x000fe200078e0003 */
[----:B------:R-:W-:Y:S01]  /*ba20*/  UMOV UR25, UR33 ;  /* 0x0000002100197c82 */ /* 0x000fe20008000000 */
[----:B------:R-:W-:Y:S01]  /*ba30*/  UIADD3 UR48, UR8, 0x4000, URZ ;  /* 0x0000400008307890 */ /* 0x000fe2000fffe03f */
[----:B------:R-:W-:Y:S01]  /*ba40*/  IADD3 R0, P1, R9, 0x2f0, RZ ;  /* 0x000002f009007810 */ /* 0x000fe20007f3e0ff */
[----:B------:R-:W-:Y:S01]  /*ba50*/  UIADD3 UR40, UR8, 0x8000, URZ ;  /* 0x0000800008287890 */ /* 0x000fe2000fffe03f */
[----:B------:R-:W-:-:S02]  /*ba60*/  UMOV UR51, UR11 ;  /* 0x0000000b00337c82 */ /* 0x000fc40008000000 */
        /* <DEDUP_REMOVED lines=16> */
[----:B------:R-:W-:Y:S01]  /*bb70*/  ISETP.GE.AND P1, PT, R4, 0x51, PT ;  /* 0x000000510400780c */ /* 0x000fe20003f26270 */
[----:B------:R-:W-:Y:S01]  /*bb80*/  UMOV UR41, UR9 ;  /* 0x0000000900297c82 */ /* 0x000fe20008000000 */
[----:B------:R-:W-:Y:S01]  /*bb90*/  R2UR UR15, R3 ;  /* 0x00000000030f72ca */ /* 0x000fe200000e0000 */
[----:B------:R-:W-:Y:S01]  /*bba0*/  UMOV UR26, 0x40 ;  /* 0x00000040001a7882 */ /* 0x000fe20000000000 */
[----:B------:R-:W-:Y:S01]  /*bbb0*/  R2UR UR47, R0 ;  /* 0x00000000002f72ca */ /* 0x000fe200000e0000 */
[----:B------:R-:W-:Y:S01]  /*bbc0*/  UMOV UR27, UR11 ;  /* 0x0000000b001b7c82 */ /* 0x000fe20008000000 */
[----:B------:R-:W-:Y:S01]  /*bbd0*/  UMOV UR28, UR12 ;  /* 0x0000000c001c7c82 */ /* 0x000fe20008000000 */
[----:B------:R-:W-:Y:S01]  /*bbe0*/  UMOV UR29, UR13 ;  /* 0x0000000d001d7c82 */ /* 0x000fe20008000000 */
[----:B------:R-:W-:-:S07]  /*bbf0*/  IMAD.MOV.U32 R0, RZ, RZ, RZ ;  /* 0x000000ffff007224 */ /* 0x000fce00078e00ff */
[----:B------:R-:W-:Y:S01]  /*bc00*/  UTMALDG.4D [UR32], [UR14], desc[UR22] ;  /* 0x000016200e0075b4 */ /* 0x000fe20008019000 */
[----:B------:R-:W-:Y:S01]  /*bc10*/  UTMALDG.4D [UR16], [UR14], desc[UR22] ;  /* 0x000016100e0075b4 */ /* 0x000fe20008019000 */
[----:B------:R1:W-:Y:S01]  /*bc20*/  UBLKCP.S.G [UR24], [UR4], UR10 ;  /* 0x00000018040073ba */ /* 0x0003e2000800020a */
[----:B------:R2:W-:Y:S02]  /*bc30*/  SYNCS.ARRIVE.TRANS64 RZ, [R12+URZ+0x38800], R5 ;  /* 0x038800050cff79a7 */ /* 0x0005e4000800003f */
[----:B--2---:R-:W-:Y:S01]  /*bc40*/  IMAD.MOV.U32 R5, RZ, RZ, RZ ;  /* 0x000000ffff057224 */ /* 0x004fe200078e00ff */
[----:B-1----:R-:W-:Y:S01]  /*bc50*/  UIADD3 UR24, UR8, 0xc000, URZ ;  /* 0x0000c00008187890 */ /* 0x002fe2000fffe03f */
[----:B------:R-:W-:Y:S01]  /*bc60*/  UMOV UR10, UR34 ;  /* 0x00000022000a7c82 */ /* 0x000fe20008000000 */
[----:B------:R-:W-:Y:S01]  /*bc70*/  UMOV UR25, UR9 ;  /* 0x0000000900197c82 */ /* 0x000fe20008000000 */
[----:B------:R1:W-:Y:S01]  /*bc80*/  UTMALDG.4D [UR8], [UR6], desc[UR30] ;  /* 0x00001e08060075b4 */ /* 0x0003e20008019000 */
[----:B------:R1:W-:Y:S01]  /*bc90*/  UTMALDG.4D [UR48], [UR6], desc[UR30] ;  /* 0x00001e30060075b4 */ /* 0x0003e20008019000 */
[----:B------:R1:W-:Y:S04]  /*bca0*/  UTMALDG.4D [UR40], [UR46], desc[UR30] ;  /* 0x00001e282e0075b4 */ /* 0x0003e80008019000 */
[----:B------:R1:W-:Y:S02]  /*bcb0*/  UTMALDG.4D [UR24], [UR46], desc[UR30] ;  /* 0x00001e182e0075b4 */ /* 0x0003e40008019000 */
[----:B-1----:R-:W-:Y:S05]  /*bcc0*/  @!P1 BRA `(.L_x_601) ;  /* 0x0000000c00f89947 */ /* 0x002fea0003800000 */
[C---:B------:R-:W-:Y:S01]  /*bcd0*/  VIADD R0, R4.reuse, 0x4f ;  /* 0x0000004f04007836 */ /* 0x040fe20000000000 */
[----:B------:R-:W1:Y:S01]  /*bce0*/  S2R R13, SR_TID.X ;  /* 0x00000000000d7919 */ /* 0x000e620000002100 */
[----:B------:R-:W-:Y:S01]  /*bcf0*/  ISETP.GE.AND P1, PT, R4, 0xa1, PT ;  /* 0x000000a10400780c */ /* 0x000fe20003f26270 */
[----:B------:R-:W-:Y:S02]  /*bd00*/  IMAD.MOV.U32 R10, RZ, RZ, 0x1 ;  /* 0x00000001ff0a7424 */ /* 0x000fe400078e00ff */
[----:B------:R-:W-:-:S04]  /*bd10*/  IMAD.HI R0, R0, 0x66666667, RZ ;  /* 0x6666666700007827 */ /* 0x000fc800078e02ff */
[----:B------:R-:W-:Y:S01]  /*bd20*/  IMAD.MOV.U32 R19, RZ, RZ, RZ ;  /* 0x000000ffff137224 */ /* 0x000fe200078e00ff */
[----:B------:R-:W-:-:S04]  /*bd30*/  SHF.R.U32.HI R5, RZ, 0x1f, R0 ;  /* 0x0000001fff057819 */ /* 0x000fc80000011600 */
[----:B------:R-:W-:Y:S01]  /*bd40*/  LEA.HI.SX32 R5, R0, R5, 0x1b ;  /* 0x0000000500057211 */ /* 0x000fe200078fdaff */
[----:B------:R-:W-:-:S05]  /*bd50*/  IMAD.MOV.U32 R0, RZ, RZ, 0x1 ;  /* 0x00000001ff007424 */ /* 0x000fca00078e00ff */
[----:B------:R-:W-:Y:S01]  /*bd60*/  VIADDMNMX R18, R5, -R0, 0x1, !PT ;  /* 0x0000000105127446 */ /* 0x000fe20007800900 */
[----:B------:R-:W-:Y:S02]  /*bd70*/  IMAD.MOV.U32 R0, RZ, RZ, RZ ;  /* 0x000000ffff007224 */ /* 0x000fe400078e00ff */
[----:B------:R-:W-:Y:S01]  /*bd80*/  IMAD.MOV.U32 R5, RZ, RZ, RZ ;  /* 0x000000ffff057224 */ /* 0x000fe200078e00ff */
[----:B------:R-:W-:-:S05]  /*bd90*/  LOP3.LUT R4, R18, 0x1, RZ, 0xc0, !PT ;  /* 0x0000000112047812 */ /* 0x000fca00078ec0ff */
[----:B------:R2:W-:Y:S01]  /*bda0*/  STL [R1], R4 ;  /* 0x0000000401007387 */ /* 0x0005e20000100800 */
[----:B-1----:R-:W-:Y:S01]  /*bdb0*/  LOP3.LUT R20, R13, 0x1f, RZ, 0xc0, !PT ;  /* 0x0000001f0d147812 */ /* 0x002fe200078ec0ff */
[----:B------:R-:W-:Y:S06]  /*bdc0*/  @!P1 BRA `(.L_x_602) ;  /* 0x00000008007c9947 */ /* 0x000fec0003800000 */
[----:B------:R-:W-:Y:S02]  /*bdd0*/  IMAD.IADD R18, R18, 0x1, -R4 ;  /* 0x0000000112127824 */ /* 0x000fe400078e0a04 */
[----:B------:R-:W-:Y:S02]  /*bde0*/  IMAD.MOV.U32 R19, RZ, RZ, RZ ;  /* 0x000000ffff137224 */ /* 0x000fe400078e00ff */
[----:B------:R-:W-:-:S07]  /*bdf0*/  IMAD.MOV.U32 R10, RZ, RZ, 0x1 ;  /* 0x00000001ff0a7424 */ /* 0x000fce00078e00ff */
.L_x_611:
[----:B------:R-:W-:-:S04]  /*be00*/  SHF.L.U32 R21, R10, 0x1f, RZ ;  /* 0x0000001f0a157819 */ /* 0x000fc800000006ff */
[----:B-1----:R-:W1:Y:S02]  /*be10*/  SYNCS.PHASECHK.TRANS64.TRYWAIT P1, [R12+URZ+0x38840], R21 ;  /* 0x038840150c0075a7 */ /* 0x002e64000802017f */
[----:B-12--5:R-:W-:Y:S05]  /*be20*/  @!P1 BRA `(.L_x_603) ;  /* 0x0000001400949947 */ /* 0x026fea0003800000 */
.L_x_628:
[----:B------:R-:W-:Y:S05]  /*be30*/  @P0 BRA `(.L_x_604) ;  /* 0x0000000000140947 */ /* 0x000fea0003800000 */
[----:B------:R-:W-:Y:S01]  /*be40*/  ISETP.NE.AND P1, PT, R20, RZ, PT ;  /* 0x000000ff1400720c */ /* 0x000fe20003f25270 */
[----:B------:R-:W-:-:S04]  /*be50*/  IMAD.MOV.U32 R3, RZ, RZ, 0x5140 ;  /* 0x00005140ff037424 */ /* 0x000fc800078e00ff */
[----:B------:R3:W-:Y:S08]  /*be60*/  SYNCS.ARRIVE.TRANS64 RZ, [R12+URZ+0x38830], R3 ;  /* 0x038830030cff79a7 */ /* 0x0007f0000800003f */
[----:B------:R-:W-:Y:S05]  /*be70*/  @!P1 BRA `(.L_x_604) ;  /* 0x0000000000049947 */ /* 0x000fea0003800000 */
[----:B------:R-:W-:Y:S01]  /*be80*/  BPT.TRAP 0x1 ;  /* 0x000000040000795c */ /* 0x000fe20000300000 */
.L_x_604:
        /* <DEDUP_REMOVED lines=8> */
[----:B--2---:R-:W2:Y:S01]  /*bf10*/  LDC.64 R4, c[0x0][0x198] ;  /* 0x00006600ff047b82 */ /* 0x004ea20000000a00 */
[----:B------:R-:W-:Y:S01]  /*bf20*/  R2UR UR19, R17 ;  /* 0x00000000111372ca */ /* 0x000fe200000e0000 */
[----:B------:R-:W-:Y:S01]  /*bf30*/  UMOV UR28, UR20 ;  /* 0x00000014001c7c82 */ /* 0x000fe20008000000 */
[----:B------:R-:W-:Y:S01]  /*bf40*/  UMOV UR29, UR21 ;  /* 0x00000015001d7c82 */ /* 0x000fe20008000000 */
[----:B------:R-:W-:-:S03]  /*bf50*/  UMOV UR10, 0x14 ;  /* 0x00000014000a7882 */ /* 0x000fc60000000000 */
[----:B------:R-:W-:Y:S02]  /*bf60*/  UIADD3 UR16, UR14, 0x24000, URZ ;  /* 0x000240000e107890 */ /* 0x000fe4000fffe03f */
[----:B------:R-:W-:Y:S02]  /*bf70*/  UIADD3 UR17, UR14, 0x38830, URZ ;  /* 0x000388300e117890 */ /* 0x000fe4000fffe03f */
[----:B------:R-:W-:Y:S02]  /*bf80*/  UIADD3 UR24, UR14, 0x26800, URZ ;  /* 0x000268000e187890 */ /* 0x000fe4000fffe03f */
[----:B------:R-:W-:Y:S02]  /*bf90*/  UIADD3 UR14, UR14, 0x2e380, URZ ;  /* 0x0002e3800e0e7890 */ /* 0x000fe4000fffe03f */
[----:B------:R-:W-:Y:S01]  /*bfa0*/  UIADD3 UR19, UR19, UR35, URZ ;  /* 0x0000002313137290 */ /* 0x000fe2000fffe03f */
[----:B---3--:R-:W-:Y:S01]  /*bfb0*/  LEA R3, P2, R2, R14, 0x2 ;  /* 0x0000000e02037211 */ /* 0x008fe200078410ff */
[----:B------:R-:W-:Y:S01]  /*bfc0*/  UMOV UR25, UR17 ;  /* 0x0000001100197c82 */ /* 0x000fe20008000000 */
[----:B------:R-:W-:-:S02]  /*bfd0*/  UMOV UR15, UR17 ;  /* 0x00000011000f7c82 */ /* 0x000fc40008000000 */
[----:B------:R-:W-:Y:S02]  /*bfe0*/  R2UR UR22, R3 ;  /* 0x00000000031672ca */ /* 0x000fe400000e0000 */
[----:B------:R-:W-:Y:S01]  /*bff0*/  LEA.HI.X.SX32 R3, R17, R11, 0x1, P1 ;  /* 0x0000000b11037211 */ /* 0x000fe200008f0eff */
[----:B------:R-:W-:Y:S01]  /*c000*/  UMOV UR27, UR19 ;  /* 0x00000013001b7c82 */ /* 0x000fe20008000000 */
[----:B--2---:R-:W-:Y:S02]  /*c010*/  IMAD.MOV.U32 R9, RZ, RZ, R4 ;  /* 0x000000ffff097224 */ /* 0x004fe400078e0004 */
        /* <DEDUP_REMOVED lines=10> */
[----:B------:R-:W3:Y:S02]  /*c0c0*/  SYNCS.PHASECHK.TRANS64.TRYWAIT P1, [R12+URZ+0x38828], R21 ;  /* 0x038828150c0075a7 */ /* 0x000ee4000802017f */
[----:B--23--:R-:W-:Y:S05]  /*c0d0*/  @!P1 BRA `(.L_x_605) ;  /* 0x0000001000fc9947 */ /* 0x00cfea0003800000 */
.L_x_629:
[----:B------:R-:W-:Y:S05]  /*c0e0*/  @P0 BRA `(.L_x_606) ;  /* 0x0000000000140947 */ /* 0x000fea0003800000 */
[----:B------:R-:W-:Y:S01]  /*c0f0*/  ISETP.NE.AND P1, PT, R20, RZ, PT ;  /* 0x000000ff1400720c */ /* 0x000fe20003f25270 */
[----:B------:R-:W-:-:S04]  /*c100*/  IMAD.MOV.U32 R2, RZ, RZ, 0x5140 ;  /* 0x00005140ff027424 */ /* 0x000fc800078e00ff */
[----:B------:R3:W-:Y:S08]  /*c110*/  SYNCS.ARRIVE.TRANS64 RZ, [R12+URZ+0x38818], R2 ;  /* 0x038818020cff79a7 */ /* 0x0007f0000800003f */
[----:B------:R-:W-:Y:S05]  /*c120*/  @!P1 BRA `(.L_x_606) ;  /* 0x0000000000049947 */ /* 0x000fea0003800000 */
[----:B------:R-:W-:Y:S01]  /*c130*/  BPT.TRAP 0x1 ;  /* 0x000000040000795c */ /* 0x000fe20000300000 */
.L_x_606:
[----:B------:R-:W-:Y:S01]  /*c140*/  VIADD R16, R17, 0x50 ;  /* 0x0000005011107836 */ /* 0x000fe20000000000 */
[----:B---3--:R-:W-:Y:S01]  /*c150*/  IADD3 R2, P1, R9, 0xf0, RZ ;  /* 0x000000f009027810 */ /* 0x008fe20007f3e0ff */
[----:B------:R-:W-:Y:S01]  /*c160*/  UMOV UR14, 0x0 ;  /* 0x00000000000e7882 */ /* 0x000fe20000000000 */
[----:B------:R-:W-:Y:S01]  /*c170*/  R2UR UR16, R12 ;  /* 0x000000000c1072ca */ /* 0x000fe200000e0000 */
[C---:B------:R-:W-:Y:S01]  /*c180*/  VIADD R13, R16.reuse, UR35 ;  /* 0x00000023100d7c36 */ /* 0x040fe20008000000 */
[----:B------:R-:W-:Y:S01]  /*c190*/  R2UR UR6, R16 ;  /* 0x00000000100672ca */ /* 0x000fe200000e0000 */
[----:B------:R-:W-:Y:S01]  /*c1a0*/  IMAD.X R3, RZ, RZ, R8, P1 ;  /* 0x000000ffff037224 */ /* 0x000fe200008e0608 */
        /* <DEDUP_REMOVED lines=9> */
[----:B------:R-:W-:-:S02]  /*c240*/  UIADD3 UR24, UR16, 0x1f000, URZ ;  /* 0x0001f00010187890 */ /* 0x000fc4000fffe03f */
        /* <DEDUP_REMOVED lines=11> */
[----:B---34-:R-:W-:Y:S05]  /*c300*/  @!P1 BRA `(.L_x_607) ;  /* 0x0000001000849947 */ /* 0x018fea0003800000 */
.L_x_630:
[----:B-123--:R-:W-:Y:S01]  /*c310*/  SHF.R.S32.HI R21, RZ, 0x1f, R16 ;  /* 0x0000001fff157819 */ /* 0x00efe20000011410 */
[----:B------:R-:W-:Y:S06]  /*c320*/  @P0 BRA `(.L_x_608) ;  /* 0x00000000001c0947 */ /* 0x000fec0003800000 */
[----:B------:R1:W-:Y:S02]  /*c330*/  STL [R1+0x20], R0 ;  /* 0x0000200001007387 */ /* 0x0003e40000100800 */
[----:B-1----:R-:W-:-:S04]  /*c340*/  IMAD.MOV.U32 R0, RZ, RZ, 0x5140 ;  /* 0x00005140ff007424 */ /* 0x002fc800078e00ff */
[----:B------:R1:W-:Y:S02]  /*c350*/  SYNCS.ARRIVE.TRANS64 RZ, [R12+URZ+0x38838], R0 ;  /* 0x038838000cff79a7 */ /* 0x0003e4000800003f */
[----:B-1----:R1:W5:Y:S01]  /*c360*/  LDL.LU R0, [R1+0x20] ;  /* 0x0000200001007983 */ /* 0x0023620000300800 */
[----:B------:R-:W-:-:S13]  /*c370*/  ISETP.NE.AND P1, PT, R20, RZ, PT ;  /* 0x000000ff1400720c */ /* 0x000fda0003f25270 */
[----:B-1----:R-:W-:Y:S05]  /*c380*/  @!P1 BRA `(.L_x_608) ;  /* 0x0000000000049947 */ /* 0x002fea0003800000 */
[----:B------:R-:W-:Y:S01]  /*c390*/  BPT.TRAP 0x1 ;  /* 0x000000040000795c */ /* 0x000fe20000300000 */
.L_x_608:
[----:B------:R-:W-:Y:S01]  /*c3a0*/  IADD3 R16, P1, R16, R6, RZ ;  /* 0x0000000610107210 */ /* 0x000fe20007f3e0ff */
[----:B------:R-:W-:Y:S01]  /*c3b0*/  UMOV UR8, 0x0 ;  /* 0x0000000000087882 */ /* 0x000fe20000000000 */
[----:B------:R-:W-:Y:S01]  /*c3c0*/  R2UR UR14, R12 ;  /* 0x000000000c0e72ca */ /* 0x000fe200000e0000 */
[----:B------:R-:W-:Y:S01]  /*c3d0*/  UMOV UR9, 0x14f00000 ;  /* 0x14f0000000097882 */ /* 0x000fe20000000000 */
[----:B------:R-:W-:Y:S01]  /*c3e0*/  R2UR UR27, R13 ;  /* 0x000000000d1b72ca */ /* 0x000fe200000e0000 */
[----:B------:R-:W-:Y:S01]  /*c3f0*/  IMAD.X R21, R21, 0x1, R11, P1 ;  /* 0x0000000115157824 */ /* 0x000fe200008e060b */
[----:B------:R-:W-:Y:S01]  /*c400*/  LEA R14, P1, R16, R14, 0x2 ;  /* 0x0000000e100e7211 */ /* 0x000fe200078210ff */
[----:B------:R-:W-:Y:S01]  /*c410*/  UMOV UR26, URZ ;  /* 0x0000003f001a7c82 */ /* 0x000fe20008000000 */
[----:B------:R-:W-:Y:S01]  /*c420*/  R2UR UR6, R4 ;  /* 0x00000000040672ca */ /* 0x000fe200000e0000 */
[----:B------:R-:W-:Y:S01]  /*c430*/  UMOV UR28, UR20 ;  /* 0x00000014001c7c82 */ /* 0x000fe20008000000 */
[----:B------:R-:W-:Y:S01]  /*c440*/  LEA.HI.X R21, R16, R15, R21, 0x2, P1 ;  /* 0x0000000f10157211 */ /* 0x000fe200008f1415 */
[----:B------:R-:W-:Y:S01]  /*c450*/  UMOV UR29, UR21 ;  /* 0x00000015001d7c82 */ /* 0x000fe20008000000 */
[----:B------:R-:W-:Y:S01]  /*c460*/  R2UR UR7, R5 ;  /* 0x00000000050772ca */ /* 0x000fe200000e0000 */
[----:B------:R-:W-:Y:S01]  /*c470*/  UMOV UR18, 0x40 ;  /* 0x0000004000127882 */ /* 0x000fe20000000000 */
[----:B------:R-:W-:Y:S01]  /*c480*/  R2UR UR22, R14 ;  /* 0x000000000e1672ca */ /* 0x000fe200000e0000 */
[----:B------:R-:W-:Y:S01]  /*c490*/  UIADD3 UR24, UR14, 0x29000, URZ ;  /* 0x000290000e187890 */ /* 0x000fe2000fffe03f */
[----:B------:R-:W-:Y:S01]  /*c4a0*/  R2UR UR23, R21 ;  /* 0x00000000151772ca */ /* 0x000fe200000e0000 */
[----:B------:R-:W-:Y:S01]  /*c4b0*/  UIADD3 UR25, UR14, 0x38838, URZ ;  /* 0x000388380e197890 */ /* 0x000fe2000fffe03f */
[----:B------:R-:W-:Y:S01]  /*c4c0*/  LOP3.LUT R10, R10, 0x1, RZ, 0x3c, !PT ;  /* 0x000000010a0a7812 */ /* 0x000fe200078e3cff */
[----:B------:R-:W-:-:S02]  /*c4d0*/  UIADD3 UR16, UR14, 0x2b800, URZ ;  /* 0x0002b8000e107890 */ /* 0x000fc4000fffe03f */
[----:B------:R-:W-:Y:S01]  /*c4e0*/  UIADD3 UR14, UR14, 0x2e580, URZ ;  /* 0x0002e5800e0e7890 */ /* 0x000fe2000fffe03f */
[----:B------:R-:W-:Y:S01]  /*c4f0*/  SHF.L.U32 R5, R10, 0x1f, RZ ;  /* 0x0000001f0a057819 */ /* 0x000fe200000006ff */
[----:B------:R-:W-:Y:S01]  /*c500*/  UMOV UR19, UR27 ;  /* 0x0000001b00137c82 */ /* 0x000fe20008000000 */
[----:B------:R-:W-:Y:S01]  /*c510*/  UMOV UR17, UR25 ;  /* 0x0000001900117c82 */ /* 0x000fe20008000000 */
[----:B------:R-:W-:Y:S01]  /*c520*/  UMOV UR15, UR25 ;  /* 0x00000019000f7c82 */ /* 0x000fe20008000000 */
[----:B------:R1:W-:Y:S01]  /*c530*/  UTMALDG.4D [UR24], [UR6], desc[UR8] ;  /* 0x00000818060075b4 */ /* 0x0003e20008019000 */
[----:B------:R-:W-:Y:S01]  /*c540*/  UMOV UR10, 0x14 ;  /* 0x00000014000a7882 */ /* 0x000fe20000000000 */
[----:B------:R1:W-:Y:S02]  /*c550*/  UTMALDG.4D [UR16], [UR6], desc[UR8] ;  /* 0x00000810060075b4 */ /* 0x0003e40008019000 */
[----:B------:R1:W-:Y:S01]  /*c560*/  UBLKCP.S.G [UR14], [UR22], UR10 ;  /* 0x0000000e160073ba */ /* 0x0003e2000800020a */
[----:B------:R-:W2:Y:S02]  /*c570*/  SYNCS.PHASECHK.TRANS64.TRYWAIT P1, [R12+URZ+0x38820], R5 ;  /* 0x038820050c0075a7 */ /* 0x000ea4000802017f */
[----:B-12---:R-:W-:Y:S05]  /*c580*/  @!P1 BRA `(.L_x_609) ;  /* 0x0000000c00f89947 */ /* 0x006fea0003800000 */
.L_x_632:
[----:B------:R-:W-:Y:S05]  /*c590*/  @P0 BRA `(.L_x_610) ;  /* 0x0000000000140947 */ /* 0x000fea0003800000 */
[----:B------:R-:W-:Y:S01]  /*c5a0*/  ISETP.NE.AND P1, PT, R20, RZ, PT ;  /* 0x000000ff1400720c */ /* 0x000fe20003f25270 */
[----:B-1----:R-:W-:-:S04]  /*c5b0*/  IMAD.MOV.U32 R5, RZ, RZ, 0x5140 ;  /* 0x00005140ff057424 */ /* 0x002fc800078e00ff */
[----:B------:R2:W-:Y:S08]  /*c5c0*/  SYNCS.ARRIVE.TRANS64 RZ, [R12+URZ+0x38810], R5 ;  /* 0x038810050cff79a7 */ /* 0x0005f0000800003f */
[----:B------:R-:W-:Y:S05]  /*c5d0*/  @!P1 BRA `(.L_x_610) ;  /* 0x0000000000049947 */ /* 0x000fea0003800000 */
[----:B------:R-:W-:Y:S01]  /*c5e0*/  BPT.TRAP 0x1 ;  /* 0x000000040000795c */ /* 0x000fe20000300000 */
.L_x_610:
        /* <DEDUP_REMOVED lines=17> */
[----:B------:R-:W-:Y:S02]  /*c700*/  UIADD3 UR27, UR10, UR35, URZ ;  /* 0x000000230a1b7290 */ /* 0x000fe4000fffe03f */
        /* <DEDUP_REMOVED lines=8> */
[----:B------:R3:W-:Y:S02]  /*c790*/  UBLKCP.S.G [UR30], [UR22], UR14 ;  /* 0x0000001e160073ba */ /* 0x0007e4000800020e */
[----:B---3--:R-:W-:Y:S05]  /*c7a0*/  @P1 BRA `(.L_x_611) ;  /* 0xfffffff400941947 */ /* 0x008fea000383ffff */
[----:B-12---:R-:W-:-:S07]  /*c7b0*/  IMAD.U32 R5, RZ, RZ, UR10 ;  /* 0x0000000aff057e24 */ /* 0x006fce000f8e00ff */
.L_x_602:
[----:B--2---:R-:W2:Y:S02]  /*c7c0*/  LDL.LU R4, [R1] ;  /* 0x0000000001047983 */ /* 0x004ea40000300800 */
[----:B--2---:R-:W-:-:S13]  /*c7d0*/  ISETP.NE.AND P1, PT, R4, RZ, PT ;  /* 0x000000ff0400720c */ /* 0x004fda0003f25270 */
[----:B------:R-:W-:Y:S05]  /*c7e0*/  @!P1 BRA `(.L_x_601) ;  /* 0x0000000400309947 */ /* 0x000fea0003800000 */
[----:B------:R-:W-:-:S04]  /*c7f0*/  SHF.L.U32 R13, R10, 0x1f, RZ ;  /* 0x0000001f0a0d7819 */ /* 0x000fc800000006ff */
[----:B------:R-:W1:Y:S02]  /*c800*/  SYNCS.PHASECHK.TRANS64.TRYWAIT P1, [R12+URZ+0x38840], R13 ;  /* 0x0388400d0c0075a7 */ /* 0x000e64000802017f */
[----:B-1----:R-:W-:Y:S05]  /*c810*/  @!P1 BRA `(.L_x_612) ;  /* 0x0000000c006c9947 */ /* 0x002fea0003800000 */
.L_x_633:
[----:B------:R-:W-:Y:S05]  /*c820*/  @P0 BRA `(.L_x_613) ;  /* 0x0000000000140947 */ /* 0x000fea0003800000 */
[----:B------:R-:W-:Y:S01]  /*c830*/  ISETP.NE.AND P1, PT, R20, RZ, PT ;  /* 0x000000ff1400720c */ /* 0x000fe20003f25270 */
[----:B------:R-:W-:-:S04]  /*c840*/  IMAD.MOV.U32 R5, RZ, RZ, 0x5140 ;  /* 0x00005140ff057424 */ /* 0x000fc800078e00ff */
[----:B------:R2:W-:Y:S08]  /*c850*/  SYNCS.ARRIVE.TRANS64 RZ, [R12+URZ+0x38830], R5 ;  /* 0x038830050cff79a7 */ /* 0x0005f0000800003f */
[----:B------:R-:W-:Y:S05]  /*c860*/  @!P1 BRA `(.L_x_613) ;  /* 0x0000000000049947 */ /* 0x000fea0003800000 */
[----:B------:R-:W-:Y:S01]  /*c870*/  BPT.TRAP 0x1 ;  /* 0x000000040000795c */ /* 0x000fe20000300000 */
.L_x_613:
[----:B--2---:R-:W2:Y:S01]  /*c880*/  LDC.64 R4, c[0x0][0x728] ;  /* 0x0001ca00ff047b82 */ /* 0x004ea20000000a00 */
[----:B------:R-:W-:Y:S01]  /*c890*/  IMAD R19, R19, 0x50, RZ ;  /* 0x0000005013137824 */ /* 0x000fe200078e02ff */
[----:B------:R-:W-:Y:S01]  /*c8a0*/  R2UR UR14, R12 ;  /* 0x000000000c0e72ca */ /* 0x000fe200000e0000 */
[----:B------:R-:W-:Y:S01]  /*c8b0*/  UMOV UR8, 0x0 ;  /* 0x0000000000087882 */ /* 0x000fe20000000000 */
[----:B------:R-:W-:Y:S01]  /*c8c0*/  UMOV UR9, 0x14f00000 ;  /* 0x14f0000000097882 */ /* 0x000fe20000000000 */
[----:B------:R-:W-:Y:S01]  /*c8d0*/  UMOV UR26, URZ ;  /* 0x0000003f001a7c82 */ /* 0x000fe20008000000 */
[C---:B-----5:R-:W-:Y:S01]  /*c8e0*/  IADD3 R0, P1, R19.reuse, R6, RZ ;  /* 0x0000000613007210 */ /* 0x060fe20007f3e0ff */
        /* <DEDUP_REMOVED lines=8> */
[----:B------:R-:W-:Y:S02]  /*c970*/  UIADD3 UR27, UR27, UR35, URZ ;  /* 0x000000231b1b7290 */ /* 0x000fe4000fffe03f */
[----:B------:R-:W-:Y:S01]  /*c980*/  UIADD3 UR14, UR14, 0x2e380, URZ ;  /* 0x0002e3800e0e7890 */ /* 0x000fe2000fffe03f */
[----:B--2---:R-:W-:Y:S01]  /*c990*/  LEA R4, P2, R0, R4, 0x2 ;  /* 0x0000000400047211 */ /* 0x004fe200078410ff */
[----:B------:R-:W-:Y:S01]  /*c9a0*/  UMOV UR17, UR25 ;  /* 0x0000001900117c82 */ /* 0x000fe20008000000 */
[----:B------:R-:W-:-:S02]  /*c9b0*/  UMOV UR15, UR25 ;  /* 0x00000019000f7c82 */ /* 0x000fc40008000000 */
[----:B------:R-:W-:Y:S01]  /*c9c0*/  R2UR UR22, R4 ;  /* 0x00000000041672ca */ /* 0x000fe200000e0000 */
[----:B------:R-:W-:Y:S01]  /*c9d0*/  UMOV UR19, UR27 ;  /* 0x0000001b00137c82 */ /* 0x000fe20008000000 */
        /* <DEDUP_REMOVED lines=12> */
.L_x_634:
[----:B------:R-:W-:Y:S05]  /*caa0*/  @P0 BRA `(.L_x_615) ;  /* 0x0000000000140947 */ /* 0x000fea0003800000 */
[----:B------:R-:W-:Y:S01]  /*cab0*/  ISETP.NE.AND P0, PT, R20, RZ, PT ;  /* 0x000000ff1400720c */ /* 0x000fe20003f05270 */
[----:B------:R-:W-:-:S04]  /*cac0*/  IMAD.MOV.U32 R5, RZ, RZ, 0x5140 ;  /* 0x00005140ff057424 */ /* 0x000fc800078e00ff */
[----:B------:R3:W-:Y:S08]  /*cad0*/  SYNCS.ARRIVE.TRANS64 RZ, [R12+URZ+0x38818], R5 ;  /* 0x038818050cff79a7 */ /* 0x0007f0000800003f */
[----:B------:R-:W-:Y:S05]  /*cae0*/  @!P0 BRA `(.L_x_615) ;  /* 0x0000000000048947 */ /* 0x000fea0003800000 */
[----:B------:R-:W-:Y:S01]  /*caf0*/  BPT.TRAP 0x1 ;  /* 0x000000040000795c */ /* 0x000fe20000300000 */
.L_x_615:
        /* <DEDUP_REMOVED lines=15> */
[----:B------:R-:W-:Y:S02]  /*cbf0*/  UIADD3 UR27, UR10, UR35, URZ ;  /* 0x000000230a1b7290 */ /* 0x000fe4000fffe03f */
[----:B---3--:R-:W-:Y:S01]  /*cc00*/  IMAD.U32 R5, RZ, RZ, UR10 ;  /* 0x0000000aff057e24 */ /* 0x008fe2000f8e00ff */
[----:B------:R-:W-:Y:S02]  /*cc10*/  UIADD3 UR30, UR16, 0x2e200, URZ ;  /* 0x0002e200101e7890 */ /* 0x000fe4000fffe03f */
[----:B------:R-:W-:-:S02]  /*cc20*/  UIADD3 UR16, UR16, 0x21800, URZ ;  /* 0x0002180010107890 */ /* 0x000fc4000fffe03f */
[----:B------:R-:W-:Y:S01]  /*cc30*/  UIMAD.WIDE UR22, UR10, 0x4, UR4 ;  /* 0x000000040a1678a5 */ /* 0x000fe2000f8e0204 */
[----:B------:R-:W-:Y:S01]  /*cc40*/  UMOV UR17, UR25 ;  /* 0x0000001900117c82 */ /* 0x000fe20008000000 */
[----:B------:R-:W-:Y:S01]  /*cc50*/  UMOV UR19, UR27 ;  /* 0x0000001b00137c82 */ /* 0x000fe20008000000 */
[----:B------:R-:W-:Y:S01]  /*cc60*/  UMOV UR31, UR25 ;  /* 0x00000019001f7c82 */ /* 0x000fe20008000000 */
[----:B------:R3:W-:Y:S03]  /*cc70*/  UTMALDG.4D [UR24], [UR6], desc[UR8] ;  /* 0x00000818060075b4 */ /* 0x0007e60008019000 */
[----:B------:R3:W-:Y:S02]  /*cc80*/  UTMALDG.4D [UR16], [UR6], desc[UR8] ;  /* 0x00000810060075b4 */ /* 0x0007e40008019000 */
[----:B------:R3:W-:Y:S02]  /*cc90*/  UBLKCP.S.G [UR30], [UR22], UR14 ;  /* 0x0000001e160073ba */ /* 0x0007e4000800020e */
[----:B---3--:R-:W-:Y:S01]  /*cca0*/  NOP ;  /* 0x0000000000007918 */ /* 0x008fe20000000000 */
.L_x_601:
[----:B-----5:R-:W-:Y:S01]  /*ccb0*/  IMAD R4, R0, 0x8, R12 ;  /* 0x0000000800047824 */ /* 0x020fe200078e020c */
[----:B------:R-:W-:Y:S01]  /*ccc0*/  SHF.L.U32 R3, R10, 0x1f, RZ ;  /* 0x0000001f0a037819 */ /* 0x000fe200000006ff */
[----:B------:R-:W3:Y:S03]  /*ccd0*/  S2R R2, SR_TID.X ;  /* 0x0000000000027919 */ /* 0x000ee60000002100 */
[----:B------:R-:W4:Y:S01]  /*cce0*/  SYNCS.PHASECHK.TRANS64.TRYWAIT P0, [R4+URZ+0x38840], R3 ;  /* 0x03884003040075a7 */ /* 0x000f22000800017f */
[----:B---3--:R-:W-:-:S04]  /*ccf0*/  LOP3.LUT R2, R2, 0x7f, RZ, 0xc0, !PT ;  /* 0x0000007f02027812 */ /* 0x008fc800078ec0ff */
[----:B------:R-:W-:Y:S01]  /*cd00*/  ISETP.NE.AND P1, PT, R2, RZ, PT ;  /* 0x000000ff0200720c */ /* 0x000fe20003f25270 */
[----:B----4-:R-:W-:-:S12]  /*cd10*/  @!P0 BRA `(.L_x_616) ;  /* 0x0000000800548947 */ /* 0x010fd80003800000 */
.L_x_635:
[----:B------:R-:W-:Y:S05]  /*cd20*/  @P1 BRA `(.L_x_617) ;  /* 0x0000000000181947 */ /* 0x000fea0003800000 */
[----:B------:R-:W4:Y:S01]  /*cd30*/  S2R R2, SR_TID.X ;  /* 0x0000000000027919 */ /* 0x000f220000002100 */
[----:B---3--:R-:W-:-:S04]  /*cd40*/  IMAD.MOV.U32 R3, RZ, RZ, 0x5140 ;  /* 0x00005140ff037424 */ /* 0x008fc800078e00ff */
[----:B------:R3:W-:Y:S01]  /*cd50*/  SYNCS.ARRIVE.TRANS64 RZ, [R4+URZ+0x38830], R3 ;  /* 0x0388300304ff79a7 */ /* 0x0007e2000800003f */
[----:B----4-:R-:W-:-:S13]  /*cd60*/  LOP3.LUT P0, RZ, R2, 0x1f, RZ, 0xc0, !PT ;  /* 0x0000001f02ff7812 */ /* 0x010fda000780c0ff */
[----:B---3--:R-:W-:Y:S05]  /*cd70*/  @!P0 BRA `(.L_x_617) ;  /* 0x0000000000048947 */ /* 0x008fea0003800000 */
[----:B------:R-:W-:Y:S01]  /*cd80*/  BPT.TRAP 0x1 ;  /* 0x000000040000795c */ /* 0x000fe20000300000 */
.L_x_617:
[----:B---3--:R-:W3:Y:S01]  /*cd90*/  LDC.64 R2, c[0x0][0x728] ;  /* 0x0001ca00ff027b82 */ /* 0x008ee20000000a00 */
[C---:B------:R-:W-:Y:S01]  /*cda0*/  IADD3 R6, P0, R5.reuse, R6, RZ ;  /* 0x0000000605067210 */ /* 0x040fe20007f1e0ff */
[----:B------:R-:W-:Y:S01]  /*cdb0*/  UMOV UR8, 0x0 ;  /* 0x0000000000087882 */ /* 0x000fe20000000000 */
[----:B------:R-:W-:Y:S01]  /*cdc0*/  R2UR UR25, R4 ;  /* 0x00000000041972ca */ /* 0x000fe200000e0000 */
[C-C-:B------:R-:W-:Y:S01]  /*cdd0*/  IMAD R4, R0.reuse, 0x5000, R12.reuse ;  /* 0x0000500000047824 */ /* 0x140fe200078e020c */
[C---:B------:R-:W-:Y:S01]  /*cde0*/  LEA.HI.X.SX32 R11, R5.reuse, R11, 0x1, P0 ;  /* 0x0000000b050b7211 */ /* 0x040fe200000f0eff */
[----:B-12---:R-:W-:Y:S01]  /*cdf0*/  IMAD R12, R0, 0x200, R12 ;  /* 0x00000200000c7824 */ /* 0x006fe200078e020c */
[----:B------:R-:W-:Y:S01]  /*ce00*/  R2UR UR27, R5 ;  /* 0x00000000051b72ca */ /* 0x000fe200000e0000 */
[----:B------:R-:W-:Y:S01]  /*ce10*/  UMOV UR9, 0x14f00000 ;  /* 0x14f0000000097882 */ /* 0x000fe20000000000 */
[----:B------:R-:W-:Y:S01]  /*ce20*/  R2UR UR16, R4 ;  /* 0x00000000041072ca */ /* 0x000fe200000e0000 */
[----:B------:R-:W-:Y:S01]  /*ce30*/  UMOV UR26, URZ ;  /* 0x0000003f001a7c82 */ /* 0x000fe20008000000 */
[----:B------:R-:W-:Y:S01]  /*ce40*/  R2UR UR10, R12 ;  /* 0x000000000c0a72ca */ /* 0x000fe200000e0000 */
[----:B------:R-:W-:Y:S01]  /*ce50*/  UMOV UR28, UR20 ;  /* 0x00000014001c7c82 */ /* 0x000fe20008000000 */
[----:B------:R-:W-:Y:S01]  /*ce60*/  UMOV UR29, UR21 ;  /* 0x00000015001d7c82 */ /* 0x000fe20008000000 */
[----:B------:R-:W-:-:S02]  /*ce70*/  UMOV UR18, 0x40 ;  /* 0x0000004000127882 */ /* 0x000fc40000000000 */
[----:B------:R-:W-:-:S04]  /*ce80*/  UIADD3 UR25, UR25, 0x38830, URZ ;  /* 0x0003883019197890 */ /* 0x000fc8000fffe03f */
[----:B------:R-:W-:Y:S02]  /*ce90*/  UIADD3 UR27, UR27, UR35, URZ ;  /* 0x000000231b1b7290 */ /* 0x000fe4000fffe03f */
[----:B------:R-:W-:Y:S01]  /*cea0*/  UIADD3 UR24, UR16, 0x24000, URZ ;  /* 0x0002400010187890 */ /* 0x000fe2000fffe03f */
[C---:B---3--:R-:W-:Y:S01]  /*ceb0*/  LEA R2, P0, R6.reuse, R2, 0x2 ;  /* 0x0000000206027211 */ /* 0x048fe200078010ff */
[----:B------:R-:W-:Y:S02]  /*cec0*/  UIADD3 UR16, UR16, 0x26800, URZ ;  /* 0x0002680010107890 */ /* 0x000fe4000fffe03f */
[----:B------:R-:W-:Y:S01]  /*ced0*/  UIADD3 UR14, UR10, 0x2e380, URZ ;  /* 0x0002e3800a0e7890 */ /* 0x000fe2000fffe03f */
[----:B------:R-:W-:Y:S01]  /*cee0*/  LEA.HI.X R3, R6, R3, R11, 0x2, P0 ;  /* 0x0000000306037211 */ /* 0x000fe200000f140b */
[----:B------:R-:W-:Y:S01]  /*cef0*/  UMOV UR17, UR25 ;  /* 0x0000001900117c82 */ /* 0x000fe20008000000 */
[----:B------:R-:W-:Y:S01]  /*cf00*/  IADD3 R9, P0, R9, 0x1f0, RZ ;  /* 0x000001f009097810 */ /* 0x000fe20007f1e0ff */
[----:B------:R-:W-:Y:S01]  /*cf10*/  UMOV UR19, UR27 ;  /* 0x0000001b00137c82 */ /* 0x000fe20008000000 */
[----:B------:R-:W-:Y:S01]  /*cf20*/  R2UR UR22, R2 ;  /* 0x00000000021672ca */ /* 0x000fe200000e0000 */
[----:B------:R-:W-:Y:S01]  /*cf30*/  UMOV UR15, UR25 ;  /* 0x00000019000f7c82 */ /* 0x000fe20008000000 */
[----:B------:R-:W-:Y:S01]  /*cf40*/  R2UR UR6, R9 ;  /* 0x00000000090672ca */ /* 0x000fe200000e0000 */
[----:B------:R-:W-:Y:S01]  /*cf50*/  IMAD.X R8, RZ, RZ, R8, P0 ;  /* 0x000000ffff087224 */ /* 0x000fe200000e0608 */
[----:B------:R-:W-:Y:S01]  /*cf60*/  R2UR UR23, R3 ;  /* 0x00000000031772ca */ /* 0x000fe200000e0000 */
[----:B------:R-:W-:Y:S01]  /*cf70*/  UMOV UR10, 0x14 ;  /* 0x00000014000a7882 */ /* 0x000fe20000000000 */
[----:B------:R-:W-:-:S02]  /*cf80*/  VIADD R9, R0, 0x1 ;  /* 0x0000000100097836 */ /* 0x000fc40000000000 */
[----:B------:R-:W-:-:S03]  /*cf90*/  R2UR UR7, R8 ;  /* 0x00000000080772ca */ /* 0x000fc600000e0000 */
[----:B------:R-:W-:-:S04]  /*cfa0*/  ISETP.NE.AND P0, PT, R9, 0x2, PT ;  /* 0x000000020900780c */ /* 0x000fc80003f05270 */
[----:B------:R-:W-:Y:S02]  /*cfb0*/  SEL R3, RZ, 0x1, P0 ;  /* 0x00000001ff037807 */ /* 0x000fe40000000000 */
[----:B------:R-:W-:Y:S02]  /*cfc0*/  SEL R9, R9, RZ, P0 ;  /* 0x000000ff09097207 */ /* 0x000fe40000000000 */
[----:B------:R-:W-:Y:S02]  /*cfd0*/  LOP3.LUT R0, R10, R3, RZ, 0x3c, !PT ;  /* 0x000000030a007212 */ /* 0x000fe400078e3cff */
[----:B------:R1:W-:Y:S01]  /*cfe0*/  UTMALDG.4D [UR24], [UR6], desc[UR8] ;  /* 0x00000818060075b4 */ /* 0x0003e20008019000 */
[----:B------:R1:W-:Y:S01]  /*cff0*/  UTMALDG.4D [UR16], [UR6], desc[UR8] ;  /* 0x00000810060075b4 */ /* 0x0003e20008019000 */
[----:B------:R1:W-:Y:S02]  /*d000*/  UBLKCP.S.G [UR14], [UR22], UR10 ;  /* 0x0000000e160073ba */ /* 0x0003e4000800020a */
[----:B-1----:R-:W-:Y:S01]  /*d010*/  NOP ;  /* 0x0000000000007918 */ /* 0x002fe20000000000 */
.L_x_598:
[----:B------:R-:W-:Y:S05]  /*d020*/  BSYNC B0 ;  /* 0x0000000000007941 */ /* 0x000fea0003800000 */
.L_x_596:
[----:B------:R-:W-:-:S03]  /*d030*/  UMOV UR6, 0xffffffff ;  /* 0xffffffff00067882 */ /* 0x000fc60000000000 */
[----:B------:R-:W-:Y:S05]  /*d040*/  BRA.DIV UR6, `(.L_x_618) ;  /* 0x00000006069c7947 */ /* 0x000fea000b800000 */
[----:B------:R-:W-:-:S13]  /*d050*/  ELECT P6, URZ, PT ;  /* 0x00000000003f782f */ /* 0x000fda00038c0000 */
.L_x_638:
[----:B------:R-:W-:Y:S05]  /*d060*/  @!P6 BRA `(.L_x_481) ;  /* 0x000000000084e947 */ /* 0x000fea0003800000 */
[----:B------:R-:W3:Y:S02]  /*d070*/  LDL.LU R2, [R1+0x8] ;  /* 0x0000080001027983 */ /* 0x000ee40000300800 */
[----:B---3--:R-:W-:-:S04]  /*d080*/  LOP3.LUT R2, R2, 0x2, RZ, 0xfc, !PT ;  /* 0x0000000202027812 */ /* 0x008fc800078efcff */
[----:B------:R-:W-:-:S13]  /*d090*/  ISETP.NE.AND P2, PT, R2, 0x3, PT ;  /* 0x000000030200780c */ /* 0x000fda0003f45270 */
[----:B------:R-:W-:Y:S05]  /*d0a0*/  @!P2 BRA `(.L_x_619) ;  /* 0x000000000004a947 */ /* 0x000fea0003800000 */
[----:B--2---:R-:W-:Y:S01]  /*d0b0*/  BPT.TRAP 0x1 ;  /* 0x000000040000795c */ /* 0x004fe20000300000 */
.L_x_619:
        /* <DEDUP_REMOVED lines=15> */
.L_x_639:
[----:B------:R-:W3:Y:S02]  /*d1b0*/  SYNCS.PHASECHK.TRANS64.TRYWAIT P0, [R11+URZ], R2 ;  /* 0x000000020b0075a7 */ /* 0x000ee4000800017f */
[----:B---3--:R-:W-:Y:S05]  /*d1c0*/  @!P0 BRA `(.L_x_621) ;  /* 0x0000000400708947 */ /* 0x008fea0003800000 */
.L_x_640:
[----:B------:R-:W-:Y:S05]  /*d1d0*/  @!P2 BRA `(.L_x_622) ;  /* 0x000000000004a947 */ /* 0x000fea0003800000 */
[----:B--2---:R-:W-:Y:S01]  /*d1e0*/  BPT.TRAP 0x1 ;  /* 0x000000040000795c */ /* 0x004fe20000300000 */
.L_x_622:
[----:B------:R-:W-:-:S04]  /*d1f0*/  VIADD R0, R6, 0x38840 ;  /* 0x0003884006007836 */ /* 0x000fc80000000000 */
[----:B------:R-:W-:-:S04]  /*d200*/  IMAD R9, R9, 0x8, R0 ;  /* 0x0000000809097824 */ /* 0x000fc800078e0200 */
[----:B------:R-:W4:Y:S02]  /*d210*/  SYNCS.PHASECHK.TRANS64.TRYWAIT P0, [R9+URZ], R4 ;  /* 0x00000004090075a7 */ /* 0x000f24000800017f */
[----:B----4-:R-:W-:Y:S05]  /*d220*/  @!P0 BRA `(.L_x_623) ;  /* 0x00000004006c8947 */ /* 0x010fea0003800000 */
.L_x_641:
[----:B------:R-:W-:-:S07]  /*d230*/  IMAD R3, R3, 0x8, R0 ;  /* 0x0000000803037824 */ /* 0x000fce00078e0200 */
.L_x_624:
[----:B------:R1:W1:Y:S02]  /*d240*/  SYNCS.PHASECHK.TRANS64.TRYWAIT P0, [R3+URZ], R2 ;  /* 0x00000002030075a7 */ /* 0x000264000800017f */
[----:B-1----:R-:W-:Y:S05]  /*d250*/  @!P0 NANOSLEEP.SYNCS 0x989680 ;  /* 0x009896800000895d */ /* 0x002fea0003900000 */
[----:B------:R-:W1:Y:S02]  /*d260*/  @!P0 SYNCS.PHASECHK.TRANS64 P0, [R3+URZ], R2 ;  /* 0x00000002030085a7 */ /* 0x000e64000800007f */
[----:B-1----:R-:W-:Y:S05]  /*d270*/  @!P0 BRA `(.L_x_624) ;  /* 0xfffffffc00f08947 */ /* 0x002fea000383ffff */
.L_x_481:
[----:B--2---:R-:W-:Y:S05]  /*d280*/  BSYNC B6 ;  /* 0x0000000000067941 */ /* 0x004fea0003800000 */
.L_x_475:
[----:B------:R-:W-:Y:S05]  /*d290*/  EXIT ;  /* 0x000000000000794d */ /* 0x000fea0003800000 */
.L_x_491:
[----:B------:R-:W-:Y:S02]  /*d2a0*/  IMAD.MOV.U32 R12, RZ, RZ, RZ ;  /* 0x000000ffff0c7224 */ /* 0x000fe400078e00ff */
[----:B------:R-:W-:Y:S02]  /*d2b0*/  IMAD.MOV.U32 R11, RZ, RZ, 0x1f ;  /* 0x0000001fff0b7424 */ /* 0x000fe400078e00ff */
[----:B------:R-:W-:-:S07]  /*d2c0*/  IMAD.MOV.U32 R15, RZ, RZ, -0x1 ;  /* 0xffffffffff0f7424 */ /* 0x000fce00078e00ff */
[----:B------:R-:W-:Y:S05]  /*d2d0*/  WARPSYNC.COLLECTIVE R15, `(.L_x_625) ;  /* 0x000000000f087348 */ /* 0x000fea0003c00000 */
[----:B------:R1:W2:Y:S02]  /*d2e0*/  SHFL.IDX P6, R14, R13, R12, R11 ;  /* 0x0000000c0d0e7389 */ /* 0x0002a400000c000b */
[----:B-12---:R-:W-:Y:S01]  /*d2f0*/  ENDCOLLECTIVE ;  /* 0x000000000000791b */ /* 0x006fe20003800000 */
.L_x_625:
[----:B------:R-:W-:Y:S05]  /*d300*/  BRA `(.L_x_626) ;  /* 0xffffff4000247947 */ /* 0x000fea000383ffff */
.L_x_493:
        /* <DEDUP_REMOVED lines=8> */
.L_x_497:
[----:B---3--:R3:W4:Y:S02]  /*d390*/  SYNCS.PHASECHK.TRANS64.TRYWAIT P1, [R3+URZ+0x38810], R154 ;  /* 0x0388109a030075a7 */ /* 0x008724000802017f */
[----:B----4-:R-:W-:Y:S05]  /*d3a0*/  @!P1 NANOSLEEP.SYNCS 0x989680 ;  /* 0x009896800000995d */ /* 0x010fea0003900000 */
[----:B------:R-:W4:Y:S02]  /*d3b0*/  @!P1 SYNCS.PHASECHK.TRANS64 P1, [R3+URZ+0x38810], R154 ;  /* 0x0388109a030095a7 */ /* 0x000f24000802007f */
[----:B----4-:R-:W-:Y:S05]  /*d3c0*/  @!P1 BRA `(.L_x_497) ;  /* 0xfffffffc00f09947 */ /* 0x010fea000383ffff */
[----:B------:R-:W-:Y:S05]  /*d3d0*/  BRA `(.L_x_496) ;  /* 0xffffff4800287947 */ /* 0x000fea000383ffff */
.L_x_501:
[----:B------:R1:W1:Y:S02]  /*d3e0*/  SYNCS.PHASECHK.TRANS64.TRYWAIT P1, [R3+URZ+0x38830], R154 ;  /* 0x0388309a030075a7 */ /* 0x000264000802017f */
[----:B-1----:R-:W-:Y:S05]  /*d3f0*/  @!P1 NANOSLEEP.SYNCS 0x989680 ;  /* 0x009896800000995d */ /* 0x002fea0003900000 */
[----:B------:R-:W1:Y:S02]  /*d400*/  @!P1 SYNCS.PHASECHK.TRANS64 P1, [R3+URZ+0x38830], R154 ;  /* 0x0388309a030095a7 */ /* 0x000e64000802007f */
[----:B-1----:R-:W-:Y:S05]  /*d410*/  @!P1 BRA `(.L_x_501) ;  /* 0xfffffffc00f09947 */ /* 0x002fea000383ffff */
[----:B------:R-:W-:Y:S05]  /*d420*/  BRA `(.L_x_500) ;  /* 0xffffff5800b47947 */ /* 0x000fea000383ffff */
.L_x_599:
[----:B-1----:R1:W2:Y:S02]  /*d430*/  SYNCS.PHASECHK.TRANS64.TRYWAIT P1, [R12+URZ+0x38820], R3 ;  /* 0x038820030c0075a7 */ /* 0x0022a4000802017f */
[----:B--2---:R-:W-:Y:S05]  /*d440*/  @!P1 NANOSLEEP.SYNCS 0x989680 ;  /* 0x009896800000995d */ /* 0x004fea0003900000 */
[----:B------:R-:W2:Y:S02]  /*d450*/  @!P1 SYNCS.PHASECHK.TRANS64 P1, [R12+URZ+0x38820], R3 ;  /* 0x038820030c0095a7 */ /* 0x000ea4000802007f */
[----:B--2---:R-:W-:Y:S05]  /*d460*/  @!P1 BRA `(.L_x_599) ;  /* 0xfffffffc00f09947 */ /* 0x004fea000383ffff */
[----:B------:R-:W-:Y:S05]  /*d470*/  BRA `(.L_x_627) ;  /* 0xffffffe000ec7947 */ /* 0x000fea000383ffff */
.L_x_603:
[----:B-1----:R1:W3:Y:S02]  /*d480*/  SYNCS.PHASECHK.TRANS64.TRYWAIT P1, [R12+URZ+0x38840], R21 ;  /* 0x038840150c0075a7 */ /* 0x0022e4000802017f */
[----:B---3--:R-:W-:Y:S05]  /*d490*/  @!P1 NANOSLEEP.SYNCS 0x989680 ;  /* 0x009896800000995d */ /* 0x008fea0003900000 */
[----:B------:R-:W3:Y:S02]  /*d4a0*/  @!P1 SYNCS.PHASECHK.TRANS64 P1, [R12+URZ+0x38840], R21 ;  /* 0x038840150c0095a7 */ /* 0x000ee4000802007f */
[----:B---3--:R-:W-:Y:S05]  /*d4b0*/  @!P1 BRA `(.L_x_603) ;  /* 0xfffffffc00f09947 */ /* 0x008fea000383ffff */
[----:B------:R-:W-:Y:S05]  /*d4c0*/  BRA `(.L_x_628) ;  /* 0xffffffe800587947 */ /* 0x000fea000383ffff */
.L_x_605:
[----:B--2---:R2:W3:Y:S02]  /*d4d0*/  SYNCS.PHASECHK.TRANS64.TRYWAIT P1, [R12+URZ+0x38828], R21 ;  /* 0x038828150c0075a7 */ /* 0x0044e4000802017f */
[----:B---3--:R-:W-:Y:S05]  /*d4e0*/  @!P1 NANOSLEEP.SYNCS 0x989680 ;  /* 0x009896800000995d */ /* 0x008fea0003900000 */
[----:B------:R-:W3:Y:S02]  /*d4f0*/  @!P1 SYNCS.PHASECHK.TRANS64 P1, [R12+URZ+0x38828], R21 ;  /* 0x038828150c0095a7 */ /* 0x000ee4000802007f */
[----:B---3--:R-:W-:Y:S05]  /*d500*/  @!P1 BRA `(.L_x_605) ;  /* 0xfffffffc00f09947 */ /* 0x008fea000383ffff */
[----:B------:R-:W-:Y:S05]  /*d510*/  BRA `(.L_x_629) ;  /* 0xffffffe800f07947 */ /* 0x000fea000383ffff */
.L_x_607:
[----:B---3--:R3:W4:Y:S02]  /*d520*/  SYNCS.PHASECHK.TRANS64.TRYWAIT P1, [R12+URZ+0x38848], R21 ;  /* 0x038848150c0075a7 */ /* 0x008724000802017f */
[----:B----4-:R-:W-:Y:S05]  /*d530*/  @!P1 NANOSLEEP.SYNCS 0x989680 ;  /* 0x009896800000995d */ /* 0x010fea0003900000 */
[----:B------:R-:W4:Y:S02]  /*d540*/  @!P1 SYNCS.PHASECHK.TRANS64 P1, [R12+URZ+0x38848], R21 ;  /* 0x038848150c0095a7 */ /* 0x000f24000802007f */
[----:B----4-:R-:W-:Y:S05]  /*d550*/  @!P1 BRA `(.L_x_607) ;  /* 0xfffffffc00f09947 */ /* 0x010fea000383ffff */
[----:B------:R-:W-:Y:S05]  /*d560*/  BRA `(.L_x_630) ;  /* 0xffffffec00687947 */ /* 0x000fea000383ffff */
.L_x_609:
[----:B------:R-:W-:-:S07]  /*d570*/  SHF.L.U32 R5, R10, 0x1f, RZ ;  /* 0x0000001f0a057819 */ /* 0x000fce00000006ff */
.L_x_631:
[----:B-1----:R1:W2:Y:S02]  /*d580*/  SYNCS.PHASECHK.TRANS64.TRYWAIT P1, [R12+URZ+0x38820], R5 ;  /* 0x038820050c0075a7 */ /* 0x0022a4000802017f */
[----:B--2---:R-:W-:Y:S05]  /*d590*/  @!P1 NANOSLEEP.SYNCS 0x989680 ;  /* 0x009896800000995d */ /* 0x004fea0003900000 */
[----:B------:R-:W2:Y:S02]  /*d5a0*/  @!P1 SYNCS.PHASECHK.TRANS64 P1, [R12+URZ+0x38820], R5 ;  /* 0x038820050c0095a7 */ /* 0x000ea4000802007f */
[----:B--2---:R-:W-:Y:S05]  /*d5b0*/  @!P1 BRA `(.L_x_631) ;  /* 0xfffffffc00f09947 */ /* 0x004fea000383ffff */
[----:B------:R-:W-:Y:S05]  /*d5c0*/  BRA `(.L_x_632) ;  /* 0xffffffec00f07947 */ /* 0x000fea000383ffff */
.L_x_612:
[----:B-1----:R1:W2:Y:S02]  /*d5d0*/  SYNCS.PHASECHK.TRANS64.TRYWAIT P1, [R12+URZ+0x38840], R13 ;  /* 0x0388400d0c0075a7 */ /* 0x0022a4000802017f */
[----:B--2---:R-:W-:Y:S05]  /*d5e0*/  @!P1 NANOSLEEP.SYNCS 0x989680 ;  /* 0x009896800000995d */ /* 0x004fea0003900000 */
[----:B------:R-:W2:Y:S02]  /*d5f0*/  @!P1 SYNCS.PHASECHK.TRANS64 P1, [R12+URZ+0x38840], R13 ;  /* 0x0388400d0c0095a7 */ /* 0x000ea4000802007f */
[----:B--2---:R-:W-:Y:S05]  /*d600*/  @!P1 BRA `(.L_x_612) ;  /* 0xfffffffc00f09947 */ /* 0x004fea000383ffff */
[----:B------:R-:W-:Y:S05]  /*d610*/  BRA `(.L_x_633) ;  /* 0xfffffff000807947 */ /* 0x000fea000383ffff */
.L_x_614:
[----:B--2---:R2:W3:Y:S02]  /*d620*/  SYNCS.PHASECHK.TRANS64.TRYWAIT P1, [R12+URZ+0x38828], R13 ;  /* 0x0388280d0c0075a7 */ /* 0x0044e4000802017f */
[----:B---3--:R-:W-:Y:S05]  /*d630*/  @!P1 NANOSLEEP.SYNCS 0x989680 ;  /* 0x009896800000995d */ /* 0x008fea0003900000 */
[----:B------:R-:W3:Y:S02]  /*d640*/  @!P1 SYNCS.PHASECHK.TRANS64 P1, [R12+URZ+0x38828], R13 ;  /* 0x0388280d0c0095a7 */ /* 0x000ee4000802007f */
[----:B---3--:R-:W-:Y:S05]  /*d650*/  @!P1 BRA `(.L_x_614) ;  /* 0xfffffffc00f09947 */ /* 0x008fea000383ffff */
[----:B------:R-:W-:Y:S05]  /*d660*/  BRA `(.L_x_634) ;  /* 0xfffffff4000c7947 */ /* 0x000fea000383ffff */
.L_x_616:
[----:B---3--:R3:W4:Y:S02]  /*d670*/  SYNCS.PHASECHK.TRANS64.TRYWAIT P0, [R4+URZ+0x38840], R3 ;  /* 0x03884003040075a7 */ /* 0x008724000800017f */
[----:B----4-:R-:W-:Y:S05]  /*d680*/  @!P0 NANOSLEEP.SYNCS 0x989680 ;  /* 0x009896800000895d */ /* 0x010fea0003900000 */
[----:B------:R-:W4:Y:S02]  /*d690*/  @!P0 SYNCS.PHASECHK.TRANS64 P0, [R4+URZ+0x38840], R3 ;  /* 0x03884003040085a7 */ /* 0x000f24000800007f */
[----:B----4-:R-:W-:Y:S05]  /*d6a0*/  @!P0 BRA `(.L_x_616) ;  /* 0xfffffffc00f08947 */ /* 0x010fea000383ffff */
[----:B------:R-:W-:Y:S05]  /*d6b0*/  BRA `(.L_x_635) ;  /* 0xfffffff400987947 */ /* 0x000fea000383ffff */
.L_x_618:
[----:B------:R-:W-:Y:S01]  /*d6c0*/  BSSY B0, `(.L_x_636) ;  /* 0x0000006000007945 */ /* 0x000fe20003800000 */
[----:B------:R-:W-:-:S07]  /*d6d0*/  IMAD.MOV.U32 R15, RZ, RZ, -0x1 ;  /* 0xffffffffff0f7424 */ /* 0x000fce00078e00ff */
[----:B--2---:R-:W-:Y:S05]  /*d6e0*/  WARPSYNC.COLLECTIVE R15, `(.L_x_637) ;  /* 0x000000000f0c7348 */ /* 0x004fea0003c00000 */
[----:B------:R-:W-:Y:S02]  /*d6f0*/  ELECT P6, UR62, PT ;  /* 0x00000000003e782f */ /* 0x000fe400038c0000 */
[----:B------:R-:W-:Y:S01]  /*d700*/  MOV R14, UR62 ;  /* 0x0000003e000e7c02 */ /* 0x000fe20008000f00 */
[----:B--2---:R-:W-:Y:S10]  /*d710*/  ENDCOLLECTIVE ;  /* 0x000000000000791b */ /* 0x004ff40003800000 */
.L_x_637:
[----:B------:R-:W-:Y:S05]  /*d720*/  BSYNC B0 ;  /* 0x0000000000007941 */ /* 0x000fea0003800000 */
.L_x_636:
[----:B------:R-:W-:Y:S05]  /*d730*/  BRA `(.L_x_638) ;  /* 0xfffffff800487947 */ /* 0x000fea000383ffff */
.L_x_620:
[----:B-1----:R1:W3:Y:S02]  /*d740*/  SYNCS.PHASECHK.TRANS64.TRYWAIT P0, [R7+URZ], R4 ;  /* 0x00000004070075a7 */ /* 0x0022e4000800017f */
[----:B---3--:R-:W-:Y:S05]  /*d750*/  @!P0 NANOSLEEP.SYNCS 0x989680 ;  /* 0x009896800000895d */ /* 0x008fea0003900000 */
[----:B------:R-:W3:Y:S02]  /*d760*/  @!P0 SYNCS.PHASECHK.TRANS64 P0, [R7+URZ], R4 ;  /* 0x00000004070085a7 */ /* 0x000ee4000800007f */
[----:B---3--:R-:W-:Y:S05]  /*d770*/  @!P0 BRA `(.L_x_620) ;  /* 0xfffffffc00f08947 */ /* 0x008fea000383ffff */
[----:B------:R-:W-:Y:S05]  /*d780*/  BRA `(.L_x_639) ;  /* 0xfffffff800887947 */ /* 0x000fea000383ffff */
.L_x_621:
[----:B---3--:R3:W4:Y:S02]  /*d790*/  SYNCS.PHASECHK.TRANS64.TRYWAIT P0, [R11+URZ], R2 ;  /* 0x000000020b0075a7 */ /* 0x008724000800017f */
[----:B----4-:R-:W-:Y:S05]  /*d7a0*/  @!P0 NANOSLEEP.SYNCS 0x989680 ;  /* 0x009896800000895d */ /* 0x010fea0003900000 */
[----:B------:R-:W4:Y:S02]  /*d7b0*/  @!P0 SYNCS.PHASECHK.TRANS64 P0, [R11+URZ], R2 ;  /* 0x000000020b0085a7 */ /* 0x000f24000800007f */
[----:B----4-:R-:W-:Y:S05]  /*d7c0*/  @!P0 BRA `(.L_x_621) ;  /* 0xfffffffc00f08947 */ /* 0x010fea000383ffff */
[----:B------:R-:W-:Y:S05]  /*d7d0*/  BRA `(.L_x_640) ;  /* 0xfffffff8007c7947 */ /* 0x000fea000383ffff */
.L_x_623:
[----:B----4-:R4:W1:Y:S02]  /*d7e0*/  SYNCS.PHASECHK.TRANS64.TRYWAIT P0, [R9+URZ], R4 ;  /* 0x00000004090075a7 */ /* 0x010864000800017f */
[----:B-1----:R-:W-:Y:S05]  /*d7f0*/  @!P0 NANOSLEEP.SYNCS 0x989680 ;  /* 0x009896800000895d */ /* 0x002fea0003900000 */
[----:B------:R-:W1:Y:S02]  /*d800*/  @!P0 SYNCS.PHASECHK.TRANS64 P0, [R9+URZ], R4 ;  /* 0x00000004090085a7 */ /* 0x000e64000800007f */
[----:B-1----:R-:W-:Y:S05]  /*d810*/  @!P0 BRA `(.L_x_623) ;  /* 0xfffffffc00f08947 */ /* 0x002fea000383ffff */
[----:B------:R-:W-:Y:S05]  /*d820*/  BRA `(.L_x_641) ;  /* 0xfffffff800807947 */ /* 0x000fea000383ffff */
.L_x_642:
        /* <DEDUP_REMOVED lines=13> */
.L_x_3687:


//--------------------- .text._ZN7cutlass13device_kernelIN5flash11enable_sm90INS1_16FlashAttnBwdSm90INS1_25CollectiveMainloopBwdSm90ILi2ELi2ELi2EN4cute5tupleIJNS5_1CILi1EEES8_S8_EEENS6_IJNS7_ILi80EEENS7_ILi128EEESB_EEENS_6half_tEfNS_4arch4Sm90ELb0ELb0ELb0ELb1ELb1ELb1ELb0ELb1ELi2ELi1ELi2ELi1ELb0EEENS1_21CollectiveEpilogueBwdISC_SD_SF_Li256ELb1ELb0ELi1EEENS1_19SingleTileSchedulerILb1ELb0ELb0ELi128EEEEEEEEEvNT_6ParamsE --------------------------
	.section	.text._ZN7cutlass13device_kernelIN5flash11enable_sm90INS1_16FlashAttnBwdSm90INS1_25CollectiveMainloopBwdSm90ILi2ELi2ELi2EN4cute5tupleIJNS5_1CILi1EEES8_S8_EEENS6_IJNS7_ILi80EEENS7_ILi128EEESB_EEENS_6half_tEfNS_4arch4Sm90ELb0ELb0ELb0ELb1ELb1ELb1ELb0ELb1ELi2ELi1ELi2ELi1ELb0EEENS1_21CollectiveEpilogueBwdISC_SD_SF_Li256ELb1ELb0ELi1EEENS1_19SingleTileSchedulerILb1ELb0ELb0ELi128EEEEEEEEEvNT_6ParamsE,"ax",@progbits
	.align	128
.text._ZN7cutlass13device_kernelIN5flash11enable_sm90INS1_16FlashAttnBwdSm90INS1_25CollectiveMainloopBwdSm90ILi2ELi2ELi2EN4cute5tupleIJNS5_1CILi1EEES8_S8_EEENS6_IJNS7_ILi80EEENS7_ILi128EEESB_EEENS_6half_tEfNS_4arch4Sm90ELb0ELb0ELb0ELb1ELb1ELb1ELb0ELb1ELi2ELi1ELi2ELi1ELb0EEENS1_21CollectiveEpilogueBwdISC_SD_SF_Li256ELb1ELb0ELi1EEENS1_19SingleTileSchedulerILb1ELb0ELb0ELi128EEEEEEEEEvNT_6ParamsE:
        .type           _ZN7cutlass13device_kernelIN5flash11enable_sm90INS1_16FlashAttnBwdSm90INS1_25CollectiveMainloopBwdSm90ILi2ELi2ELi2EN4cute5tupleIJNS5_1CILi1EEES8_S8_EEENS6_IJNS7_ILi80EEENS7_ILi128EEESB_EEENS_6half_tEfNS_4arch4Sm90ELb0ELb0ELb0ELb1ELb1ELb1ELb0ELb1ELi2ELi1ELi2ELi1ELb0EEENS1_21CollectiveEpilogueBwdISC_SD_SF_Li256ELb1ELb0ELi1EEENS1_19SingleTileSchedulerILb1ELb0ELb0ELi128EEEEEEEEEvNT_6ParamsE,@function
        .size           _ZN7cutlass13device_kernelIN5flash11enable_sm90INS1_16FlashAttnBwdSm90INS1_25CollectiveMainloopBwdSm90ILi2ELi2ELi2EN4cute5tupleIJNS5_1CILi1EEES8_S8_EEENS6_IJNS7_ILi80EEENS7_ILi128EEESB_EEENS_6half_tEfNS_4arch4Sm90ELb0ELb0ELb0ELb1ELb1ELb1ELb0ELb1ELi2ELi1ELi2ELi1ELb0EEENS1_21CollectiveEpilogueBwdISC_SD_SF_Li256ELb1ELb0ELi1EEENS1_19SingleTileSchedulerILb1ELb0ELb0ELi128EEEEEEEEEvNT_6ParamsE,(.L_x_3688 - _ZN7cutlass13device_kernelIN5flash11enable_sm90INS1_16FlashAttnBwdSm90INS1_25CollectiveMainloopBwdSm90ILi2ELi2ELi2EN4cute5tupleIJNS5_1CILi1EEES8_S8_EEENS6_IJNS7_ILi80EEENS7_ILi128EEESB_EEENS_6half_tEfNS_4arch4Sm90ELb0ELb0ELb0ELb1ELb1ELb1ELb0ELb1ELi2ELi1ELi2ELi1ELb0EEENS1_21CollectiveEpilogueBwdISC_SD_SF_Li256ELb1ELb0ELi1EEENS1_19SingleTileSchedulerILb1ELb0ELb0ELi128EEEEEEEEEvNT_6ParamsE)
        .other          _ZN7cutlass13device_kernelIN5flash11enable_sm90INS1_16FlashAttnBwdSm90INS1_25CollectiveMainloopBwdSm90ILi2ELi2ELi2EN4cute5tupleIJNS5_1CILi1EEES8_S8_EEENS6_IJNS7_ILi80EEENS7_ILi128EEESB_EEENS_6half_tEfNS_4arch4Sm90ELb0ELb0ELb0ELb1ELb1ELb1ELb0ELb1ELi2ELi1ELi2ELi1ELb0EEENS1_21CollectiveEpilogueBwdISC_SD_SF_Li256ELb1ELb0ELi1EEENS1_19SingleTileSchedulerILb1ELb0ELb0ELi128EEEEEEEEEvNT_6ParamsE,@"STO_CUDA_ENTRY STV_DEFAULT"
_ZN7cutlass13device_kernelIN5flash11enable_sm90INS1_16FlashAttnBwdSm90INS1_25CollectiveMainloopBwdSm90ILi2ELi2ELi2EN4cute5tupleIJNS5_1CILi1EEES8_S8_EEENS6_IJNS7_ILi80EEENS7_ILi128EEESB_EEENS_6half_tEfNS_4arch4Sm90ELb0ELb0ELb0ELb1ELb1ELb1ELb0ELb1ELi2ELi1ELi2ELi1ELb0EEENS1_21CollectiveEpilogueBwdISC_SD_SF_Li256ELb1ELb0ELi1EEENS1_19SingleTileSchedulerILb1ELb0ELb0ELi128EEEEEEEEEvNT_6ParamsE:
        /* <DEDUP_REMOVED lines=23> */
.L_x_644:
[----:B------:R-:W-:Y:S05]  /*0170*/  BSYNC B0 ;  /* 0x0000000000007941 */ /* 0x000fea0003800000 */
.L_x_643:
        /* <DEDUP_REMOVED lines=34> */
.L_x_645:
        /* <DEDUP_REMOVED lines=22> */
.L_x_646:
        /* <DEDUP_REMOVED lines=9> */
.L_x_649:
        /* <DEDUP_REMOVED lines=20> */
.L_x_650:
        /* <DEDUP_REMOVED lines=10> */
.L_x_652:
[----:B------:R-:W2:Y:S02]  /*0770*/  LDC R0, c[0x0][0x8bc] ;  /* 0x00022f00ff007b82 */ /* 0x000ea40000000800 */
.L_x_651:
        /* <DEDUP_REMOVED lines=17> */
.L_x_654:
        /* <DEDUP_REMOVED lines=10> */
.L_x_655:
        /* <DEDUP_REMOVED lines=8> */
.L_x_656:
        /* <DEDUP_REMOVED lines=9> */
.L_x_657:
        /* <DEDUP_REMOVED lines=89> */
.L_x_660:
        /* <DEDUP_REMOVED lines=15> */
.L_x_659:
        /* <DEDUP_REMOVED lines=23> */
.L_x_662:
        /* <DEDUP_REMOVED lines=15> */
.L_x_661:
        /* <DEDUP_REMOVED lines=8> */
.L_x_814:
        /* <DEDUP_REMOVED lines=48> */
.L_x_664:
        /* <DEDUP_REMOVED lines=79> */
.L_x_676:
[----:B------:R-:W2:Y:S02]  /*1b90*/  LDL R3, [R1] ;  /* 0x0000000001037983 */ /* 0x000ea40000100800 */
[----:B--2---:R-:W-:-:S13]  /*1ba0*/  ISETP.NE.AND P0, PT, R3, 0x3, PT ;  /* 0x000000030300780c */ /* 0x004fda0003f05270 */
[----:B------:R-:W-:Y:S05]  /*1bb0*/  @!P0 BRA `(.L_x_666) ;  /* 0x0000000000048947 */ /* 0x000fea0003800000 */
[----:B------:R-:W-:Y:S01]  /*1bc0*/  BPT.TRAP 0x1 ;  /* 0x000000040000795c */ /* 0x000fe20000300000 */
.L_x_666:
        /* <DEDUP_REMOVED lines=8> */
.L_x_667:
[----:B---3--:R-:W-:Y:S05]  /*1c50*/  @P1 BRA `(.L_x_668) ;  /* 0x0000000000081947 */ /* 0x008fea0003800000 */
[----:B------:R-:W3:Y:S02]  /*1c60*/  SYNCS.PHASECHK.TRANS64.TRYWAIT P1, [R3+URZ+0x38810], R154 ;  /* 0x0388109a030075a7 */ /* 0x000ee4000802017f */
[----:B---3--:R-:W-:Y:S05]  /*1c70*/  @!P1 BRA `(.L_x_669) ;  /* 0x000000bc00c49947 */ /* 0x008fea0003800000 */
.L_x_668:
        /* <DEDUP_REMOVED lines=286> */
.L_x_670:
[----:B------:R1:W1:Y:S01]  /*2e60*/  SYNCS.PHASECHK.TRANS64.TRYWAIT P1, [R3+URZ+0x38830], R154 ;  /* 0x0388309a030075a7 */ /* 0x000262000802017f */
[----:B------:R-:W-:Y:S05]  /*2e70*/  @!P0 BRA `(.L_x_671) ;  /* 0x0000000000048947 */ /* 0x000fea0003800000 */
[----:B------:R-:W-:Y:S01]  /*2e80*/  BPT.TRAP 0x1 ;  /* 0x000000040000795c */ /* 0x000fe20000300000 */
.L_x_671:
[----:B------:R-:W-:-:S05]  /*2e90*/  VIADD R152, R152, 0x24000 ;  /* 0x0002400098987836 */ /* 0x000fca0000000000 */
[----:B------:R-:W-:-:S04]  /*2ea0*/  SHF.R.U32.HI R152, RZ, 0x4, R152 ;  /* 0x00000004ff987819 */ /* 0x000fc80000011698 */
[----:B------:R-:W-:-:S04]  /*2eb0*/  LOP3.LUT R236, R152, 0x3fff, RZ, 0xc0, !PT ;  /* 0x00003fff98ec7812 */ /* 0x000fc800078ec0ff */
[----:B------:R-:W-:Y:S01]  /*2ec0*/  LOP3.LUT R153, R236, 0x10000, RZ, 0xfc, !PT ;  /* 0x00010000ec997812 */ /* 0x000fe200078efcff */
[----:B-1----:R-:W-:Y:S06]  /*2ed0*/  @P1 BRA `(.L_x_672) ;  /* 0x0000000000081947 */ /* 0x002fec0003800000 */
[----:B------:R-:W1:Y:S02]  /*2ee0*/  SYNCS.PHASECHK.TRANS64.TRYWAIT P1, [R3+URZ+0x38830], R154 ;  /* 0x0388309a030075a7 */ /* 0x000e64000802017f */
[----:B-1----:R-:W-:Y:S05]  /*2ef0*/  @!P1 BRA `(.L_x_673) ;  /* 0x000000ac00389947 */ /* 0x002fea0003800000 */
.L_x_672:
        /* <DEDUP_REMOVED lines=832> */
.L_x_674:
        /* <DEDUP_REMOVED lines=56> */
.L_x_675:
        /* <DEDUP_REMOVED lines=78> */
.L_x_658:
        /* <DEDUP_REMOVED lines=154> */
.L_x_678:
        /* <DEDUP_REMOVED lines=58> */
.L_x_680:
[----:B------:R-:W-:Y:S05]  /*78a0*/  BSYNC B0 ;  /* 0x0000000000007941 */ /* 0x000fea0003800000 */
.L_x_679:
        /* <DEDUP_REMOVED lines=15> */
.L_x_682:
[----:B------:R-:W-:Y:S05]  /*79a0*/  BSYNC B0 ;  /* 0x0000000000007941 */ /* 0x000fea0003800000 */
.L_x_681:
        /* <DEDUP_REMOVED lines=18> */
.L_x_684:
[----:B------:R-:W-:Y:S05]  /*7ad0*/  BSYNC B0 ;  /* 0x0000000000007941 */ /* 0x000fea0003800000 */
.L_x_683:
        /* <DEDUP_REMOVED lines=17> */
.L_x_686:
[----:B------:R-:W-:Y:S05]  /*7bf0*/  BSYNC B0 ;  /* 0x0000000000007941 */ /* 0x000fea0003800000 */
.L_x_685:
        /* <DEDUP_REMOVED lines=18> */
.L_x_688:
[----:B------:R-:W-:Y:S05]  /*7d20*/  BSYNC B0 ;  /* 0x0000000000007941 */ /* 0x000fea0003800000 */
.L_x_687:
        /* <DEDUP_REMOVED lines=18> */
.L_x_690:
[----:B------:R-:W-:Y:S05]  /*7e50*/  BSYNC B0 ;  /* 0x0000000000007941 */ /* 0x000fea0003800000 */
.L_x_689:
        /* <DEDUP_REMOVED lines=19> */
.L_x_692:
[----:B------:R-:W-:Y:S05]  /*7f90*/  BSYNC B0 ;  /* 0x0000000000007941 */ /* 0x000fea0003800000 */
.L_x_691:
        /* <DEDUP_REMOVED lines=21> */
.L_x_694:
[----:B------:R-:W-:Y:S05]  /*80f0*/  BSYNC B0 ;  /* 0x0000000000007941 */ /* 0x000fea0003800000 */
.L_x_693:
        /* <DEDUP_REMOVED lines=33> */
.L_x_696:
[----:B------:R-:W-:Y:S05]  /*8310*/  BSYNC B0 ;  /* 0x0000000000007941 */ /* 0x000fea0003800000 */
.L_x_695:
        /* <DEDUP_REMOVED lines=17> */
.L_x_698:
[----:B------:R-:W-:Y:S05]  /*8430*/  BSYNC B0 ;  /* 0x0000000000007941 */ /* 0x000fea0003800000 */
.L_x_697:
        /* <DEDUP_REMOVED lines=15> */
.L_x_700:
[----:B------:R-:W-:Y:S05]  /*8530*/  BSYNC B0 ;  /* 0x0000000000007941 */ /* 0x000fea0003800000 */
.L_x_699:
        /* <DEDUP_REMOVED lines=15> */
.L_x_702:
[----:B------:R-:W-:Y:S05]  /*8630*/  BSYNC B0 ;  /* 0x0000000000007941 */ /* 0x000fea0003800000 */
.L_x_701:
        /* <DEDUP_REMOVED lines=15> */
.L_x_704:
[----:B------:R-:W-:Y:S05]  /*8730*/  BSYNC B0 ;  /* 0x0000000000007941 */ /* 0x000fea0003800000 */
.L_x_703:
        /* <DEDUP_REMOVED lines=15> */
.L_x_706:
[----:B------:R-:W-:Y:S05]  /*8830*/  BSYNC B0 ;  /* 0x0000000000007941 */ /* 0x000fea0003800000 */
.L_x_705:
        /* <DEDUP_REMOVED lines=15> */
.L_x_708:
[----:B------:R-:W-:Y:S05]  /*8930*/  BSYNC B0 ;  /* 0x0000000000007941 */ /* 0x000fea0003800000 */
.L_x_707:
        /* <DEDUP_REMOVED lines=15> */
.L_x_677:
        /* <DEDUP_REMOVED lines=31> */
.L_x_709:
        /* <DEDUP_REMOVED lines=48> */
.L_x_711:
[----:B------:R-:W-:Y:S05]  /*8f20*/  BSYNC B0 ;  /* 0x0000000000007941 */ /* 0x000fea0003800000 */
.L_x_710:
        /* <DEDUP_REMOVED lines=16> */
.L_x_713:
[----:B------:R-:W-:Y:S05]  /*9030*/  BSYNC B0 ;  /* 0x0000000000007941 */ /* 0x000fea0003800000 */
.L_x_712:
        /* <DEDUP_REMOVED lines=16> */
.L_x_715:
[----:B------:R-:W-:Y:S05]  /*9140*/  BSYNC B0 ;  /* 0x0000000000007941 */ /* 0x000fea0003800000 */
.L_x_714:
        /* <DEDUP_REMOVED lines=17> */
.L_x_717:
[----:B------:R-:W-:Y:S05]  /*9260*/  BSYNC B0 ;  /* 0x0000000000007941 */ /* 0x000fea0003800000 */
.L_x_716:
        /* <DEDUP_REMOVED lines=16> */
.L_x_719:
[----:B------:R-:W-:Y:S05]  /*9370*/  BSYNC B0 ;  /* 0x0000000000007941 */ /* 0x000fea0003800000 */
.L_x_718:
        /* <DEDUP_REMOVED lines=18> */
.L_x_721:
[----:B------:R-:W-:Y:S05]  /*94a0*/  BSYNC B0 ;  /* 0x0000000000007941 */ /* 0x000fea0003800000 */
.L_x_720:
        /* <DEDUP_REMOVED lines=20> */
.L_x_723:
[----:B------:R-:W-:Y:S05]  /*95f0*/  BSYNC B0 ;  /* 0x0000000000007941 */ /* 0x000fea0003800000 */
.L_x_722:
        /* <DEDUP_REMOVED lines=17> */
.L_x_725:
[----:B------:R-:W-:Y:S05]  /*9710*/  BSYNC B0 ;  /* 0x0000000000007941 */ /* 0x000fea0003800000 */
.L_x_724:
        /* <DEDUP_REMOVED lines=32> */
.L_x_727:
[----:B------:R-:W-:Y:S05]  /*9920*/  BSYNC B0 ;  /* 0x0000000000007941 */ /* 0x000fea0003800000 */
.L_x_726:
        /* <DEDUP_REMOVED lines=16> */
.L_x_729:
[----:B------:R-:W-:Y:S05]  /*9a30*/  BSYNC B0 ;  /* 0x0000000000007941 */ /* 0x000fea0003800000 */
.L_x_728:
        /* <DEDUP_REMOVED lines=15> */
.L_x_731:
[----:B------:R-:W-:Y:S05]  /*9b30*/  BSYNC B0 ;  /* 0x0000000000007941 */ /* 0x000fea0003800000 */
.L_x_730:
        /* <DEDUP_REMOVED lines=15> */
.L_x_733:
[----:B------:R-:W-:Y:S05]  /*9c30*/  BSYNC B0 ;  /* 0x0000000000007941 */ /* 0x000fea0003800000 */
.L_x_732:
        /* <DEDUP_REMOVED lines=15> */
.L_x_735:
[----:B------:R-:W-:Y:S05]  /*9d30*/  BSYNC B0 ;  /* 0x0000000000007941 */ /* 0x000fea0003800000 */
.L_x_734:
        /* <DEDUP_REMOVED lines=15> */
.L_x_737:
[----:B------:R-:W-:Y:S05]  /*9e30*/  BSYNC B0 ;  /* 0x0000000000007941 */ /* 0x000fea0003800000 */
.L_x_736:
        /* <DEDUP_REMOVED lines=15> */
.L_x_739:
[----:B------:R-:W-:Y:S05]  /*9f30*/  BSYNC B0 ;  /* 0x0000000000007941 */ /* 0x000fea0003800000 */
.L_x_738:
        /* <DEDUP_REMOVED lines=15> */
.L_x_648:
        /* <DEDUP_REMOVED lines=9> */
[----:B------:R-:W1:Y:S01]  /*a0c0*/  S2UR UR24, SR_CTAID.X ;  /* 0x00000000001879c3 */ /* 0x000e620000002500 */
[----:B------:R-:W-:-:S04]  /*a0d0*/  ISETP.NE.U32.AND P0, PT, RZ, UR4, PT ;  /* 0x00000004ff007c0c */ /* 0x000fc8000bf05070 */
[----:B------:R-:W-:-:S03]  /*a0e0*/  ISETP.NE.AND.EX P0, PT, RZ, UR5, PT, P0 ;  /* 0x00000005ff007c0c */ /* 0x000fc6000bf05300 */
[----:B------:R-:W2:Y:S10]  /*a0f0*/  S2UR UR12, SR_CTAID.Z ;  /* 0x00000000000c79c3 */ /* 0x000eb40000002700 */
[----:B------:R-:W-:Y:S05]  /*a100*/  @!P0 BRA `(.L_x_741) ;  /* 0x00000000001c8947 */ /* 0x000fea0003800000 */
[----:B------:R-:W-:Y:S02]  /*a110*/  ULDC.64 UR4, c[0x0][0x8d8] ;  /* 0x0002360000047ab9 */ /* 0x000fe40000000a00 */
[----:B--2---:R-:W-:-:S06]  /*a120*/  UIMAD.WIDE UR4, UR12, 0x4, UR4 ;  /* 0x000000040c0478a5 */ /* 0x004fcc000f8e0204 */
[----:B------:R-:W-:Y:S02]  /*a130*/  IMAD.U32 R2, RZ, RZ, UR4 ;  /* 0x00000004ff027e24 */ /* 0x000fe4000f8e00ff */
[----:B------:R-:W-:-:S05]  /*a140*/  IMAD.U32 R3, RZ, RZ, UR5 ;  /* 0x00000005ff037e24 */ /* 0x000fca000f8e00ff */
[----:B------:R-:W2:Y:S02]  /*a150*/  LDG.E R2, desc[UR38][R2.64] ;  /* 0x0000002602027981 */ /* 0x000ea4000c1e1900 */
[----:B--2---:R-:W-:Y:S01]  /*a160*/  R2UR UR4, R2 ;  /* 0x00000000020472ca */ /* 0x004fe200000e0000 */
[----:B------:R-:W-:-:S14]  /*a170*/  BRA `(.L_x_742) ;  /* 0x0000000000387947 */ /* 0x000fdc0003800000 */
.L_x_741:
[----:B------:R-:W-:Y:S02]  /*a180*/  ULDC.64 UR4, c[0x0][0x8d0] ;  /* 0x0002340000047ab9 */ /* 0x000fe40000000a00 */
[----:B------:R-:W-:-:S04]  /*a190*/  ISETP.NE.U32.AND P0, PT, RZ, UR4, PT ;  /* 0x00000004ff007c0c */ /* 0x000fc8000bf05070 */
[----:B------:R-:W-:-:S13]  /*a1a0*/  ISETP.NE.AND.EX P0, PT, RZ, UR5, PT, P0 ;  /* 0x00000005ff007c0c */ /* 0x000fda000bf05300 */
[----:B------:R-:W-:Y:S05]  /*a1b0*/  @!P0 BRA `(.L_x_743) ;  /* 0x0000000000248947 */ /* 0x000fea0003800000 */
[----:B------:R-:W-:Y:S02]  /*a1c0*/  ULDC.64 UR4, c[0x0][0x8d0] ;  /* 0x0002340000047ab9 */ /* 0x000fe40000000a00 */
[----:B--2---:R-:W-:-:S06]  /*a1d0*/  UIMAD.WIDE UR4, UR12, 0x4, UR4 ;  /* 0x000000040c0478a5 */ /* 0x004fcc000f8e0204 */
[----:B------:R-:W-:Y:S02]  /*a1e0*/  IMAD.U32 R2, RZ, RZ, UR4 ;  /* 0x00000004ff027e24 */ /* 0x000fe4000f8e00ff */
[----:B------:R-:W-:-:S05]  /*a1f0*/  IMAD.U32 R3, RZ, RZ, UR5 ;  /* 0x00000005ff037e24 */ /* 0x000fca000f8e00ff */
[----:B------:R-:W2:Y:S04]  /*a200*/  LDG.E R0, desc[UR38][R2.64] ;  /* 0x0000002602007981 */ /* 0x000ea8000c1e1900 */
[----:B------:R-:W2:Y:S02]  /*a210*/  LDG.E R5, desc[UR38][R2.64+0x4] ;  /* 0x0000042602057981 */ /* 0x000ea4000c1e1900 */
[----:B--2---:R-:W-:-:S05]  /*a220*/  IMAD.IADD R0, R5, 0x1, -R0 ;  /* 0x0000000105007824 */ /* 0x004fca00078e0a00 */
[----:B------:R-:W-:Y:S01]  /*a230*/  R2UR UR4, R0 ;  /* 0x00000000000472ca */ /* 0x000fe200000e0000 */
[----:B------:R-:W-:-:S14]  /*a240*/  BRA `(.L_x_742) ;  /* 0x0000000000047947 */ /* 0x000fdc0003800000 */
.L_x_743:
[----:B------:R-:W-:-:S05]  /*a250*/  ULDC UR4, c[0x0][0x8bc] ;  /* 0x00022f0000047ab9 */ /* 0x000fca0000000800 */
.L_x_742:
[----:B-1----:R-:W-:-:S04]  /*a260*/  USHF.L.U32 UR5, UR24, 0x7, URZ ;  /* 0x0000000718057899 */ /* 0x002fc8000800063f */
[----:B------:R-:W-:-:S04]  /*a270*/  UISETP.GE.AND UP0, UPT, UR5, UR4, UPT ;  /* 0x000000040500728c */ /* 0x000fc8000bf06270 */
[----:B--2---:R-:W-:-:S06]  /*a280*/  USEL UR12, UR12, 0xffffffff, !UP0 ;  /* 0xffffffff0c0c7887 */ /* 0x004fcc000c000000 */
        /* <DEDUP_REMOVED lines=23> */
[----:B------:R-:W3:-:S12]  /*a400*/  S2UR UR11, SR_CTAID.Y ;  /* 0x00000000000b79c3 */ /* 0x000ed80000002600 */
[----:B--2---:R-:W-:-:S13]  /*a410*/  @P2 R2UR UR4, R6 ;  /* 0x00000000060422ca */ /* 0x004fda00000e0000 */
[----:B------:R-:W-:-:S04]  /*a420*/  @UP0 UIMAD UR4, UR12, 0x50, UR4 ;  /* 0x000000500c0408a4 */ /* 0x000fc8000f8e0204 */
[----:B------:R-:W-:-:S04]  /*a430*/  UIMAD.WIDE UR4, UR4, 0x66666667, URZ ;  /* 0x66666667040478a5 */ /* 0x000fc8000f8e023f */
[----:B------:R-:W-:-:S04]  /*a440*/  @UP0 USHF.R.U32.HI UR4, URZ, 0x1f, UR5 ;  /* 0x0000001f3f040899 */ /* 0x000fc80008011605 */
[----:B------:R-:W-:Y:S01]  /*a450*/  @UP0 ULEA.HI.SX32 UR4, UR5, UR4, 0x1b ;  /* 0x0000000405040291 */ /* 0x000fe2000f8fda3f */
[----:B-1-3--:R-:W-:Y:S11]  /*a460*/  @P1 BRA `(.L_x_744) ;  /* 0x0000000000101947 */ /* 0x00aff60003800000 */
[----:B------:R-:W-:Y:S05]  /*a470*/  @!P0 BRA `(.L_x_744) ;  /* 0x00000000000c8947 */ /* 0x000fea0003800000 */
[----:B------:R-:W2:Y:S04]  /*a480*/  LDG.E R5, desc[UR38][R2.64] ;  /* 0x0000002602057981 */ /* 0x000ea8000c1e1900 */
[----:B-----5:R-:W2:Y:S02]  /*a490*/  LDG.E R0, desc[UR38][R2.64+0x4] ;  /* 0x0000042602007981 */ /* 0x020ea4000c1e1900 */
[----:B--2---:R-:W-:-:S07]  /*a4a0*/  IMAD.IADD R0, R0, 0x1, -R5 ;  /* 0x0000000100007824 */ /* 0x004fce00078e0a05 */
.L_x_744:
[----:B-----5:R-:W-:Y:S01]  /*a4b0*/  ISETP.GE.AND P0, PT, R0, 0x1, PT ;  /* 0x000000010000780c */ /* 0x020fe20003f06270 */
[----:B------:R-:W-:Y:S01]  /*a4c0*/  @UP0 UIMAD UR4, UR4, 0x2800, URZ ;  /* 0x00002800040408a4 */ /* 0x000fe2000f8e023f */
[----:B------:R-:W-:Y:S01]  /*a4d0*/  UMOV UR6, URZ ;  /* 0x0000003f00067c82 */ /* 0x000fe20008000000 */
[----:B------:R-:W-:Y:S02]  /*a4e0*/  UMOV UR7, URZ ;  /* 0x0000003f00077c82 */ /* 0x000fe40008000000 */
[----:B------:R-:W-:Y:S02]  /*a4f0*/  @UP0 USHF.R.S32.HI UR5, URZ, 0x1f, UR4 ;  /* 0x0000001f3f050899 */ /* 0x000fe40008011404 */
[----:B------:R-:W-:Y:S01]  /*a500*/  USHF.R.S32.HI UR19, URZ, 0x1f, UR11 ;  /* 0x0000001f3f137899 */ /* 0x000fe2000801140b */
[----:B------:R-:W-:-:S04]  /*a510*/  @UP0 UMOV UR6, UR4 ;  /* 0x0000000400060c82 */ /* 0x000fc80008000000 */
[----:B------:R-:W-:Y:S01]  /*a520*/  @UP0 UMOV UR7, UR5 ;  /* 0x0000000500070c82 */ /* 0x000fe20008000000 */
[----:B------:R-:W-:Y:S06]  /*a530*/  @!P0 BRA `(.L_x_653) ;  /* 0x0000003400508947 */ /* 0x000fec0003800000 */
[----:B------:R-:W1:Y:S01]  /*a540*/  S2R R4, SR_TID.X ;  /* 0x0000000000047919 */ /* 0x000e620000002100 */
        /* <DEDUP_REMOVED lines=8> */
[----:B------:R-:W-:Y:S01]  /*a5d0*/  USEL UR18, UR12, URZ, !UP0 ;  /* 0x0000003f0c127287 */ /* 0x000fe2000c000000 */
[----:B------:R-:W-:Y:S01]  /*a5e0*/  SHF.R.U32.HI R3, RZ, 0x1f, R2 ;  /* 0x0000001fff037819 */ /* 0x000fe20000011602 */
[----:B------:R-:W-:Y:S01]  /*a5f0*/  USEL UR4, UR4, URZ, !UP0 ;  /* 0x0000003f04047287 */ /* 0x000fe2000c000000 */
[----:B------:R-:W-:Y:S01]  /*a600*/  ULDC UR10, c[0x0][0x288] ;  /* 0x0000a200000a7ab9 */ /* 0x000fe20000000800 */
[----:B------:R-:W-:Y:S01]  /*a610*/  UIADD3 UR8, UP0, UR6, UR14, URZ ;  /* 0x0000000e06087290 */ /* 0x000fe2000ff1e03f */
[----:B------:R-:W-:Y:S01]  /*a620*/  LEA.HI.SX32 R3, R2, R3, 0x1b ;  /* 0x0000000302037211 */ /* 0x000fe200078fdaff */
[----:B------:R-:W-:Y:S01]  /*a630*/  UIADD3 UR5, UR15, UR5, URZ ;  /* 0x000000050f057290 */ /* 0x000fe2000fffe03f */
[----:B------:R-:W-:Y:S01]  /*a640*/  ULDC UR9, c[0x0][0x760] ;  /* 0x0001d80000097ab9 */ /* 0x000fe20000000800 */
[----:B------:R-:W-:Y:S01]  /*a650*/  ULDC.64 UR16, c[0x0][0x2e0] ;  /* 0x0000b80000107ab9 */ /* 0x000fe20000000a00 */
[----:B------:R-:W-:Y:S01]  /*a660*/  UIMAD UR12, UR12, UR10, URZ ;  /* 0x0000000a0c0c72a4 */ /* 0x000fe2000f8e023f */
[----:B------:R-:W-:Y:S01]  /*a670*/  VIMNMX R3, R3, 0x1, !PT ;  /* 0x0000000103037848 */ /* 0x000fe20007fe0100 */
[----:B------:R-:W-:-:S02]  /*a680*/  UIMAD UR10, UR10, UR9, URZ ;  /* 0x000000090a0a72a4 */ /* 0x000fc4000f8e023f */
[----:B------:R-:W-:Y:S01]  /*a690*/  UIADD3.X UR9, UR7, UR5, URZ, UP0, !UPT ;  /* 0x0000000507097290 */ /* 0x000fe200087fe43f */
[----:B------:R-:W-:Y:S01]  /*a6a0*/  LOP3.LUT R6, R3, 0x1, RZ, 0xc0, !PT ;  /* 0x0000000103067812 */ /* 0x000fe200078ec0ff */
[----:B------:R-:W-:Y:S02]  /*a6b0*/  UIMAD UR4, UR4, UR16, URZ ;  /* 0x00000010040472a4 */ /* 0x000fe4000f8e023f */
[----:B------:R-:W-:Y:S02]  /*a6c0*/  UIADD3 UR11, UP0, UR12, UR11, URZ ;  /* 0x0000000b0c0b7290 */ /* 0x000fe4000ff1e03f */
[----:B------:R-:W-:Y:S01]  /*a6d0*/  UIMAD UR13, UR18, UR17, UR4 ;  /* 0x00000011120d72a4 */ /* 0x000fe2000f8e0204 */
[----:B-1----:R-:W-:Y:S01]  /*a6e0*/  LOP3.LUT R0, R4, 0x1f, RZ, 0xc0, !PT ;  /* 0x0000001f04007812 */ /* 0x002fe200078ec0ff */
[----:B------:R-:W-:Y:S01]  /*a6f0*/  UIMAD.WIDE.U32 UR8, UR18, UR16, UR8 ;  /* 0x00000010120872a5 */ /* 0x000fe2000f8e0008 */
[----:B------:R-:W-:Y:S01]  /*a700*/  ELECT P0, URZ, PT ;  /* 0x00000000003f782f */ /* 0x000fe20003800000 */
[----:B------:R-:W-:-:S02]  /*a710*/  ULEA.HI.X.SX32 UR12, UR12, UR19, 0x1, UP0 ;  /* 0x000000130c0c7291 */ /* 0x000fc400080f0e3f */
[----:B------:R-:W-:Y:S01]  /*a720*/  UIADD3 UR25, UR9, UR13, URZ ;  /* 0x0000000d09197290 */ /* 0x000fe2000fffe03f */
[----:B------:R-:W-:Y:S01]  /*a730*/  UMOV UR4, URZ ;  /* 0x0000003f00047c82 */ /* 0x000fe20008000000 */
[----:B------:R-:W-:Y:S10]  /*a740*/  @!P1 BRA `(.L_x_745) ;  /* 0x0000000800bc9947 */ /* 0x000ff40003800000 */
[----:B------:R-:W-:Y:S01]  /*a750*/  UMOV UR4, UR14 ;  /* 0x0000000e00047c82 */ /* 0x000fe20008000000 */
[----:B------:R-:W-:Y:S01]  /*a760*/  ULDC.64 UR14, c[0x0][0x2c0] ;  /* 0x0000b000000e7ab9 */ /* 0x000fe20000000a00 */
[----:B------:R-:W-:Y:S01]  /*a770*/  UIMAD.WIDE.U32 UR4, UR18, UR16, UR4 ;  /* 0x00000010120472a5 */ /* 0x000fe2000f8e0004 */
[----:B------:R-:W-:-:S03]  /*a780*/  IMAD.IADD R4, R3, 0x1, -R6 ;  /* 0x0000000103047824 */ /* 0x000fc600078e0a06 */
        /* <DEDUP_REMOVED lines=12> */
.L_x_770:
        /* <DEDUP_REMOVED lines=17> */
.L_x_748:
[----:B------:R-:W2:Y:S04]  /*a960*/  LDG.E.STRONG.GPU R5, desc[UR38][R2.64] ;  /* 0x0000002602057981 */ /* 0x000ea8000c1ef900 */
[----:B--2---:R-:W-:Y:S01]  /*a970*/  CCTL.IVALL ;  /* 0x00000000ff00798f */ /* 0x004fe20002000000 */
[----:B------:R-:W-:Y:S05]  /*a980*/  YIELD ;  /* 0x0000000000007946 */ /* 0x000fea0003800000 */
[----:B------:R-:W-:-:S13]  /*a990*/  ISETP.NE.AND P1, PT, R5, UR24, PT ;  /* 0x0000001805007c0c */ /* 0x000fda000bf25270 */
[----:B------:R-:W-:Y:S05]  /*a9a0*/  @P1 BRA `(.L_x_748) ;  /* 0xfffffffc00ec1947 */ /* 0x000fea000383ffff */
.L_x_747:
[----:B------:R-:W-:Y:S05]  /*a9b0*/  BSYNC B0 ;  /* 0x0000000000007941 */ /* 0x000fea0003800000 */
.L_x_746:
[----:B------:R-:W-:-:S03]  /*a9c0*/  UMOV UR22, 0xffffffff ;  /* 0xffffffff00167882 */ /* 0x000fc60000000000 */
[----:B------:R-:W-:Y:S05]  /*a9d0*/  BRA.DIV UR22, `(.L_x_749) ;  /* 0x0000003216947947 */ /* 0x000fea000b800000 */
[----:B------:R-:W-:Y:S01]  /*a9e0*/  NOP ;  /* 0x0000000000007918 */ /* 0x000fe20000000000 */
.L_x_817:
        /* <DEDUP_REMOVED lines=8> */
[----:B------:R-:W-:Y:S02]  /*aa70*/  UIADD3 UR33, UP0, UR22, UR8, URZ ;  /* 0x0000000816217290 */ /* 0x000fe4000ff1e03f */
[----:B-1----:R-:W-:Y:S02]  /*aa80*/  ULEA UR32, UR32, UR23, 0x18 ;  /* 0x0000001720207291 */ /* 0x002fe4000f8ec03f */
[----:B------:R-:W-:Y:S02]  /*aa90*/  ULEA.HI.X.SX32 UR23, UR22, UR25, 0x1, UP0 ;  /* 0x0000001916177291 */ /* 0x000fe400080f0e3f */
[----:B------:R-:W-:-:S02]  /*aaa0*/  ULEA UR22, UP0, UR33, UR28, 0x2 ;  /* 0x0000001c21167291 */ /* 0x000fc4000f80103f */
[----:B------:R-:W-:Y:S02]  /*aab0*/  UIADD3 UR28, UR32, 0x10000, URZ ;  /* 0x00010000201c7890 */ /* 0x000fe4000fffe03f */
[----:B------:R-:W-:Y:S01]  /*aac0*/  ULEA.HI.X UR23, UR33, UR29, UR23, 0x2, UP0 ;  /* 0x0000001d21177291 */ /* 0x000fe200080f1417 */
[----:B------:R-:W-:Y:S02]  /*aad0*/  UMOV UR32, 0x0 ;  /* 0x0000000000207882 */ /* 0x000fe40000000000 */
[----:B------:R-:W-:Y:S01]  /*aae0*/  UMOV UR29, 0x500 ;  /* 0x00000500001d7882 */ /* 0x000fe20000000000 */
[----:B------:R-:W-:-:S05]  /*aaf0*/  UMOV UR33, 0x14f00000 ;  /* 0x14f0000000217882 */ /* 0x000fca0000000000 */
[----:B------:R1:W-:Y:S02]  /*ab00*/  UBLKRED.G.S.ADD.F32.RN [UR22], [UR28], UR29, desc[UR32] ;  /* 0x000020161c0073bb */ /* 0x0003e400080a141d */
[----:B-1----:R0:W-:Y:S02]  /*ab10*/  UTMACMDFLUSH ;  /* 0x00000000000079b7 */ /* 0x0021e40000000000 */
.L_x_751:
[----:B------:R-:W-:Y:S05]  /*ab20*/  BSYNC B0 ;  /* 0x0000000000007941 */ /* 0x000fea0003800000 */
.L_x_750:
        /* <DEDUP_REMOVED lines=13> */
.L_x_753:
[----:B------:R-:W-:Y:S05]  /*ac00*/  BSYNC B0 ;  /* 0x0000000000007941 */ /* 0x000fea0003800000 */
.L_x_752:
[----:B------:R-:W-:Y:S06]  /*ac10*/  BAR.ARV 0xa, 0xa0 ;  /* 0x0282800000007b1d */ /* 0x000fec0000002000 */
[----:B------:R-:W-:Y:S04]  /*ac20*/  BSSY B0, `(.L_x_754) ;  /* 0x0000003000007945 */ /* 0x000fe80003800000 */
[----:B------:R-:W-:Y:S05]  /*ac30*/  @!P0 BRA `(.L_x_755) ;  /* 0x0000000000048947 */ /* 0x000fea0003800000 */
[----:B------:R-:W-:-:S04]  /*ac40*/  DEPBAR.LE SB0, 0x0 ;  /* 0x000080000000791a */ /* 0x000fc80000000000 */
.L_x_755:
[----:B------:R-:W-:Y:S05]  /*ac50*/  BSYNC B0 ;  /* 0x0000000000007941 */ /* 0x000fea0003800000 */
.L_x_754:
        /* <DEDUP_REMOVED lines=15> */
[----:B------:R-:W-:-:S06]  /*ad50*/  UFLO.U32 UR23, UR22 ;  /* 0x00000016001772bd */ /* 0x000fcc00080e0000 */
[----:B-1----:R-:W-:Y:S02]  /*ad60*/  ISETP.EQ.U32.AND P1, PT, R5, UR23, PT ;  /* 0x0000001705007c0c */ /* 0x002fe4000bf22070 */
[----:B------:R-:W1:Y:S11]  /*ad70*/  POPC R5, UR22 ;  /* 0x0000001600057d09 */ /* 0x000e760008000000 */
[----:B-1----:R1:W-:Y:S02]  /*ad80*/  @P1 REDG.E.ADD.S32.STRONG.GPU desc[UR38][R2.64], R5 ;  /* 0x000000050200198e */ /* 0x0023e4000c10e3a6 */
.L_x_757:
[----:B------:R-:W-:Y:S05]  /*ad90*/  BSYNC B0 ;  /* 0x0000000000007941 */ /* 0x000fea0003800000 */
.L_x_756:
        /* <DEDUP_REMOVED lines=9> */
.L_x_760:
[----:B------:R-:W2:Y:S04]  /*ae30*/  LDG.E.STRONG.GPU R5, desc[UR38][R2.64] ;  /* 0x0000002602057981 */ /* 0x000ea8000c1ef900 */
[----:B--2---:R-:W-:Y:S01]  /*ae40*/  CCTL.IVALL ;  /* 0x00000000ff00798f */ /* 0x004fe20002000000 */
[----:B------:R-:W-:Y:S05]  /*ae50*/  YIELD ;  /* 0x0000000000007946 */ /* 0x000fea0003800000 */
[----:B------:R-:W-:-:S13]  /*ae60*/  ISETP.NE.AND P1, PT, R5, UR24, PT ;  /* 0x0000001805007c0c */ /* 0x000fda000bf25270 */
[----:B------:R-:W-:Y:S05]  /*ae70*/  @P1 BRA `(.L_x_760) ;  /* 0xfffffffc00ec1947 */ /* 0x000fea000383ffff */
.L_x_759:
[----:B------:R-:W-:Y:S05]  /*ae80*/  BSYNC B0 ;  /* 0x0000000000007941 */ /* 0x000fea0003800000 */
.L_x_758:
[----:B------:R-:W-:-:S03]  /*ae90*/  UMOV UR6, 0xffffffff ;  /* 0xffffffff00067882 */ /* 0x000fc60000000000 */
[----:B------:R-:W-:Y:S05]  /*aea0*/  BRA.DIV UR6, `(.L_x_761) ;  /* 0x0000002e067c7947 */ /* 0x000fea000b800000 */
[----:B------:R-:W-:Y:S01]  /*aeb0*/  NOP ;  /* 0x0000000000007918 */ /* 0x000fe20000000000 */
.L_x_820:
        /* <DEDUP_REMOVED lines=13> */
.L_x_763:
[----:B------:R-:W-:Y:S05]  /*af90*/  BSYNC B0 ;  /* 0x0000000000007941 */ /* 0x000fea0003800000 */
.L_x_762:
        /* <DEDUP_REMOVED lines=13> */
.L_x_765:
[----:B------:R-:W-:Y:S05]  /*b070*/  BSYNC B0 ;  /* 0x0000000000007941 */ /* 0x000fea0003800000 */
.L_x_764:
[----:B------:R-:W-:Y:S06]  /*b080*/  BAR.ARV 0xa, 0xa0 ;  /* 0x0282800000007b1d */ /* 0x000fec0000002000 */
[----:B------:R-:W-:Y:S04]  /*b090*/  BSSY B0, `(.L_x_766) ;  /* 0x0000003000007945 */ /* 0x000fe80003800000 */
[----:B------:R-:W-:Y:S05]  /*b0a0*/  @!P0 BRA `(.L_x_767) ;  /* 0x0000000000048947 */ /* 0x000fea0003800000 */
[----:B------:R-:W-:-:S04]  /*b0b0*/  DEPBAR.LE SB0, 0x0 ;  /* 0x000080000000791a */ /* 0x000fc80000000000 */
.L_x_767:
[----:B------:R-:W-:Y:S05]  /*b0c0*/  BSYNC B0 ;  /* 0x0000000000007941 */ /* 0x000fea0003800000 */
.L_x_766:
        /* <DEDUP_REMOVED lines=15> */
[----:B------:R-:W-:-:S06]  /*b1c0*/  UFLO.U32 UR7, UR6 ;  /* 0x00000006000772bd */ /* 0x000fcc00080e0000 */
[----:B-1----:R-:W-:Y:S02]  /*b1d0*/  ISETP.EQ.U32.AND P1, PT, R5, UR7, PT ;  /* 0x0000000705007c0c */ /* 0x002fe4000bf22070 */
[----:B------:R-:W1:Y:S11]  /*b1e0*/  POPC R5, UR6 ;  /* 0x0000000600057d09 */ /* 0x000e760008000000 */
[----:B-1----:R1:W-:Y:S02]  /*b1f0*/  @P1 REDG.E.ADD.S32.STRONG.GPU desc[UR38][R2.64], R5 ;  /* 0x000000050200198e */ /* 0x0023e4000c10e3a6 */
.L_x_769:
[----:B------:R-:W-:Y:S05]  /*b200*/  BSYNC B0 ;  /* 0x0000000000007941 */ /* 0x000fea0003800000 */
.L_x_768:
[----:B------:R-:W-:Y:S02]  /*b210*/  UIADD3 UR4, UR4, 0x2, URZ ;  /* 0x0000000204047890 */ /* 0x000fe4000fffe03f */
[----:B------:R-:W-:Y:S01]  /*b220*/  UIADD3 UR5, UR5, 0x1, URZ ;  /* 0x0000000105057890 */ /* 0x000fe2000fffe03f */
[----:B------:R-:W-:Y:S11]  /*b230*/  @P3 BRA `(.L_x_770) ;  /* 0xfffffff400843947 */ /* 0x000ff6000383ffff */
.L_x_745:
        /* <DEDUP_REMOVED lines=13> */
.L_x_773:
[----:B------:R-:W2:Y:S04]  /*b310*/  LDG.E.STRONG.GPU R0, desc[UR38][R2.64] ;  /* 0x0000002602007981 */ /* 0x000ea8000c1ef900 */
[----:B--2---:R-:W-:Y:S01]  /*b320*/  CCTL.IVALL ;  /* 0x00000000ff00798f */ /* 0x004fe20002000000 */
[----:B------:R-:W-:Y:S05]  /*b330*/  YIELD ;  /* 0x0000000000007946 */ /* 0x000fea0003800000 */
[----:B------:R-:W-:-:S13]  /*b340*/  ISETP.NE.AND P1, PT, R0, UR24, PT ;  /* 0x0000001800007c0c */ /* 0x000fda000bf25270 */
[----:B------:R-:W-:Y:S05]  /*b350*/  @P1 BRA `(.L_x_773) ;  /* 0xfffffffc00ec1947 */ /* 0x000fea000383ffff */
.L_x_772:
[----:B------:R-:W-:Y:S05]  /*b360*/  BSYNC B0 ;  /* 0x0000000000007941 */ /* 0x000fea0003800000 */
.L_x_771:
[----:B------:R-:W-:-:S03]  /*b370*/  UMOV UR5, 0xffffffff ;  /* 0xffffffff00057882 */ /* 0x000fc60000000000 */
[----:B------:R-:W-:Y:S05]  /*b380*/  BRA.DIV UR5, `(.L_x_774) ;  /* 0x0000002a05607947 */ /* 0x000fea000b800000 */
[----:B------:R-:W-:Y:S01]  /*b390*/  NOP ;  /* 0x0000000000007918 */ /* 0x000fe20000000000 */
.L_x_823:
        /* <DEDUP_REMOVED lines=22> */
.L_x_776:
[----:B------:R-:W-:Y:S05]  /*b500*/  BSYNC B0 ;  /* 0x0000000000007941 */ /* 0x000fea0003800000 */
.L_x_775:
[----:B------:R-:W-:Y:S06]  /*b510*/  BAR.SYNC.DEFER_BLOCKING 0xe, 0xa0 ;  /* 0x0382800000007b1d */ /* 0x000fec0000010000 */
[----:B------:R-:W-:Y:S04]  /*b520*/  BSSY B0, `(.L_x_777) ;  /* 0x0000013000007945 */ /* 0x000fe80003800000 */
[----:B------:R-:W-:Y:S05]  /*b530*/  @!P0 BRA `(.L_x_778) ;  /* 0x0000000000448947 */ /* 0x000fea0003800000 */
[----:B------:R-:W1:Y:S01]  /*b540*/  S2UR UR14, SR_CgaCtaId ;  /* 0x00000000000e79c3 */ /* 0x000e620000008800 */
[----:B------:R-:W-:Y:S01]  /*b550*/  R2UR UR5, R6 ;  /* 0x00000000060572ca */ /* 0x000fe200000e0000 */
[----:B------:R-:W-:Y:S01]  /*b560*/  UMOV UR13, 0x400 ;  /* 0x00000400000d7882 */ /* 0x000fe20000000000 */
[----:B------:R-:W-:-:S11]  /*b570*/  ULDC.64 UR6, c[0x0][0x2c0] ;  /* 0x0000b00000067ab9 */ /* 0x000fd60000000a00 */
[----:B------:R-:W-:-:S04]  /*b580*/  UIADD3 UR5, UR5, 0x1400, URZ ;  /* 0x0000140005057890 */ /* 0x000fc8000fffe03f */
[----:B------:R-:W-:-:S04]  /*b590*/  UIADD3 UR15, UP0, UR5, UR8, URZ ;  /* 0x00000008050f7290 */ /* 0x000fc8000ff1e03f */
[----:B------:R-:W-:Y:S02]  /*b5a0*/  ULEA.HI.X.SX32 UR5, UR5, UR25, 0x1, UP0 ;  /* 0x0000001905057291 */ /* 0x000fe400080f0e3f */
[----:B-1----:R-:W-:Y:S02]  /*b5b0*/  ULEA UR13, UR14, UR13, 0x18 ;  /* 0x0000000d0e0d7291 */ /* 0x002fe4000f8ec03f */
[----:B------:R-:W-:Y:S02]  /*b5c0*/  ULEA UR6, UP0, UR15, UR6, 0x2 ;  /* 0x000000060f067291 */ /* 0x000fe4000f80103f */
[----:B------:R-:W-:Y:S02]  /*b5d0*/  UIADD3 UR13, UR13, 0x15000, URZ ;  /* 0x000150000d0d7890 */ /* 0x000fe4000fffe03f */
[----:B------:R-:W-:Y:S01]  /*b5e0*/  ULEA.HI.X UR7, UR15, UR7, UR5, 0x2, UP0 ;  /* 0x000000070f077291 */ /* 0x000fe200080f1405 */
[----:B------:R-:W-:Y:S02]  /*b5f0*/  UMOV UR14, 0x0 ;  /* 0x00000000000e7882 */ /* 0x000fe40000000000 */
[----:B------:R-:W-:Y:S01]  /*b600*/  UMOV UR5, 0x500 ;  /* 0x0000050000057882 */ /* 0x000fe20000000000 */
[----:B------:R-:W-:-:S05]  /*b610*/  UMOV UR15, 0x14f00000 ;  /* 0x14f00000000f7882 */ /* 0x000fca0000000000 */
[----:B------:R1:W-:Y:S01]  /*b620*/  UBLKRED.G.S.ADD.F32.RN [UR6], [UR13], UR5, desc[UR14] ;  /* 0x00000e060d0073bb */ /* 0x0003e200080a1405 */
[----:B------:R0:W-:Y:S01]  /*b630*/  UTMACMDFLUSH ;  /* 0x00000000000079b7 */ /* 0x0001e20000000000 */
[----:B-1----:R-:W-:-:S04]  /*b640*/  DEPBAR.LE SB0, 0x1 ;  /* 0x000080400000791a */ /* 0x002fc80000000000 */
.L_x_778:
[----:B------:R-:W-:Y:S05]  /*b650*/  BSYNC B0 ;  /* 0x0000000000007941 */ /* 0x000fea0003800000 */
.L_x_777:
[----:B------:R-:W-:Y:S06]  /*b660*/  BAR.ARV 0xa, 0xa0 ;  /* 0x0282800000007b1d */ /* 0x000fec0000002000 */
[----:B------:R-:W-:Y:S04]  /*b670*/  BSSY B0, `(.L_x_779) ;  /* 0x0000003000007945 */ /* 0x000fe80003800000 */
[----:B------:R-:W-:Y:S05]  /*b680*/  @!P0 BRA `(.L_x_780) ;  /* 0x0000000000048947 */ /* 0x000fea0003800000 */
[----:B------:R-:W-:-:S04]  /*b690*/  DEPBAR.LE SB0, 0x0 ;  /* 0x000080000000791a */ /* 0x000fc80000000000 */
.L_x_780:
[----:B------:R-:W-:Y:S05]  /*b6a0*/  BSYNC B0 ;  /* 0x0000000000007941 */ /* 0x000fea0003800000 */
.L_x_779:
        /* <DEDUP_REMOVED lines=19> */
.L_x_740:
        /* <DEDUP_REMOVED lines=10> */
.L_x_781:
        /* <DEDUP_REMOVED lines=10> */
.L_x_783:
[----:B------:R-:W3:Y:S02]  /*b920*/  LDC R5, c[0x0][0x8bc] ;  /* 0x00022f00ff057b82 */ /* 0x000ee40000000800 */
.L_x_782:
[----:B------:R-:W1:Y:S01]  /*b930*/  S2R R14, SR_CTAID.X ;  /* 0x00000000000e7919 */ /* 0x000e620000002500 */
[----:B------:R-:W-:Y:S02]  /*b940*/  IMAD.MOV.U32 R0, RZ, RZ, 0x1 ;  /* 0x00000001ff007424 */ /* 0x000fe400078e00ff */
[----:B------:R-:W-:Y:S02]  /*b950*/  IMAD.MOV.U32 R9, RZ, RZ, RZ ;  /* 0x000000ffff097224 */ /* 0x000fe400078e00ff */
[----:B-1----:R-:W-:-:S05]  /*b960*/  IMAD.SHL.U32 R14, R14, 0x80, RZ ;  /* 0x000000800e0e7824 */ /* 0x002fca00078e00ff */
[----:B---3-5:R-:W-:-:S04]  /*b970*/  ISETP.GE.AND P0, PT, R14, R5, PT ;  /* 0x000000050e00720c */ /* 0x028fc80003f06270 */
[----:B------:R-:W-:-:S04]  /*b980*/  SEL R8, R7, 0xffffffff, !P0 ;  /* 0xffffffff07087807 */ /* 0x000fc80004000000 */
[----:B------:R-:W-:-:S13]  /*b990*/  ISETP.GE.AND P0, PT, R8, RZ, PT ;  /* 0x000000ff0800720c */ /* 0x000fda0003f06270 */
[----:B------:R-:W-:Y:S05]  /*b9a0*/  @!P0 BRA `(.L_x_784) ;  /* 0x0000001c00a08947 */ /* 0x000fea0003800000 */
[----:B------:R-:W1:Y:S08]  /*b9b0*/  LDC.64 R10, c[0x0][0x770] ;  /* 0x0001dc00ff0a7b82 */ /* 0x000e700000000a00 */
[----:B------:R-:W3:Y:S08]  /*b9c0*/  LDC.64 R6, c[0x0][0x770] ;  /* 0x0001dc00ff067b82 */ /* 0x000ef00000000a00 */
[----:B------:R-:W2:Y:S01]  /*b9d0*/  LDC.64 R4, c[0x0][0x778] ;  /* 0x0001de00ff047b82 */ /* 0x000ea20000000a00 */
[----:B-1----:R-:W-:-:S07]  /*b9e0*/  ISETP.NE.U32.AND P0, PT, R10, RZ, PT ;  /* 0x000000ff0a00720c */ /* 0x002fce0003f05070 */
[----:B----4-:R-:W1:Y:S01]  /*b9f0*/  LDC.64 R2, c[0x0][0x780] ;  /* 0x0001e000ff027b82 */ /* 0x010e620000000a00 */
[----:B------:R-:W-:Y:S01]  /*ba00*/  ISETP.NE.AND.EX P1, PT, R11, RZ, PT, P0 ;  /* 0x000000ff0b00720c */ /* 0x000fe20003f25300 */
[----:B---3--:R-:W-:Y:S01]  /*ba10*/  IMAD.WIDE R6, R8, 0x4, R6 ;  /* 0x0000000408067825 */ /* 0x008fe200078e0206 */
[----:B--2---:R-:W-:-:S11]  /*ba20*/  ISETP.NE.U32.AND P0, PT, R4, RZ, PT ;  /* 0x000000ff0400720c */ /* 0x004fd60003f05070 */
[----:B------:R-:W2:Y:S01]  /*ba30*/  @P1 LDG.E R9, desc[UR38][R6.64] ;  /* 0x0000002606091981 */ /* 0x000ea2000c1e1900 */
[----:B------:R-:W-:-:S03]  /*ba40*/  ISETP.NE.AND.EX P0, PT, R5, RZ, PT, P0 ;  /* 0x000000ff0500720c */ /* 0x000fc60003f05300 */
[----:B------:R-:W3:Y:S01]  /*ba50*/  @P1 LDG.E R15, desc[UR38][R6.64] ;  /* 0x00000026060f1981 */ /* 0x000ee2000c1e1900 */
[----:B-1----:R-:W-:-:S04]  /*ba60*/  ISETP.NE.U32.AND P2, PT, R2, RZ, PT ;  /* 0x000000ff0200720c */ /* 0x002fc80003f45070 */
[----:B------:R-:W-:-:S05]  /*ba70*/  ISETP.NE.AND.EX P2, PT, R3, RZ, PT, P2 ;  /* 0x000000ff0300720c */ /* 0x000fca0003f45320 */
[----:B------:R-:W1:Y:S08]  /*ba80*/  @P0 LDC.64 R2, c[0x0][0x778] ;  /* 0x0001de00ff020b82 */ /* 0x000e700000000a00 */
[----:B------:R-:W4:Y:S01]  /*ba90*/  @P2 LDC.64 R12, c[0x0][0x780] ;  /* 0x0001e000ff0c2b82 */ /* 0x000f220000000a00 */
[----:B------:R-:W-:Y:S02]  /*baa0*/  IMAD.MOV.U32 R5, RZ, RZ, RZ ;  /* 0x000000ffff057224 */ /* 0x000fe400078e00ff */
[----:B-1----:R-:W-:-:S05]  /*bab0*/  @P0 IMAD.WIDE R2, R8, 0x4, R2 ;  /* 0x0000000408020825 */ /* 0x002fca00078e0202 */
[----:B------:R4:W5:Y:S01]  /*bac0*/  @P0 LDG.E R5, desc[UR38][R2.64] ;  /* 0x0000002602050981 */ /* 0x000962000c1e1900 */
[----:B------:R-:W-:Y:S01]  /*bad0*/  ULDC UR4, c[0x0][0x280] ;  /* 0x0000a00000047ab9 */ /* 0x000fe20000000800 */
[----:B----4-:R-:W-:-:S04]  /*bae0*/  @P2 IMAD.WIDE R2, R8, 0x4, R12 ;  /* 0x0000000408022825 */ /* 0x010fc800078e020c */
[----:B------:R-:W-:Y:S01]  /*baf0*/  IMAD.U32 R4, RZ, RZ, UR4 ;  /* 0x00000004ff047e24 */ /* 0x000fe2000f8e00ff */
[----:B------:R-:W-:-:S05]  /*bb00*/  VOTEU.ANY UP0, P1 ;  /* 0x00000000003f7886 */ /* 0x000fca0000800100 */
[----:B------:R1:W5:Y:S02]  /*bb10*/  @P2 LDG.E R4, desc[UR38][R2.64] ;  /* 0x0000002602042981 */ /* 0x000364000c1e1900 */
[----:B-1----:R-:W-:Y:S01]  /*bb20*/  CS2R R2, SRZ ;  /* 0x0000000000027805 */ /* 0x002fe2000001ff00 */
[----:B--2---:R-:W-:-:S04]  /*bb30*/  @P1 IMAD R9, R8, 0x50, R9 ;  /* 0x0000005008091824 */ /* 0x004fc800078e0209 */
[----:B------:R-:W-:-:S05]  /*bb40*/  @P1 IMAD.HI R9, R9, 0x66666667, RZ ;  /* 0x6666666709091827 */ /* 0x000fca00078e02ff */
[----:B------:R-:W-:-:S04]  /*bb50*/  @P1 SHF.R.U32.HI R12, RZ, 0x1f, R9 ;  /* 0x0000001fff0c1819 */ /* 0x000fc80000011609 */
[----:B------:R-:W-:-:S05]  /*bb60*/  @P1 LEA.HI.SX32 R12, R9, R12, 0x1b ;  /* 0x0000000c090c1211 */ /* 0x000fca00078fdaff */
[----:B------:R-:W-:Y:S01]  /*bb70*/  @P1 IMAD R12, R12, 0x50, RZ ;  /* 0x000000500c0c1824 */ /* 0x000fe200078e02ff */
[----:B---3--:R-:W-:-:S04]  /*bb80*/  @P1 R2UR UR4, R15 ;  /* 0x000000000f0412ca */ /* 0x008fc800000e0000 */
        /* <DEDUP_REMOVED lines=8> */
.L_x_785:
        /* <DEDUP_REMOVED lines=66> */
.L_x_824:
        /* <DEDUP_REMOVED lines=9> */
.L_x_788:
        /* <DEDUP_REMOVED lines=84> */
.L_x_799:
[----:B------:R-:W-:-:S04]  /*c600*/  SHF.L.U32 R21, R10, 0x1f, RZ ;  /* 0x0000001f0a157819 */ /* 0x000fc800000006ff */
[----:B-1----:R-:W1:Y:S02]  /*c610*/  SYNCS.PHASECHK.TRANS64.TRYWAIT P1, [R12+URZ+0x38840], R21 ;  /* 0x038840150c0075a7 */ /* 0x002e64000802017f */
[----:B-12--5:R-:W-:Y:S05]  /*c620*/  @!P1 BRA `(.L_x_791) ;  /* 0x0000001400e89947 */ /* 0x026fea0003800000 */
.L_x_825:
[----:B------:R-:W-:Y:S05]  /*c630*/  @P0 BRA `(.L_x_792) ;  /* 0x0000000000140947 */ /* 0x000fea0003800000 */
[----:B------:R-:W-:Y:S01]  /*c640*/  ISETP.NE.AND P1, PT, R20, RZ, PT ;  /* 0x000000ff1400720c */ /* 0x000fe20003f25270 */
[----:B------:R-:W-:-:S04]  /*c650*/  IMAD.MOV.U32 R3, RZ, RZ, 0x5140 ;  /* 0x00005140ff037424 */ /* 0x000fc800078e00ff */
[----:B------:R3:W-:Y:S08]  /*c660*/  SYNCS.ARRIVE.TRANS64 RZ, [R12+URZ+0x38830], R3 ;  /* 0x038830030cff79a7 */ /* 0x0007f0000800003f */
[----:B------:R-:W-:Y:S05]  /*c670*/  @!P1 BRA `(.L_x_792) ;  /* 0x0000000000049947 */ /* 0x000fea0003800000 */
[----:B------:R-:W-:Y:S01]  /*c680*/  BPT.TRAP 0x1 ;  /* 0x000000040000795c */ /* 0x000fe20000300000 */
.L_x_792:
        /* <DEDUP_REMOVED lines=37> */
.L_x_826:
[----:B------:R-:W-:Y:S05]  /*c8e0*/  @P0 BRA `(.L_x_794) ;  /* 0x0000000000140947 */ /* 0x000fea0003800000 */
[----:B------:R-:W-:Y:S01]  /*c8f0*/  ISETP.NE.AND P1, PT, R20, RZ, PT ;  /* 0x000000ff1400720c */ /* 0x000fe20003f25270 */
[----:B------:R-:W-:-:S04]  /*c900*/  IMAD.MOV.U32 R2, RZ, RZ, 0x5140 ;  /* 0x00005140ff027424 */ /* 0x000fc800078e00ff */
[----:B------:R3:W-:Y:S08]  /*c910*/  SYNCS.ARRIVE.TRANS64 RZ, [R12+URZ+0x38818], R2 ;  /* 0x038818020cff79a7 */ /* 0x0007f0000800003f */
[----:B------:R-:W-:Y:S05]  /*c920*/  @!P1 BRA `(.L_x_794) ;  /* 0x0000000000049947 */ /* 0x000fea0003800000 */
[----:B------:R-:W-:Y:S01]  /*c930*/  BPT.TRAP 0x1 ;  /* 0x000000040000795c */ /* 0x000fe20000300000 */
.L_x_794:
        /* <DEDUP_REMOVED lines=29> */
.L_x_827:
        /* <DEDUP_REMOVED lines=9> */
.L_x_796:
        /* <DEDUP_REMOVED lines=31> */
.L_x_829:
[----:B------:R-:W-:Y:S05]  /*cd90*/  @P0 BRA `(.L_x_798) ;  /* 0x0000000000140947 */ /* 0x000fea0003800000 */
[----:B------:R-:W-:Y:S01]  /*cda0*/  ISETP.NE.AND P1, PT, R20, RZ, PT ;  /* 0x000000ff1400720c */ /* 0x000fe20003f25270 */
[----:B-1----:R-:W-:-:S04]  /*cdb0*/  IMAD.MOV.U32 R5, RZ, RZ, 0x5140 ;  /* 0x00005140ff057424 */ /* 0x002fc800078e00ff */
[----:B------:R2:W-:Y:S08]  /*cdc0*/  SYNCS.ARRIVE.TRANS64 RZ, [R12+URZ+0x38810], R5 ;  /* 0x038810050cff79a7 */ /* 0x0005f0000800003f */
[----:B------:R-:W-:Y:S05]  /*cdd0*/  @!P1 BRA `(.L_x_798) ;  /* 0x0000000000049947 */ /* 0x000fea0003800000 */
[----:B------:R-:W-:Y:S01]  /*cde0*/  BPT.TRAP 0x1 ;  /* 0x000000040000795c */ /* 0x000fe20000300000 */
.L_x_798:
        /* <DEDUP_REMOVED lines=29> */
.L_x_790:
[----:B--2---:R-:W2:Y:S02]  /*cfc0*/  LDL.LU R4, [R1] ;  /* 0x0000000001047983 */ /* 0x004ea40000300800 */
[----:B--2---:R-:W-:-:S13]  /*cfd0*/  ISETP.NE.AND P1, PT, R4, RZ, PT ;  /* 0x000000ff0400720c */ /* 0x004fda0003f25270 */
[----:B------:R-:W-:Y:S05]  /*cfe0*/  @!P1 BRA `(.L_x_789) ;  /* 0x0000000400309947 */ /* 0x000fea0003800000 */
[----:B------:R-:W-:-:S04]  /*cff0*/  SHF.L.U32 R13, R10, 0x1f, RZ ;  /* 0x0000001f0a0d7819 */ /* 0x000fc800000006ff */
[----:B------:R-:W1:Y:S02]  /*d000*/  SYNCS.PHASECHK.TRANS64.TRYWAIT P1, [R12+URZ+0x38840], R13 ;  /* 0x0388400d0c0075a7 */ /* 0x000e64000802017f */
[----:B-1----:R-:W-:Y:S05]  /*d010*/  @!P1 BRA `(.L_x_800) ;  /* 0x0000000c00c09947 */ /* 0x002fea0003800000 */
.L_x_830:
[----:B------:R-:W-:Y:S05]  /*d020*/  @P0 BRA `(.L_x_801) ;  /* 0x0000000000140947 */ /* 0x000fea0003800000 */
[----:B------:R-:W-:Y:S01]  /*d030*/  ISETP.NE.AND P1, PT, R20, RZ, PT ;  /* 0x000000ff1400720c */ /* 0x000fe20003f25270 */
[----:B------:R-:W-:-:S04]  /*d040*/  IMAD.MOV.U32 R5, RZ, RZ, 0x5140 ;  /* 0x00005140ff057424 */ /* 0x000fc800078e00ff */
[----:B------:R2:W-:Y:S08]  /*d050*/  SYNCS.ARRIVE.TRANS64 RZ, [R12+URZ+0x38830], R5 ;  /* 0x038830050cff79a7 */ /* 0x0005f0000800003f */
[----:B------:R-:W-:Y:S05]  /*d060*/  @!P1 BRA `(.L_x_801) ;  /* 0x0000000000049947 */ /* 0x000fea0003800000 */
[----:B------:R-:W-:Y:S01]  /*d070*/  BPT.TRAP 0x1 ;  /* 0x000000040000795c */ /* 0x000fe20000300000 */
.L_x_801:
        /* <DEDUP_REMOVED lines=34> */
.L_x_831:
[----:B------:R-:W-:Y:S05]  /*d2a0*/  @P0 BRA `(.L_x_803) ;  /* 0x0000000000140947 */ /* 0x000fea0003800000 */
[----:B------:R-:W-:Y:S01]  /*d2b0*/  ISETP.NE.AND P0, PT, R20, RZ, PT ;  /* 0x000000ff1400720c */ /* 0x000fe20003f05270 */
[----:B------:R-:W-:-:S04]  /*d2c0*/  IMAD.MOV.U32 R5, RZ, RZ, 0x5140 ;  /* 0x00005140ff057424 */ /* 0x000fc800078e00ff */
[----:B------:R3:W-:Y:S08]  /*d2d0*/  SYNCS.ARRIVE.TRANS64 RZ, [R12+URZ+0x38818], R5 ;  /* 0x038818050cff79a7 */ /* 0x0007f0000800003f */
[----:B------:R-:W-:Y:S05]  /*d2e0*/  @!P0 BRA `(.L_x_803) ;  /* 0x0000000000048947 */ /* 0x000fea0003800000 */
[----:B------:R-:W-:Y:S01]  /*d2f0*/  BPT.TRAP 0x1 ;  /* 0x000000040000795c */ /* 0x000fe20000300000 */
.L_x_803:
        /* <DEDUP_REMOVED lines=27> */
.L_x_789:
[----:B-----5:R-:W-:Y:S01]  /*d4b0*/  IMAD R4, R0, 0x8, R12 ;  /* 0x0000000800047824 */ /* 0x020fe200078e020c */
[----:B------:R-:W-:Y:S01]  /*d4c0*/  SHF.L.U32 R3, R10, 0x1f, RZ ;  /* 0x0000001f0a037819 */ /* 0x000fe200000006ff */
[----:B------:R-:W3:Y:S03]  /*d4d0*/  S2R R2, SR_TID.X ;  /* 0x0000000000027919 */ /* 0x000ee60000002100 */
[----:B------:R-:W4:Y:S01]  /*d4e0*/  SYNCS.PHASECHK.TRANS64.TRYWAIT P0, [R4+URZ+0x38840], R3 ;  /* 0x03884003040075a7 */ /* 0x000f22000800017f */
[----:B---3--:R-:W-:-:S04]  /*d4f0*/  LOP3.LUT R2, R2, 0x7f, RZ, 0xc0, !PT ;  /* 0x0000007f02027812 */ /* 0x008fc800078ec0ff */
[----:B------:R-:W-:Y:S01]  /*d500*/  ISETP.NE.AND P1, PT, R2, RZ, PT ;  /* 0x000000ff0200720c */ /* 0x000fe20003f25270 */
[----:B----4-:R-:W-:-:S12]  /*d510*/  @!P0 BRA `(.L_x_804) ;  /* 0x0000000800a88947 */ /* 0x010fd80003800000 */
.L_x_832:
[----:B------:R-:W-:Y:S05]  /*d520*/  @P1 BRA `(.L_x_805) ;  /* 0x0000000000181947 */ /* 0x000fea0003800000 */
[----:B------:R-:W4:Y:S01]  /*d530*/  S2R R2, SR_TID.X ;  /* 0x0000000000027919 */ /* 0x000f220000002100 */
[----:B---3--:R-:W-:-:S04]  /*d540*/  IMAD.MOV.U32 R3, RZ, RZ, 0x5140 ;  /* 0x00005140ff037424 */ /* 0x008fc800078e00ff */
[----:B------:R3:W-:Y:S01]  /*d550*/  SYNCS.ARRIVE.TRANS64 RZ, [R4+URZ+0x38830], R3 ;  /* 0x0388300304ff79a7 */ /* 0x0007e2000800003f */
[----:B----4-:R-:W-:-:S13]  /*d560*/  LOP3.LUT P0, RZ, R2, 0x1f, RZ, 0xc0, !PT ;  /* 0x0000001f02ff7812 */ /* 0x010fda000780c0ff */
[----:B---3--:R-:W-:Y:S05]  /*d570*/  @!P0 BRA `(.L_x_805) ;  /* 0x0000000000048947 */ /* 0x008fea0003800000 */
[----:B------:R-:W-:Y:S01]  /*d580*/  BPT.TRAP 0x1 ;  /* 0x000000040000795c */ /* 0x000fe20000300000 */
.L_x_805:
        /* <DEDUP_REMOVED lines=41> */
.L_x_786:
[----:B------:R-:W-:Y:S05]  /*d820*/  BSYNC B0 ;  /* 0x0000000000007941 */ /* 0x000fea0003800000 */
.L_x_784:
[----:B------:R-:W-:-:S03]  /*d830*/  UMOV UR6, 0xffffffff ;  /* 0xffffffff00067882 */ /* 0x000fc60000000000 */
[----:B------:R-:W-:Y:S05]  /*d840*/  BRA.DIV UR6, `(.L_x_806) ;  /* 0x0000000606f07947 */ /* 0x000fea000b800000 */
[----:B------:R-:W-:-:S13]  /*d850*/  ELECT P6, URZ, PT ;  /* 0x00000000003f782f */ /* 0x000fda00038c0000 */
.L_x_835:
[----:B------:R-:W-:Y:S05]  /*d860*/  @!P6 BRA `(.L_x_653) ;  /* 0x000000000084e947 */ /* 0x000fea0003800000 */
[----:B----4-:R-:W3:Y:S02]  /*d870*/  LDL.LU R2, [R1+0x8] ;  /* 0x0000080001027983 */ /* 0x010ee40000300800 */
[----:B---3--:R-:W-:-:S04]  /*d880*/  LOP3.LUT R2, R2, 0x2, RZ, 0xfc, !PT ;  /* 0x0000000202027812 */ /* 0x008fc800078efcff */
[----:B------:R-:W-:-:S13]  /*d890*/  ISETP.NE.AND P2, PT, R2, 0x3, PT ;  /* 0x000000030200780c */ /* 0x000fda0003f45270 */
[----:B------:R-:W-:Y:S05]  /*d8a0*/  @!P2 BRA `(.L_x_807) ;  /* 0x000000000004a947 */ /* 0x000fea0003800000 */
[----:B--2---:R-:W-:Y:S01]  /*d8b0*/  BPT.TRAP 0x1 ;  /* 0x000000040000795c */ /* 0x004fe20000300000 */
.L_x_807:
        /* <DEDUP_REMOVED lines=15> */
.L_x_836:
[----:B------:R-:W3:Y:S02]  /*d9b0*/  SYNCS.PHASECHK.TRANS64.TRYWAIT P0, [R11+URZ], R2 ;  /* 0x000000020b0075a7 */ /* 0x000ee4000800017f */
[----:B---3--:R-:W-:Y:S05]  /*d9c0*/  @!P0 BRA `(.L_x_809) ;  /* 0x0000000400c48947 */ /* 0x008fea0003800000 */
.L_x_837:
[----:B------:R-:W-:Y:S05]  /*d9d0*/  @!P2 BRA `(.L_x_810) ;  /* 0x000000000004a947 */ /* 0x000fea0003800000 */
[----:B--2---:R-:W-:Y:S01]  /*d9e0*/  BPT.TRAP 0x1 ;  /* 0x000000040000795c */ /* 0x004fe20000300000 */
.L_x_810:
[----:B------:R-:W-:-:S04]  /*d9f0*/  VIADD R0, R6, 0x38840 ;  /* 0x0003884006007836 */ /* 0x000fc80000000000 */
[----:B------:R-:W-:-:S04]  /*da00*/  IMAD R9, R9, 0x8, R0 ;  /* 0x0000000809097824 */ /* 0x000fc800078e0200 */
[----:B------:R-:W4:Y:S02]  /*da10*/  SYNCS.PHASECHK.TRANS64.TRYWAIT P0, [R9+URZ], R4 ;  /* 0x00000004090075a7 */ /* 0x000f24000800017f */
[----:B----4-:R-:W-:Y:S05]  /*da20*/  @!P0 BRA `(.L_x_811) ;  /* 0x0000000400c08947 */ /* 0x010fea0003800000 */
.L_x_838:
[----:B------:R-:W-:-:S07]  /*da30*/  IMAD R3, R3, 0x8, R0 ;  /* 0x0000000803037824 */ /* 0x000fce00078e0200 */
.L_x_812:
[----:B------:R1:W1:Y:S02]  /*da40*/  SYNCS.PHASECHK.TRANS64.TRYWAIT P0, [R3+URZ], R2 ;  /* 0x00000002030075a7 */ /* 0x000264000800017f */
[----:B-1----:R-:W-:Y:S05]  /*da50*/  @!P0 NANOSLEEP.SYNCS 0x989680 ;  /* 0x009896800000895d */ /* 0x002fea0003900000 */
[----:B------:R-:W1:Y:S02]  /*da60*/  @!P0 SYNCS.PHASECHK.TRANS64 P0, [R3+URZ], R2 ;  /* 0x00000002030085a7 */ /* 0x000e64000800007f */
[----:B-1----:R-:W-:Y:S05]  /*da70*/  @!P0 BRA `(.L_x_812) ;  /* 0xfffffffc00f08947 */ /* 0x002fea000383ffff */
.L_x_653:
[----:B--2---:R-:W-:Y:S05]  /*da80*/  BSYNC B6 ;  /* 0x0000000000067941 */ /* 0x004fea0003800000 */
.L_x_647:
[----:B------:R-:W-:Y:S05]  /*da90*/  EXIT ;  /* 0x000000000000794d */ /* 0x000fea0003800000 */
.L_x_663:
[----:B------:R-:W-:Y:S02]  /*daa0*/  IMAD.MOV.U32 R12, RZ, RZ, RZ ;  /* 0x000000ffff0c7224 */ /* 0x000fe400078e00ff */
[----:B------:R-:W-:Y:S02]  /*dab0*/  IMAD.MOV.U32 R11, RZ, RZ, 0x1f ;  /* 0x0000001fff0b7424 */ /* 0x000fe400078e00ff */
[----:B------:R-:W-:-:S07]  /*dac0*/  IMAD.MOV.U32 R15, RZ, RZ, -0x1 ;  /* 0xffffffffff0f7424 */ /* 0x000fce00078e00ff */
[----:B------:R-:W-:Y:S05]  /*dad0*/  WARPSYNC.COLLECTIVE R15, `(.L_x_813) ;  /* 0x000000000f087348 */ /* 0x000fea0003c00000 */
[----:B------:R1:W2:Y:S02]  /*dae0*/  SHFL.IDX P6, R14, R13, R12, R11 ;  /* 0x0000000c0d0e7389 */ /* 0x0002a400000c000b */
[----:B-12---:R-:W-:Y:S01]  /*daf0*/  ENDCOLLECTIVE ;  /* 0x000000000000791b */ /* 0x006fe20003800000 */
.L_x_813:
[----:B------:R-:W-:Y:S05]  /*db00*/  BRA `(.L_x_814) ;  /* 0xffffff3800247947 */ /* 0x000fea000383ffff */
.L_x_665:
        /* <DEDUP_REMOVED lines=8> */
.L_x_669:
[----:B---3--:R3:W4:Y:S02]  /*db90*/  SYNCS.PHASECHK.TRANS64.TRYWAIT P1, [R3+URZ+0x38810], R154 ;  /* 0x0388109a030075a7 */ /* 0x008724000802017f */
[----:B----4-:R-:W-:Y:S05]  /*dba0*/  @!P1 NANOSLEEP.SYNCS 0x989680 ;  /* 0x009896800000995d */ /* 0x010fea0003900000 */
[----:B------:R-:W4:Y:S02]  /*dbb0*/  @!P1 SYNCS.PHASECHK.TRANS64 P1, [R3+URZ+0x38810], R154 ;  /* 0x0388109a030095a7 */ /* 0x000f24000802007f */
[----:B----4-:R-:W-:Y:S05]  /*dbc0*/  @!P1 BRA `(.L_x_669) ;  /* 0xfffffffc00f09947 */ /* 0x010fea000383ffff */
[----:B------:R-:W-:Y:S05]  /*dbd0*/  BRA `(.L_x_668) ;  /* 0xffffff4000287947 */ /* 0x000fea000383ffff */
.L_x_673:
[----:B------:R1:W1:Y:S02]  /*dbe0*/  SYNCS.PHASECHK.TRANS64.TRYWAIT P1, [R3+URZ+0x38830], R154 ;  /* 0x0388309a030075a7 */ /* 0x000264000802017f */
[----:B-1----:R-:W-:Y:S05]  /*dbf0*/  @!P1 NANOSLEEP.SYNCS 0x989680 ;  /* 0x009896800000995d */ /* 0x002fea0003900000 */
[----:B------:R-:W1:Y:S02]  /*dc00*/  @!P1 SYNCS.PHASECHK.TRANS64 P1, [R3+URZ+0x38830], R154 ;  /* 0x0388309a030095a7 */ /* 0x000e64000802007f */
[----:B-1----:R-:W-:Y:S05]  /*dc10*/  @!P1 BRA `(.L_x_673) ;  /* 0xfffffffc00f09947 */ /* 0x002fea000383ffff */
[----:B------:R-:W-:Y:S05]  /*dc20*/  BRA `(.L_x_672) ;  /* 0xffffff5000b47947 */ /* 0x000fea000383ffff */
.L_x_749:
[----:B------:R-:W-:Y:S01]  /*dc30*/  BSSY B0, `(.L_x_815) ;  /* 0x0000005000007945 */ /* 0x000fe20003800000 */
[----:B------:R-:W-:-:S07]  /*dc40*/  IMAD.MOV.U32 R15, RZ, RZ, -0x1 ;  /* 0xffffffffff0f7424 */ /* 0x000fce00078e00ff */
[----:B------:R-:W-:Y:S05]  /*dc50*/  WARPSYNC.COLLECTIVE R15, `(.L_x_816) ;  /* 0x000000000f087348 */ /* 0x000fea0003c00000 */
[----:B------:R-:W-:Y:S01]  /*dc60*/  NOP ;  /* 0x0000000000007918 */ /* 0x000fe20000000000 */
[----:B------:R-:W-:Y:S01]  /*dc70*/  ENDCOLLECTIVE ;  /* 0x000000000000791b */ /* 0x000fe20003800000 */
.L_x_816:
[----:B------:R-:W-:Y:S05]  /*dc80*/  BSYNC B0 ;  /* 0x0000000000007941 */ /* 0x000fea0003800000 */
.L_x_815:
[----:B------:R-:W-:Y:S05]  /*dc90*/  BRA `(.L_x_817) ;  /* 0xffffffcc00547947 */ /* 0x000fea000383ffff */
.L_x_761:
[----:B------:R-:W-:Y:S01]  /*dca0*/  BSSY B0, `(.L_x_818) ;  /* 0x0000005000007945 */ /* 0x000fe20003800000 */
[----:B------:R-:W-:-:S07]  /*dcb0*/  IMAD.MOV.U32 R15, RZ, RZ, -0x1 ;  /* 0xffffffffff0f7424 */ /* 0x000fce00078e00ff */
[----:B------:R-:W-:Y:S05]  /*dcc0*/  WARPSYNC.COLLECTIVE R15, `(.L_x_819) ;  /* 0x000000000f087348 */ /* 0x000fea0003c00000 */
[----:B------:R-:W-:Y:S01]  /*dcd0*/  NOP ;  /* 0x0000000000007918 */ /* 0x000fe20000000000 */
[----:B------:R-:W-:Y:S01]  /*dce0*/  ENDCOLLECTIVE ;  /* 0x000000000000791b */ /* 0x000fe20003800000 */
.L_x_819:
[----:B------:R-:W-:Y:S05]  /*dcf0*/  BSYNC B0 ;  /* 0x0000000000007941 */ /* 0x000fea0003800000 */
.L_x_818:
[----:B------:R-:W-:Y:S05]  /*dd00*/  BRA `(.L_x_820) ;  /* 0xffffffd0006c7947 */ /* 0x000fea000383ffff */
.L_x_774:
[----:B------:R-:W-:Y:S01]  /*dd10*/  BSSY B0, `(.L_x_821) ;  /* 0x0000005000007945 */ /* 0x000fe20003800000 */
[----:B------:R-:W-:-:S07]  /*dd20*/  IMAD.MOV.U32 R15, RZ, RZ, -0x1 ;  /* 0xffffffffff0f7424 */ /* 0x000fce00078e00ff */
[----:B------:R-:W-:Y:S05]  /*dd30*/  WARPSYNC.COLLECTIVE R15, `(.L_x_822) ;  /* 0x000000000f087348 */ /* 0x000fea0003c00000 */
[----:B------:R-:W-:Y:S01]  /*dd40*/  NOP ;  /* 0x0000000000007918 */ /* 0x000fe20000000000 */
[----:B------:R-:W-:Y:S01]  /*dd50*/  ENDCOLLECTIVE ;  /* 0x000000000000791b */ /* 0x000fe20003800000 */
.L_x_822:
[----:B------:R-:W-:Y:S05]  /*dd60*/  BSYNC B0 ;  /* 0x0000000000007941 */ /* 0x000fea0003800000 */
.L_x_821:
[----:B------:R-:W-:Y:S05]  /*dd70*/  BRA `(.L_x_823) ;  /* 0xffffffd400887947 */ /* 0x000fea000383ffff */
.L_x_787:
[----:B-1----:R1:W2:Y:S02]  /*dd80*/  SYNCS.PHASECHK.TRANS64.TRYWAIT P1, [R12+URZ+0x38820], R3 ;  /* 0x038820030c0075a7 */ /* 0x0022a4000802017f */
[----:B--2---:R-:W-:Y:S05]  /*dd90*/  @!P1 NANOSLEEP.SYNCS 0x989680 ;  /* 0x009896800000995d */ /* 0x004fea0003900000 */
[----:B------:R-:W2:Y:S02]  /*dda0*/  @!P1 SYNCS.PHASECHK.TRANS64 P1, [R12+URZ+0x38820], R3 ;  /* 0x038820030c0095a7 */ /* 0x000ea4000802007f */
[----:B--2---:R-:W-:Y:S05]  /*ddb0*/  @!P1 BRA `(.L_x_787) ;  /* 0xfffffffc00f09947 */ /* 0x004fea000383ffff */
[----:B------:R-:W-:Y:S05]  /*ddc0*/  BRA `(.L_x_824) ;  /* 0xffffffe000987947 */ /* 0x000fea000383ffff */
.L_x_791:
[----:B-1----:R1:W3:Y:S02]  /*ddd0*/  SYNCS.PHASECHK.TRANS64.TRYWAIT P1, [R12+URZ+0x38840], R21 ;  /* 0x038840150c0075a7 */ /* 0x0022e4000802017f */
[----:B---3--:R-:W-:Y:S05]  /*dde0*/  @!P1 NANOSLEEP.SYNCS 0x989680 ;  /* 0x009896800000995d */ /* 0x008fea0003900000 */
[----:B------:R-:W3:Y:S02]  /*ddf0*/  @!P1 SYNCS.PHASECHK.TRANS64 P1, [R12+URZ+0x38840], R21 ;  /* 0x038840150c0095a7 */ /* 0x000ee4000802007f */
[----:B---3--:R-:W-:Y:S05]  /*de00*/  @!P1 BRA `(.L_x_791) ;  /* 0xfffffffc00f09947 */ /* 0x008fea000383ffff */
[----:B------:R-:W-:Y:S05]  /*de10*/  BRA `(.L_x_825) ;  /* 0xffffffe800047947 */ /* 0x000fea000383ffff */
.L_x_793:
[----:B--2---:R2:W3:Y:S02]  /*de20*/  SYNCS.PHASECHK.TRANS64.TRYWAIT P1, [R12+URZ+0x38828], R21 ;  /* 0x038828150c0075a7 */ /* 0x0044e4000802017f */
[----:B---3--:R-:W-:Y:S05]  /*de30*/  @!P1 NANOSLEEP.SYNCS 0x989680 ;  /* 0x009896800000995d */ /* 0x008fea0003900000 */
[----:B------:R-:W3:Y:S02]  /*de40*/  @!P1 SYNCS.PHASECHK.TRANS64 P1, [R12+URZ+0x38828], R21 ;  /* 0x038828150c0095a7 */ /* 0x000ee4000802007f */
[----:B---3--:R-:W-:Y:S05]  /*de50*/  @!P1 BRA `(.L_x_793) ;  /* 0xfffffffc00f09947 */ /* 0x008fea000383ffff */
[----:B------:R-:W-:Y:S05]  /*de60*/  BRA `(.L_x_826) ;  /* 0xffffffe8009c7947 */ /* 0x000fea000383ffff */
.L_x_795:
[----:B---3--:R3:W4:Y:S02]  /*de70*/  SYNCS.PHASECHK.TRANS64.TRYWAIT P1, [R12+URZ+0x38848], R21 ;  /* 0x038848150c0075a7 */ /* 0x008724000802017f */
[----:B----4-:R-:W-:Y:S05]  /*de80*/  @!P1 NANOSLEEP.SYNCS 0x989680 ;  /* 0x009896800000995d */ /* 0x010fea0003900000 */
[----:B------:R-:W4:Y:S02]  /*de90*/  @!P1 SYNCS.PHASECHK.TRANS64 P1, [R12+URZ+0x38848], R21 ;  /* 0x038848150c0095a7 */ /* 0x000f24000802007f */
[----:B----4-:R-:W-:Y:S05]  /*dea0*/  @!P1 BRA `(.L_x_795) ;  /* 0xfffffffc00f09947 */ /* 0x010fea000383ffff */
[----:B------:R-:W-:Y:S05]  /*deb0*/  BRA `(.L_x_827) ;  /* 0xffffffec00147947 */ /* 0x000fea000383ffff */
.L_x_797:
[----:B------:R-:W-:-:S07]  /*dec0*/  SHF.L.U32 R5, R10, 0x1f, RZ ;  /* 0x0000001f0a057819 */ /* 0x000fce00000006ff */
.L_x_828:
[----:B-1----:R1:W2:Y:S02]  /*ded0*/  SYNCS.PHASECHK.TRANS64.TRYWAIT P1, [R12+URZ+0x38820], R5 ;  /* 0x038820050c0075a7 */ /* 0x0022a4000802017f */
[----:B--2---:R-:W-:Y:S05]  /*dee0*/  @!P1 NANOSLEEP.SYNCS 0x989680 ;  /* 0x009896800000995d */ /* 0x004fea0003900000 */
[----:B------:R-:W2:Y:S02]  /*def0*/  @!P1 SYNCS.PHASECHK.TRANS64 P1, [R12+URZ+0x38820], R5 ;  /* 0x038820050c0095a7 */ /* 0x000ea4000802007f */
[----:B--2---:R-:W-:Y:S05]  /*df00*/  @!P1 BRA `(.L_x_828) ;  /* 0xfffffffc00f09947 */ /* 0x004fea000383ffff */
[----:B------:R-:W-:Y:S05]  /*df10*/  BRA `(.L_x_829) ;  /* 0xffffffec009c7947 */ /* 0x000fea000383ffff */
.L_x_800:
[----:B-1----:R1:W2:Y:S02]  /*df20*/  SYNCS.PHASECHK.TRANS64.TRYWAIT P1, [R12+URZ+0x38840], R13 ;  /* 0x0388400d0c0075a7 */ /* 0x0022a4000802017f */
[----:B--2---:R-:W-:Y:S05]  /*df30*/  @!P1 NANOSLEEP.SYNCS 0x989680 ;  /* 0x009896800000995d */ /* 0x004fea0003900000 */
[----:B------:R-:W2:Y:S02]  /*df40*/  @!P1 SYNCS.PHASECHK.TRANS64 P1, [R12+URZ+0x38840], R13 ;  /* 0x0388400d0c0095a7 */ /* 0x000ea4000802007f */
[----:B--2---:R-:W-:Y:S05]  /*df50*/  @!P1 BRA `(.L_x_800) ;  /* 0xfffffffc00f09947 */ /* 0x004fea000383ffff */
[----:B------:R-:W-:Y:S05]  /*df60*/  BRA `(.L_x_830) ;  /* 0xfffffff0002c7947 */ /* 0x000fea000383ffff */
.L_x_802:
[----:B--2---:R2:W3:Y:S02]  /*df70*/  SYNCS.PHASECHK.TRANS64.TRYWAIT P1, [R12+URZ+0x38828], R13 ;  /* 0x0388280d0c0075a7 */ /* 0x0044e4000802017f */
[----:B---3--:R-:W-:Y:S05]  /*df80*/  @!P1 NANOSLEEP.SYNCS 0x989680 ;  /* 0x009896800000995d */ /* 0x008fea0003900000 */
[----:B------:R-:W3:Y:S02]  /*df90*/  @!P1 SYNCS.PHASECHK.TRANS64 P1, [R12+URZ+0x38828], R13 ;  /* 0x0388280d0c0095a7 */ /* 0x000ee4000802007f */
[----:B---3--:R-:W-:Y:S05]  /*dfa0*/  @!P1 BRA `(.L_x_802) ;  /* 0xfffffffc00f09947 */ /* 0x008fea000383ffff */
[----:B------:R-:W-:Y:S05]  /*dfb0*/  BRA `(.L_x_831) ;  /* 0xfffffff000b87947 */ /* 0x000fea000383ffff */
.L_x_804:
[----:B---3--:R3:W4:Y:S02]  /*dfc0*/  SYNCS.PHASECHK.TRANS64.TRYWAIT P0, [R4+URZ+0x38840], R3 ;  /* 0x03884003040075a7 */ /* 0x008724000800017f */
[----:B----4-:R-:W-:Y:S05]  /*dfd0*/  @!P0 NANOSLEEP.SYNCS 0x989680 ;  /* 0x009896800000895d */ /* 0x010fea0003900000 */
[----:B------:R-:W4:Y:S02]  /*dfe0*/  @!P0 SYNCS.PHASECHK.TRANS64 P0, [R4+URZ+0x38840], R3 ;  /* 0x03884003040085a7 */ /* 0x000f24000800007f */
[----:B----4-:R-:W-:Y:S05]  /*dff0*/  @!P0 BRA `(.L_x_804) ;  /* 0xfffffffc00f08947 */ /* 0x010fea000383ffff */
[----:B------:R-:W-:Y:S05]  /*e000*/  BRA `(.L_x_832) ;  /* 0xfffffff400447947 */ /* 0x000fea000383ffff */
.L_x_806:
[----:B------:R-:W-:Y:S01]  /*e010*/  BSSY B0, `(.L_x_833) ;  /* 0x0000006000007945 */ /* 0x000fe20003800000 */
[----:B------:R-:W-:-:S07]  /*e020*/  IMAD.MOV.U32 R15, RZ, RZ, -0x1 ;  /* 0xffffffffff0f7424 */ /* 0x000fce00078e00ff */
[----:B--2-4-:R-:W-:Y:S05]  /*e030*/  WARPSYNC.COLLECTIVE R15, `(.L_x_834) ;  /* 0x000000000f0c7348 */ /* 0x014fea0003c00000 */
[----:B------:R-:W-:Y:S02]  /*e040*/  ELECT P6, UR62, PT ;  /* 0x00000000003e782f */ /* 0x000fe400038c0000 */
[----:B------:R-:W-:Y:S01]  /*e050*/  MOV R14, UR62 ;  /* 0x0000003e000e7c02 */ /* 0x000fe20008000f00 */
[----:B--2-4-:R-:W-:Y:S10]  /*e060*/  ENDCOLLECTIVE ;  /* 0x000000000000791b */ /* 0x014ff40003800000 */
.L_x_834:
[----:B------:R-:W-:Y:S05]  /*e070*/  BSYNC B0 ;  /* 0x0000000000007941 */ /* 0x000fea0003800000 */
.L_x_833:
[----:B------:R-:W-:Y:S05]  /*e080*/  BRA `(.L_x_835) ;  /* 0xfffffff400f47947 */ /* 0x000fea000383ffff */
.L_x_808:
[----:B-1----:R1:W3:Y:S02]  /*e090*/  SYNCS.PHASECHK.TRANS64.TRYWAIT P0, [R7+URZ], R4 ;  /* 0x00000004070075a7 */ /* 0x0022e4000800017f */
[----:B---3--:R-:W-:Y:S05]  /*e0a0*/  @!P0 NANOSLEEP.SYNCS 0x989680 ;  /* 0x009896800000895d */ /* 0x008fea0003900000 */
[----:B------:R-:W3:Y:S02]  /*e0b0*/  @!P0 SYNCS.PHASECHK.TRANS64 P0, [R7+URZ], R4 ;  /* 0x00000004070085a7 */ /* 0x000ee4000800007f */
[----:B---3--:R-:W-:Y:S05]  /*e0c0*/  @!P0 BRA `(.L_x_808) ;  /* 0xfffffffc00f08947 */ /* 0x008fea000383ffff */
[----:B------:R-:W-:Y:S05]  /*e0d0*/  BRA `(.L_x_836) ;  /* 0xfffffff800347947 */ /* 0x000fea000383ffff */
.L_x_809:
[----:B---3--:R3:W4:Y:S02]  /*e0e0*/  SYNCS.PHASECHK.TRANS64.TRYWAIT P0, [R11+URZ], R2 ;  /* 0x000000020b0075a7 */ /* 0x008724000800017f */
[----:B----4-:R-:W-:Y:S05]  /*e0f0*/  @!P0 NANOSLEEP.SYNCS 0x989680 ;  /* 0x009896800000895d */ /* 0x010fea0003900000 */
[----:B------:R-:W4:Y:S02]  /*e100*/  @!P0 SYNCS.PHASECHK.TRANS64 P0, [R11+URZ], R2 ;  /* 0x000000020b0085a7 */ /* 0x000f24000800007f */
[----:B----4-:R-:W-:Y:S05]  /*e110*/  @!P0 BRA `(.L_x_809) ;  /* 0xfffffffc00f08947 */ /* 0x010fea000383ffff */
[----:B------:R-:W-:Y:S05]  /*e120*/  BRA `(.L_x_837) ;  /* 0xfffffff800287947 */ /* 0x000fea000383ffff */
.L_x_811:
[----:B----4-:R4:W1:Y:S02]  /*e130*/  SYNCS.PHASECHK.TRANS64.TRYWAIT P0, [R9+URZ], R4 ;  /* 0x00000004090075a7 */ /* 0x010864000800017f */
[----:B-1----:R-:W-:Y:S05]  /*e140*/  @!P0 NANOSLEEP.SYNCS 0x989680 ;  /* 0x009896800000895d */ /* 0x002fea0003900000 */
[----:B------:R-:W1:Y:S02]  /*e150*/  @!P0 SYNCS.PHASECHK.TRANS64 P0, [R9+URZ], R4 ;  /* 0x00000004090085a7 */ /* 0x000e64000800007f */
[----:B-1----:R-:W-:Y:S05]  /*e160*/  @!P0 BRA `(.L_x_811) ;  /* 0xfffffffc00f08947 */ /* 0x002fea000383ffff */
[----:B------:R-:W-:Y:S05]  /*e170*/  BRA `(.L_x_838) ;  /* 0xfffffff8002c7947 */ /* 0x000fea000383ffff */
.L_x_839:
        /* <DEDUP_REMOVED lines=16> */
.L_x_3688:


//--------------------- .text._ZN7cutlass13device_kernelIN5flash11enable_sm90INS1_16FlashAttnBwdSm90INS1_25CollectiveMainloopBwdSm90ILi2ELi2ELi2EN4cute5tupleIJNS5_1CILi1EEES8_S8_EEENS6_IJNS7_ILi80EEENS7_ILi128EEESB_EEENS_6half_tEfNS_4arch4Sm90ELb0ELb0ELb0ELb1ELb0ELb1ELb0ELb1ELi2ELi1ELi2ELi1ELb0EEENS1_24CollectiveEpilogueBwdGQAISC_fSF_Li256ELb1ELb0EEENS1_19SingleTileSchedulerILb1ELb0ELb0ELi128EEEEEEEEEvNT_6ParamsE --------------------------
	.section	.text._ZN7cutlass13device_kernelIN5flash11enable_sm90INS1_16FlashAttnBwdSm90INS1_25CollectiveMainloopBwdSm90ILi2ELi2ELi2EN4cute5tupleIJNS5_1CILi1EEES8_S8_EEENS6_IJNS7_ILi80EEENS7_ILi128EEESB_EEENS_6half_tEfNS_4arch4Sm90ELb0ELb0ELb0ELb1ELb0ELb1ELb0ELb1ELi2ELi1ELi2ELi1ELb0EEENS1_24CollectiveEpilogueBwdGQAISC_fSF_Li256ELb1ELb0EEENS1_19SingleTileSchedulerILb1ELb0ELb0ELi128EEEEEEEEEvNT_6ParamsE,"ax",@progbits
	.align	128
.text._ZN7cutlass13device_kernelIN5flash11enable_sm90INS1_16FlashAttnBwdSm90INS1_25CollectiveMainloopBwdSm90ILi2ELi2ELi2EN4cute5tupleIJNS5_1CILi1EEES8_S8_EEENS6_IJNS7_ILi80EEENS7_ILi128EEESB_EEENS_6half_tEfNS_4arch4Sm90ELb0ELb0ELb0ELb1ELb0ELb1ELb0ELb1ELi2ELi1ELi2ELi1ELb0EEENS1_24CollectiveEpilogueBwdGQAISC_fSF_Li256ELb1ELb0EEENS1_19SingleTileSchedulerILb1ELb0ELb0ELi128EEEEEEEEEvNT_6ParamsE:
        .type           _ZN7cutlass13device_kernelIN5flash11enable_sm90INS1_16FlashAttnBwdSm90INS1_25CollectiveMainloopBwdSm90ILi2ELi2ELi2EN4cute5tupleIJNS5_1CILi1EEES8_S8_EEENS6_IJNS7_ILi80EEENS7_ILi128EEESB_EEENS_6half_tEfNS_4arch4Sm90ELb0ELb0ELb0ELb1ELb0ELb1ELb0ELb1ELi2ELi1ELi2ELi1ELb0EEENS1_24CollectiveEpilogueBwdGQAISC_fSF_Li256ELb1ELb0EEENS1_19SingleTileSchedulerILb1ELb0ELb0ELi128EEEEEEEEEvNT_6ParamsE,@function
        .size           _ZN7cutlass13device_kernelIN5flash11enable_sm90INS1_16FlashAttnBwdSm90INS1_25CollectiveMainloopBwdSm90ILi2ELi2ELi2EN4cute5tupleIJNS5_1CILi1EEES8_S8_EEENS6_IJNS7_ILi80EEENS7_ILi128EEESB_EEENS_6half_tEfNS_4arch4Sm90ELb0ELb0ELb0ELb1ELb0ELb1ELb0ELb1ELi2ELi1ELi2ELi1ELb0EEENS1_24CollectiveEpilogueBwdGQAISC_fSF_Li256ELb1ELb0EEENS1_19SingleTileSchedulerILb1ELb0ELb0ELi128EEEEEEEEEvNT_6ParamsE,(.L_x_3689 - _ZN7cutlass13device_kernelIN5flash11enable_sm90INS1_16FlashAttnBwdSm90INS1_25CollectiveMainloopBwdSm90ILi2ELi2ELi2EN4cute5tupleIJNS5_1CILi1EEES8_S8_EEENS6_IJNS7_ILi80EEENS7_ILi128EEESB_EEENS_6half_tEfNS_4arch4Sm90ELb0ELb0ELb0ELb1ELb0ELb1ELb0ELb1ELi2ELi1ELi2ELi1ELb0EEENS1_24CollectiveEpilogueBwdGQAISC_fSF_Li256ELb1ELb0EEENS1_19SingleTileSchedulerILb1ELb0ELb0ELi128EEEEEEEEEvNT_6ParamsE)
        .other          _ZN7cutlass13device_kernelIN5flash11enable_sm90INS1_16FlashAttnBwdSm90INS1_25CollectiveMainloopBwdSm90ILi2ELi2ELi2EN4cute5tupleIJNS5_1CILi1EEES8_S8_EEENS6_IJNS7_ILi80EEENS7_ILi128EEESB_EEENS_6half_tEfNS_4arch4Sm90ELb0ELb0ELb0ELb1ELb0ELb1ELb0ELb1ELi2ELi1ELi2ELi1ELb0EEENS1_24CollectiveEpilogueBwdGQAISC_fSF_Li256ELb1ELb0EEENS1_19SingleTileSchedulerILb1ELb0ELb0ELi128EEEEEEEEEvNT_6ParamsE,@"STO_CUDA_ENTRY STV_DEFAULT"
_ZN7cutlass13device_kernelIN5flash11enable_sm90INS1_16FlashAttnBwdSm90INS1_25CollectiveMainloopBwdSm90ILi2ELi2ELi2EN4cute5tupleIJNS5_1CILi1EEES8_S8_EEENS6_IJNS7_ILi80EEENS7_ILi128EEESB_EEENS_6half_tEfNS_4arch4Sm90ELb0ELb0ELb0ELb1ELb0ELb1ELb0ELb1ELi2ELi1ELi2ELi1ELb0EEENS1_24CollectiveEpilogueBwdGQAISC_fSF_Li256ELb1ELb0EEENS1_19SingleTileSchedulerILb1ELb0ELb0ELi128EEEEEEEEEvNT_6ParamsE:
        /* <DEDUP_REMOVED lines=23> */
.L_x_841:
[----:B------:R-:W-:Y:S05]  /*0170*/  BSYNC B0 ;  /* 0x0000000000007941 */ /* 0x000fea0003800000 */
.L_x_840:
        /* <DEDUP_REMOVED lines=34> */
.L_x_842:
        /* <DEDUP_REMOVED lines=22> */
.L_x_843:
        /* <DEDUP_REMOVED lines=9> */
.L_x_846:
        /* <DEDUP_REMOVED lines=20> */
.L_x_847:
        /* <DEDUP_REMOVED lines=10> */
.L_x_849:
[----:B------:R-:W2:Y:S02]  /*0770*/  LDC R0, c[0x0][0x8c4] ;  /* 0x00023100ff007b82 */ /* 0x000ea40000000800 */
.L_x_848:
        /* <DEDUP_REMOVED lines=17> */
.L_x_851:
        /* <DEDUP_REMOVED lines=10> */
.L_x_852:
        /* <DEDUP_REMOVED lines=8> */
.L_x_853:
        /* <DEDUP_REMOVED lines=9> */
.L_x_854:
        /* <DEDUP_REMOVED lines=87> */
.L_x_857:
        /* <DEDUP_REMOVED lines=15> */
.L_x_856:
        /* <DEDUP_REMOVED lines=23> */
.L_x_859:
        /* <DEDUP_REMOVED lines=15> */
.L_x_858:
        /* <DEDUP_REMOVED lines=8> */
.L_x_936:
        /* <DEDUP_REMOVED lines=48> */
.L_x_861:
        /* <DEDUP_REMOVED lines=79> */
.L_x_873:
[----:B------:R-:W2:Y:S02]  /*1b70*/  LDL R3, [R1] ;  /* 0x0000000001037983 */ /* 0x000ea40000100800 */
[----:B--2---:R-:W-:-:S13]  /*1b80*/  ISETP.NE.AND P0, PT, R3, 0x3, PT ;  /* 0x000000030300780c */ /* 0x004fda0003f05270 */
[----:B------:R-:W-:Y:S05]  /*1b90*/  @!P0 BRA `(.L_x_863) ;  /* 0x0000000000048947 */ /* 0x000fea0003800000 */
[----:B------:R-:W-:Y:S01]  /*1ba0*/  BPT.TRAP 0x1 ;  /* 0x000000040000795c */ /* 0x000fe20000300000 */
.L_x_863:
        /* <DEDUP_REMOVED lines=8> */
.L_x_864:
[----:B---3--:R-:W-:Y:S05]  /*1c30*/  @P1 BRA `(.L_x_865) ;  /* 0x0000000000081947 */ /* 0x008fea0003800000 */
[----:B------:R-:W3:Y:S02]  /*1c40*/  SYNCS.PHASECHK.TRANS64.TRYWAIT P1, [R3+URZ+0x38810], R154 ;  /* 0x0388109a030075a7 */ /* 0x000ee4000802017f */
[----:B---3--:R-:W-:Y:S05]  /*1c50*/  @!P1 BRA `(.L_x_866) ;  /* 0x0000008800e89947 */ /* 0x008fea0003800000 */
.L_x_865:
        /* <DEDUP_REMOVED lines=286> */
.L_x_867:
[----:B------:R1:W1:Y:S01]  /*2e40*/  SYNCS.PHASECHK.TRANS64.TRYWAIT P1, [R3+URZ+0x38830], R154 ;  /* 0x0388309a030075a7 */ /* 0x000262000802017f */
[----:B------:R-:W-:Y:S05]  /*2e50*/  @!P0 BRA `(.L_x_868) ;  /* 0x0000000000048947 */ /* 0x000fea0003800000 */
[----:B------:R-:W-:Y:S01]  /*2e60*/  BPT.TRAP 0x1 ;  /* 0x000000040000795c */ /* 0x000fe20000300000 */
.L_x_868:
[----:B------:R-:W-:-:S05]  /*2e70*/  VIADD R152, R152, 0x24000 ;  /* 0x0002400098987836 */ /* 0x000fca0000000000 */
[----:B------:R-:W-:-:S04]  /*2e80*/  SHF.R.U32.HI R152, RZ, 0x4, R152 ;  /* 0x00000004ff987819 */ /* 0x000fc80000011698 */
[----:B------:R-:W-:-:S04]  /*2e90*/  LOP3.LUT R236, R152, 0x3fff, RZ, 0xc0, !PT ;  /* 0x00003fff98ec7812 */ /* 0x000fc800078ec0ff */
[----:B------:R-:W-:Y:S01]  /*2ea0*/  LOP3.LUT R153, R236, 0x10000, RZ, 0xfc, !PT ;  /* 0x00010000ec997812 */ /* 0x000fe200078efcff */
[----:B-1----:R-:W-:Y:S06]  /*2eb0*/  @P1 BRA `(.L_x_869) ;  /* 0x0000000000081947 */ /* 0x002fec0003800000 */
[----:B------:R-:W1:Y:S02]  /*2ec0*/  SYNCS.PHASECHK.TRANS64.TRYWAIT P1, [R3+URZ+0x38830], R154 ;  /* 0x0388309a030075a7 */ /* 0x000e64000802017f */
[----:B-1----:R-:W-:Y:S05]  /*2ed0*/  @!P1 BRA `(.L_x_870) ;  /* 0x00000078005c9947 */ /* 0x002fea0003800000 */
.L_x_869:
        /* <DEDUP_REMOVED lines=832> */
.L_x_871:
        /* <DEDUP_REMOVED lines=56> */
.L_x_872:
        /* <DEDUP_REMOVED lines=78> */
.L_x_855:
[----:B------:R-:W-:Y:S05]  /*6b40*/  @P0 BRA `(.L_x_850) ;  /* 0x0000003800e80947 */ /* 0x000fea0003800000 */
[----:B------:R-:W2:Y:S01]  /*6b50*/  LDL.LU R152, [R1+0x1c] ;  /* 0x00001c0001987983 */ /* 0x000ea20000300800 */
[----:B-1----:R-:W1:Y:S01]  /*6b60*/  LDC.64 R2, c[0x0][0x878] ;  /* 0x00021e00ff027b82 */ /* 0x002e620000000a00 */
[----:B------:R-:W3:Y:S07]  /*6b70*/  S2R R22, SR_TID.X ;  /* 0x0000000000167919 */ /* 0x000eee0000002100 */
[----:B------:R-:W4:Y:S08]  /*6b80*/  LDC R0, c[0x0][0x850] ;  /* 0x00021400ff007b82 */ /* 0x000f300000000800 */
[----:B------:R-:W5:Y:S01]  /*6b90*/  S2UR UR5, SR_CgaCtaId ;  /* 0x00000000000579c3 */ /* 0x000f620000008800 */
[----:B-1----:R-:W-:Y:S01]  /*6ba0*/  ISETP.NE.U32.AND P0, PT, R2, RZ, PT ;  /* 0x000000ff0200720c */ /* 0x002fe20003f05070 */
[----:B------:R-:W1:Y:S01]  /*6bb0*/  S2R R7, SR_CTAID.Y ;  /* 0x0000000000077919 */ /* 0x000e620000002600 */
[----:B------:R-:W-:-:S05]  /*6bc0*/  UMOV UR4, 0x400 ;  /* 0x0000040000047882 */ /* 0x000fca0000000000 */
[----:B------:R-:W1:Y:S01]  /*6bd0*/  LDC.64 R10, c[0x0][0x818] ;  /* 0x00020600ff0a7b82 */ /* 0x000e620000000a00 */
[----:B------:R-:W-:Y:S01]  /*6be0*/  ISETP.NE.AND.EX P0, PT, R3, RZ, PT, P0 ;  /* 0x000000ff0300720c */ /* 0x000fe20003f05300 */
[----:B------:R-:W1:Y:S06]  /*6bf0*/  S2R R8, SR_CTAID.X ;  /* 0x0000000000087919 */ /* 0x000e6c0000002500 */
[----:B------:R-:W1:Y:S08]  /*6c00*/  LDC.64 R14, c[0x0][0x840] ;  /* 0x00021000ff0e7b82 */ /* 0x000e700000000a00 */
[----:B------:R-:W2:Y:S08]  /*6c10*/  @P0 LDC.64 R2, c[0x0][0x878] ;  /* 0x00021e00ff020b82 */ /* 0x000eb00000000a00 */
[----:B------:R-:W1:Y:S08]  /*6c20*/  LDC.64 R12, c[0x0][0x820] ;  /* 0x00020800ff0c7b82 */ /* 0x000e700000000a00 */
[----:B------:R-:W1:Y:S08]  /*6c30*/  LDC.64 R16, c[0x0][0x848] ;  /* 0x00021200ff107b82 */ /* 0x000e700000000a00 */
[----:B------:R-:W1:Y:S08]  /*6c40*/  LDC.64 R18, c[0x0][0x800] ;  /* 0x00020000ff127b82 */ /* 0x000e700000000a00 */
[----:B------:R-:W1:Y:S01]  /*6c50*/  LDC.64 R20, c[0x0][0x828] ;  /* 0x00020a00ff147b82 */ /* 0x000e620000000a00 */
[----:B--2---:R-:W-:-:S06]  /*6c60*/  @P0 IMAD.WIDE R2, R152, 0x4, R2 ;  /* 0x0000000498020825 */ /* 0x004fcc00078e0202 */
[----:B------:R2:W2:Y:S01]  /*6c70*/  @P0 LDG.E R2, desc[UR38][R2.64] ;  /* 0x0000002602020981 */ /* 0x0004a2000c1e1900 */
[----:B---3--:R-:W-:Y:S01]  /*6c80*/  VIADD R23, R22, 0xffffff80 ;  /* 0xffffff8016177836 */ /* 0x008fe20000000000 */
[----:B------:R-:W-:Y:S01]  /*6c90*/  BAR.SYNC.DEFER_BLOCKING 0x1, 0x100 ;  /* 0x0044000000007b1d */ /* 0x000fe20000010000 */
[----:B----4-:R-:W-:Y:S01]  /*6ca0*/  ISETP.NE.AND P1, PT, R0, 0x1, PT ;  /* 0x000000010000780c */ /* 0x010fe20003f25270 */
[----:B-----5:R-:W-:Y:S02]  /*6cb0*/  ULEA UR4, UR5, UR4, 0x18 ;  /* 0x0000000405047291 */ /* 0x020fe4000f8ec03f */
[----:B------:R-:W-:Y:S02]  /*6cc0*/  SHF.R.S32.HI R0, RZ, 0x1f, R23 ;  /* 0x0000001fff007819 */ /* 0x000fe40000011417 */
[----:B------:R-:W-:Y:S02]  /*6cd0*/  BSSY B0, `(.L_x_874) ;  /* 0x0000054000007945 */ /* 0x000fe40003800000 */
[----:B------:R-:W-:-:S04]  /*6ce0*/  LEA.HI R6, R0, R23, RZ, 0x7 ;  /* 0x0000001700067211 */ /* 0x000fc800078f38ff */
[C---:B------:R-:W-:Y:S01]  /*6cf0*/  LOP3.LUT R0, R6.reuse, 0xfffff80, RZ, 0xc0, !PT ;  /* 0x0fffff8006007812 */ /* 0x040fe200078ec0ff */
[----:B--2---:R-:W-:Y:S01]  /*6d00*/  IMAD.SHL.U32 R3, R6, 0x40, RZ ;  /* 0x0000004006037824 */ /* 0x004fe200078e00ff */
[----:B------:R-:W1:Y:S03]  /*6d10*/  @P1 LDC R4, c[0x0][0x854] ;  /* 0x00021500ff041b82 */ /* 0x000e660000000800 */
[----:B------:R-:W-:Y:S01]  /*6d20*/  IMAD.IADD R0, R23, 0x1, -R0 ;  /* 0x0000000117007824 */ /* 0x000fe200078e0a00 */
[----:B------:R-:W-:-:S05]  /*6d30*/  LOP3.LUT R3, R3, 0x3fffe000, RZ, 0xc0, !PT ;  /* 0x3fffe00003037812 */ /* 0x000fca00078ec0ff */
[----:B------:R-:W-:Y:S01]  /*6d40*/  IMAD R3, R0, 0x4, R3 ;  /* 0x0000000400037824 */ /* 0x000fe200078e0203 */
[----:B------:R-:W2:Y:S04]  /*6d50*/  @P1 LDC R5, c[0x0][0x858] ;  /* 0x00021600ff051b82 */ /* 0x000ea80000000800 */
[----:B------:R-:W-:-:S05]  /*6d60*/  LEA R6, R3, UR4, 0x2 ;  /* 0x0000000403067c11 */ /* 0x000fca000f8e10ff */
[----:B------:R3:W-:Y:S04]  /*6d70*/  STS.128 [R6], R24 ;  /* 0x0000001806007388 */ /* 0x0007e80000000c00 */
[----:B------:R3:W-:Y:S01]  /*6d80*/  STS.128 [R6+0x800], R28 ;  /* 0x0008001c06007388 */ /* 0x0007e20000000c00 */
[----:B-1----:R-:W-:-:S03]  /*6d90*/  @P1 IMAD.HI.U32 R0, R7, R4, RZ ;  /* 0x0000000407001227 */ /* 0x002fc600078e00ff */
[----:B------:R3:W-:Y:S04]  /*6da0*/  STS.128 [R6+0x1000], R32 ;  /* 0x0010002006007388 */ /* 0x0007e80000000c00 */
[----:B------:R3:W-:Y:S01]  /*6db0*/  STS.128 [R6+0x1800], R36 ;  /* 0x0018002406007388 */ /* 0x0007e20000000c00 */
[----:B--2---:R-:W-:Y:S01]  /*6dc0*/  @P1 SHF.R.U32.HI R7, RZ, R5, R0 ;  /* 0x00000005ff071219 */ /* 0x004fe20000011600 */
[----:B------:R-:W-:Y:S02]  /*6dd0*/  IMAD.SHL.U32 R5, R8, 0x4000, RZ ;  /* 0x0000400008057824 */ /* 0x000fe400078e00ff */
[----:B------:R3:W-:Y:S01]  /*6de0*/  STS.128 [R6+0x2000], R40 ;  /* 0x0020002806007388 */ /* 0x0007e20000000c00 */
[----:B------:R-:W-:-:S03]  /*6df0*/  SHF.R.S32.HI R9, RZ, 0x1f, R7 ;  /* 0x0000001fff097819 */ /* 0x000fc60000011407 */
[----:B------:R3:W-:Y:S02]  /*6e00*/  STS.128 [R6+0x2800], R44 ;  /* 0x0028002c06007388 */ /* 0x0007e40000000c00 */
[----:B------:R-:W-:Y:S02]  /*6e10*/  IMAD R0, R9, R10, RZ ;  /* 0x0000000a09007224 */ /* 0x000fe400078e02ff */
        /* <DEDUP_REMOVED lines=15> */
[----:B-1----:R-:W1:Y:S01]  /*6f10*/  FENCE.VIEW.ASYNC.S ;  /* 0x00000000000073c6 */ /* 0x002e620000000000 */
[----:B------:R-:W-:-:S05]  /*6f20*/  @P0 IMAD R2, R152, 0x80, R2 ;  /* 0x0000008098020824 */ /* 0x000fca00078e0202 */
[----:B------:R-:W-:-:S04]  /*6f30*/  @P0 SHF.R.S32.HI R3, RZ, 0x1f, R2 ;  /* 0x0000001fff030819 */ /* 0x000fc80000011402 */
[----:B------:R-:W-:-:S05]  /*6f40*/  @P0 LEA.HI R3, R3, R2, RZ, 0x7 ;  /* 0x0000000203030211 */ /* 0x000fca00078f38ff */
[----:B------:R-:W-:-:S05]  /*6f50*/  @P0 IMAD.SHL.U32 R3, R3, 0x80, RZ ;  /* 0x0000008003030824 */ /* 0x000fca00078e00ff */
[----:B------:R-:W-:-:S04]  /*6f60*/  @P0 LOP3.LUT R2, R3, 0xffffc000, RZ, 0xc0, !PT ;  /* 0xffffc00003020812 */ /* 0x000fc800078ec0ff */
[----:B------:R-:W-:Y:S02]  /*6f70*/  @P0 SHF.R.S32.HI R3, RZ, 0x1f, R2 ;  /* 0x0000001fff030819 */ /* 0x000fe40000011402 */
[----:B------:R-:W-:Y:S01]  /*6f80*/  @!P0 CS2R R2, SRZ ;  /* 0x0000000000028805 */ /* 0x000fe2000001ff00 */
[----:B-1----:R-:W-:Y:S05]  /*6f90*/  BAR.SYNC.DEFER_BLOCKING 0x1, 0x100 ;  /* 0x0044000000007b1d */ /* 0x002fea0000010000 */
[----:B------:R-:W-:Y:S01]  /*6fa0*/  IADD3 R4, P1, R5, R2, RZ ;  /* 0x0000000205047210 */ /* 0x000fe20007f3e0ff */
[----:B------:R-:W-:Y:S02]  /*6fb0*/  IMAD R2, R9, R14, RZ ;  /* 0x0000000e09027224 */ /* 0x000fe400078e02ff */
[----:B------:R-:W-:Y:S01]  /*6fc0*/  IMAD R9, R7, R11, R0 ;  /* 0x0000000b07097224 */ /* 0x000fe200078e0200 */
[----:B------:R-:W-:Y:S01]  /*6fd0*/  LEA.HI.X.SX32 R5, R5, R3, 0x1, P1 ;  /* 0x0000000305057211 */ /* 0x000fe200008f0eff */
[C---:B------:R-:W-:Y:S01]  /*6fe0*/  IMAD R11, R7.reuse, R15, R2 ;  /* 0x0000000f070b7224 */ /* 0x040fe200078e0202 */
[----:B------:R-:W-:Y:S01]  /*6ff0*/  SHF.R.S32.HI R0, RZ, 0x1f, R152 ;  /* 0x0000001fff007819 */ /* 0x000fe20000011498 */
[----:B------:R-:W-:-:S04]  /*7000*/  IMAD.WIDE.U32 R2, R7, R10, R4 ;  /* 0x0000000a07027225 */ /* 0x000fc800078e0004 */
[----:B------:R-:W-:Y:S01]  /*7010*/  IMAD.IADD R3, R3, 0x1, R9 ;  /* 0x0000000103037824 */ /* 0x000fe200078e0209 */
[----:B------:R-:W-:Y:S01]  /*7020*/  SEL R9, R0, RZ, !P0 ;  /* 0x000000ff00097207 */ /* 0x000fe20004000000 */
[----:B------:R-:W-:Y:S01]  /*7030*/  IMAD.WIDE.U32 R4, R7, R14, R4 ;  /* 0x0000000e07047225 */ /* 0x000fe200078e0004 */
[----:B------:R-:W-:Y:S02]  /*7040*/  SEL R7, R152, RZ, !P0 ;  /* 0x000000ff98077207 */ /* 0x000fe40004000000 */
[----:B------:R-:W-:Y:S01]  /*7050*/  ISETP.NE.AND P0, PT, R23, RZ, PT ;  /* 0x000000ff1700720c */ /* 0x000fe20003f05270 */
[----:B------:R-:W-:Y:S02]  /*7060*/  IMAD.IADD R5, R5, 0x1, R11 ;  /* 0x0000000105057824 */ /* 0x000fe400078e020b */
[C---:B------:R-:W-:Y:S02]  /*7070*/  IMAD R0, R9.reuse, R12, RZ ;  /* 0x0000000c09007224 */ /* 0x040fe400078e02ff */
[----:B------:R-:W-:-:S02]  /*7080*/  IMAD R8, R9, R16, RZ ;  /* 0x0000001009087224 */ /* 0x000fc400078e02ff */
[----:B------:R-:W-:-:S04]  /*7090*/  IMAD.WIDE.U32 R2, R7, R12, R2 ;  /* 0x0000000c07027225 */ /* 0x000fc800078e0002 */
[----:B------:R-:W-:Y:S01]  /*70a0*/  IMAD.WIDE.U32 R4, R7, R16, R4 ;  /* 0x0000001007047225 */ /* 0x000fe200078e0004 */
[----:B------:R-:W-:-:S03]  /*70b0*/  LEA R18, P1, R2, R18, 0x2 ;  /* 0x0000001202127211 */ /* 0x000fc600078210ff */
[C---:B------:R-:W-:Y:S01]  /*70c0*/  IMAD R9, R7.reuse, R13, R0 ;  /* 0x0000000d07097224 */ /* 0x040fe200078e0200 */
[----:B------:R-:W-:Y:S01]  /*70d0*/  LEA R20, P2, R4, R20, 0x2 ;  /* 0x0000001404147211 */ /* 0x000fe200078410ff */
[----:B------:R-:W-:Y:S02]  /*70e0*/  IMAD R7, R7, R17, R8 ;  /* 0x0000001107077224 */ /* 0x000fe400078e0208 */
[----:B------:R-:W-:Y:S02]  /*70f0*/  IMAD.IADD R3, R3, 0x1, R9 ;  /* 0x0000000103037824 */ /* 0x000fe400078e0209 */
[----:B------:R-:W-:-:S03]  /*7100*/  IMAD.IADD R0, R5, 0x1, R7 ;  /* 0x0000000105007824 */ /* 0x000fc600078e0207 */
[----:B------:R-:W-:Y:S02]  /*7110*/  LEA.HI.X R3, R2, R19, R3, 0x2, P1 ;  /* 0x0000001302037211 */ /* 0x000fe400008f1403 */
[----:B------:R-:W-:Y:S01]  /*7120*/  LEA.HI.X R0, R4, R21, R0, 0x2, P2 ;  /* 0x0000001504007211 */ /* 0x000fe200010f1400 */
[----:B---3--:R-:W-:Y:S06]  /*7130*/  @P0 BRA `(.L_x_875) ;  /* 0x0000000000340947 */ /* 0x008fec0003800000 */
[----:B------:R-:W-:Y:S01]  /*7140*/  R2UR UR6, R20 ;  /* 0x00000000140672ca */ /* 0x000fe200000e0000 */
[----:B------:R-:W-:Y:S01]  /*7150*/  UMOV UR5, 0x1000 ;  /* 0x0000100000057882 */ /* 0x000fe20000000000 */
[----:B------:R-:W-:Y:S01]  /*7160*/  R2UR UR7, R0 ;  /* 0x00000000000772ca */ /* 0x000fe200000e0000 */
[----:B------:R-:W-:Y:S01]  /*7170*/  UMOV UR8, 0x0 ;  /* 0x0000000000087882 */ /* 0x000fe20000000000 */
[----:B------:R-:W-:Y:S01]  /*7180*/  PLOP3.LUT P0, PT, PT, PT, PT, 0x80, 0x0 ;  /* 0x000000000000781c */ /* 0x000fe20003f0f070 */
[----:B------:R-:W-:-:S12]  /*7190*/  UMOV UR9, 0x14f00000 ;  /* 0x14f0000000097882 */ /* 0x000fd80000000000 */
.L_x_876:
[----:B------:R-:W-:Y:S01]  /*71a0*/  @P0 ELECT P1, URZ, PT ;  /* 0x00000000003f082f */ /* 0x000fe20003820000 */
[----:B------:R1:W-:-:S12]  /*71b0*/  UBLKRED.G.S.ADD.F32.RN [UR6], [UR4], UR5, desc[UR8] ;  /* 0x00000806040073bb */ /* 0x0003d800080a1405 */
[----:B------:R-:W-:Y:S02]  /*71c0*/  @P1 PLOP3.LUT P0, PT, P1, PT, PT, 0x8, 0x0 ;  /* 0x000000000000181c */ /* 0x000fe40000f0e170 */
[----:B------:R-:W-:-:S11]  /*71d0*/  PLOP3.LUT P1, PT, PT, PT, PT, 0x8, 0x0 ;  /* 0x000000000000781c */ /* 0x000fd60003f2e170 */
[----:B-1----:R-:W-:Y:S05]  /*71e0*/  @P0 BRA.U.ANY `(.L_x_876) ;  /* 0xfffffffd00ec0947 */ /* 0x002fea000393ffff */
[----:B------:R0:W-:Y:S01]  /*71f0*/  UTMACMDFLUSH ;  /* 0x00000000000079b7 */ /* 0x0001e20000000000 */
[----:B------:R-:W-:-:S04]  /*7200*/  DEPBAR.LE SB0, 0x0 ;  /* 0x000080000000791a */ /* 0x000fc80000000000 */
.L_x_875:
[----:B------:R-:W-:Y:S05]  /*7210*/  BSYNC B0 ;  /* 0x0000000000007941 */ /* 0x000fea0003800000 */
.L_x_874:
[----:B------:R-:W-:Y:S01]  /*7220*/  BAR.SYNC.DEFER_BLOCKING 0x1, 0x100 ;  /* 0x0044000000007b1d */ /* 0x000fe20000010000 */
[----:B------:R-:W-:-:S05]  /*7230*/  ISETP.NE.AND P0, PT, R22, 0x80, PT ;  /* 0x000000801600780c */ /* 0x000fca0003f05270 */
        /* <DEDUP_REMOVED lines=28> */
[----:B------:R-:W-:Y:S01]  /*7400*/  PLOP3.LUT P0, PT, PT, PT, PT, 0x80, 0x0 ;  /* 0x000000000000781c */ /* 0x000fe20003f0f070 */
[----:B------:R-:W-:-:S12]  /*7410*/  UMOV UR9, 0x14f00000 ;  /* 0x14f0000000097882 */ /* 0x000fd80000000000 */
.L_x_877:
        /* <DEDUP_REMOVED lines=8> */
.L_x_845:
        /* <DEDUP_REMOVED lines=20> */
.L_x_879:
        /* <DEDUP_REMOVED lines=13> */
.L_x_881:
[----:B------:R-:W-:-:S05]  /*76b0*/  ULDC UR5, c[0x0][0x8c4] ;  /* 0x0002310000057ab9 */ /* 0x000fca0000000800 */
.L_x_880:
        /* <DEDUP_REMOVED lines=40> */
.L_x_882:
        /* <DEDUP_REMOVED lines=49> */
.L_x_896:
        /* <DEDUP_REMOVED lines=21> */
.L_x_885:
[----:B------:R-:W-:Y:S05]  /*7da0*/  BSYNC B0 ;  /* 0x0000000000007941 */ /* 0x000fea0003800000 */
.L_x_884:
        /* <DEDUP_REMOVED lines=13> */
.L_x_887:
[----:B------:R-:W-:Y:S05]  /*7e80*/  BSYNC B0 ;  /* 0x0000000000007941 */ /* 0x000fea0003800000 */
.L_x_886:
[----:B------:R-:W-:Y:S06]  /*7e90*/  BAR.ARV 0xa, 0xa0 ;  /* 0x0282800000007b1d */ /* 0x000fec0000002000 */
[----:B------:R-:W-:Y:S04]  /*7ea0*/  BSSY B0, `(.L_x_888) ;  /* 0x0000003000007945 */ /* 0x000fe80003800000 */
[----:B------:R-:W-:Y:S05]  /*7eb0*/  @!P0 BRA `(.L_x_889) ;  /* 0x0000000000048947 */ /* 0x000fea0003800000 */
[----:B------:R-:W-:-:S04]  /*7ec0*/  DEPBAR.LE SB0, 0x0 ;  /* 0x000080000000791a */ /* 0x000fc80000000000 */
.L_x_889:
[----:B------:R-:W-:Y:S05]  /*7ed0*/  BSYNC B0 ;  /* 0x0000000000007941 */ /* 0x000fea0003800000 */
.L_x_888:
        /* <DEDUP_REMOVED lines=13> */
.L_x_891:
[----:B------:R-:W-:Y:S05]  /*7fb0*/  BSYNC B0 ;  /* 0x0000000000007941 */ /* 0x000fea0003800000 */
.L_x_890:
        /* <DEDUP_REMOVED lines=13> */
.L_x_893:
[----:B------:R-:W-:Y:S05]  /*8090*/  BSYNC B0 ;  /* 0x0000000000007941 */ /* 0x000fea0003800000 */
.L_x_892:
[----:B------:R-:W-:Y:S01]  /*80a0*/  VIADD R0, R0, 0xfffffffe ;  /* 0xfffffffe00007836 */ /* 0x000fe20000000000 */
[----:B------:R-:W-:Y:S06]  /*80b0*/  BAR.ARV 0xa, 0xa0 ;  /* 0x0282800000007b1d */ /* 0x000fec0000002000 */
[----:B------:R-:W-:Y:S01]  /*80c0*/  BSSY B0, `(.L_x_894) ;  /* 0x0000004000007945 */ /* 0x000fe20003800000 */
[----:B------:R-:W-:-:S03]  /*80d0*/  ISETP.NE.AND P1, PT, R0, RZ, PT ;  /* 0x000000ff0000720c */ /* 0x000fc60003f25270 */
[----:B------:R-:W-:Y:S10]  /*80e0*/  @!P0 BRA `(.L_x_895) ;  /* 0x0000000000048947 */ /* 0x000ff40003800000 */
[----:B------:R-:W-:-:S04]  /*80f0*/  DEPBAR.LE SB0, 0x0 ;  /* 0x000080000000791a */ /* 0x000fc80000000000 */
.L_x_895:
[----:B------:R-:W-:Y:S05]  /*8100*/  BSYNC B0 ;  /* 0x0000000000007941 */ /* 0x000fea0003800000 */
.L_x_894:
[----:B------:R-:W-:Y:S06]  /*8110*/  BAR.ARV 0xb, 0xa0 ;  /* 0x02c2800000007b1d */ /* 0x000fec0000002000 */
[----:B------:R-:W-:Y:S02]  /*8120*/  UIADD3 UR5, UR5, 0x2, URZ ;  /* 0x0000000205057890 */ /* 0x000fe4000fffe03f */
[----:B------:R-:W-:Y:S01]  /*8130*/  UIADD3 UR4, UR4, 0x1, URZ ;  /* 0x0000000104047890 */ /* 0x000fe2000fffe03f */
[----:B------:R-:W-:Y:S11]  /*8140*/  @P1 BRA `(.L_x_896) ;  /* 0xfffffff800c01947 */ /* 0x000ff6000383ffff */
[----:B------:R-:W-:-:S12]  /*8150*/  UIADD3 UR6, UR16, 0x5000, URZ ;  /* 0x0000500010067890 */ /* 0x000fd8000fffe03f */
.L_x_883:
        /* <DEDUP_REMOVED lines=19> */
.L_x_898:
[----:B------:R-:W-:Y:S05]  /*8290*/  BSYNC B0 ;  /* 0x0000000000007941 */ /* 0x000fea0003800000 */
.L_x_897:
        /* <DEDUP_REMOVED lines=19> */
.L_x_900:
[----:B------:R-:W-:Y:S05]  /*83d0*/  BSYNC B0 ;  /* 0x0000000000007941 */ /* 0x000fea0003800000 */
.L_x_899:
[----:B------:R-:W-:Y:S06]  /*83e0*/  BAR.ARV 0xa, 0xa0 ;  /* 0x0282800000007b1d */ /* 0x000fec0000002000 */
[----:B------:R-:W-:Y:S04]  /*83f0*/  BSSY B0, `(.L_x_901) ;  /* 0x0000003000007945 */ /* 0x000fe80003800000 */
[----:B------:R-:W-:Y:S05]  /*8400*/  @!P0 BRA `(.L_x_902) ;  /* 0x0000000000048947 */ /* 0x000fea0003800000 */
[----:B------:R-:W-:-:S04]  /*8410*/  DEPBAR.LE SB0, 0x0 ;  /* 0x000080000000791a */ /* 0x000fc80000000000 */
.L_x_902:
[----:B------:R-:W-:Y:S05]  /*8420*/  BSYNC B0 ;  /* 0x0000000000007941 */ /* 0x000fea0003800000 */
.L_x_901:
[----:B------:R-:W-:Y:S06]  /*8430*/  BAR.ARV 0xb, 0xa0 ;  /* 0x02c2800000007b1d */ /* 0x000fec0000002000 */
[----:B------:R-:W-:Y:S05]  /*8440*/  BRA `(.L_x_850) ;  /* 0x0000002000a87947 */ /* 0x000fea0003800000 */
.L_x_878:
        /* <DEDUP_REMOVED lines=10> */
.L_x_903:
        /* <DEDUP_REMOVED lines=10> */
.L_x_905:
[----:B------:R-:W3:Y:S02]  /*8590*/  LDC R5, c[0x0][0x8c4] ;  /* 0x00023100ff057b82 */ /* 0x000ee40000000800 */
.L_x_904:
        /* <DEDUP_REMOVED lines=46> */
.L_x_907:
        /* <DEDUP_REMOVED lines=66> */
.L_x_937:
        /* <DEDUP_REMOVED lines=9> */
.L_x_910:
        /* <DEDUP_REMOVED lines=84> */
.L_x_921:
[----:B------:R-:W-:-:S04]  /*9270*/  SHF.L.U32 R21, R10, 0x1f, RZ ;  /* 0x0000001f0a157819 */ /* 0x000fc800000006ff */
[----:B-1----:R-:W1:Y:S02]  /*9280*/  SYNCS.PHASECHK.TRANS64.TRYWAIT P1, [R12+URZ+0x38840], R21 ;  /* 0x038840150c0075a7 */ /* 0x002e64000802017f */
[----:B-12--5:R-:W-:Y:S05]  /*9290*/  @!P1 BRA `(.L_x_913) ;  /* 0x0000001400949947 */ /* 0x026fea0003800000 */
.L_x_938:
[----:B------:R-:W-:Y:S05]  /*92a0*/  @P0 BRA `(.L_x_914) ;  /* 0x0000000000140947 */ /* 0x000fea0003800000 */
[----:B------:R-:W-:Y:S01]  /*92b0*/  ISETP.NE.AND P1, PT, R20, RZ, PT ;  /* 0x000000ff1400720c */ /* 0x000fe20003f25270 */
[----:B------:R-:W-:-:S04]  /*92c0*/  IMAD.MOV.U32 R3, RZ, RZ, 0x5140 ;  /* 0x00005140ff037424 */ /* 0x000fc800078e00ff */
[----:B------:R3:W-:Y:S08]  /*92d0*/  SYNCS.ARRIVE.TRANS64 RZ, [R12+URZ+0x38830], R3 ;  /* 0x038830030cff79a7 */ /* 0x0007f0000800003f */
[----:B------:R-:W-:Y:S05]  /*92e0*/  @!P1 BRA `(.L_x_914) ;  /* 0x0000000000049947 */ /* 0x000fea0003800000 */
[----:B------:R-:W-:Y:S01]  /*92f0*/  BPT.TRAP 0x1 ;  /* 0x000000040000795c */ /* 0x000fe20000300000 */
.L_x_914:
        /* <DEDUP_REMOVED lines=37> */
.L_x_939:
[----:B------:R-:W-:Y:S05]  /*9550*/  @P0 BRA `(.L_x_916) ;  /* 0x0000000000140947 */ /* 0x000fea0003800000 */
[----:B------:R-:W-:Y:S01]  /*9560*/  ISETP.NE.AND P1, PT, R20, RZ, PT ;  /* 0x000000ff1400720c */ /* 0x000fe20003f25270 */
[----:B------:R-:W-:-:S04]  /*9570*/  IMAD.MOV.U32 R2, RZ, RZ, 0x5140 ;  /* 0x00005140ff027424 */ /* 0x000fc800078e00ff */
[----:B------:R3:W-:Y:S08]  /*9580*/  SYNCS.ARRIVE.TRANS64 RZ, [R12+URZ+0x38818], R2 ;  /* 0x038818020cff79a7 */ /* 0x0007f0000800003f */
[----:B------:R-:W-:Y:S05]  /*9590*/  @!P1 BRA `(.L_x_916) ;  /* 0x0000000000049947 */ /* 0x000fea0003800000 */
[----:B------:R-:W-:Y:S01]  /*95a0*/  BPT.TRAP 0x1 ;  /* 0x000000040000795c */ /* 0x000fe20000300000 */
.L_x_916:
        /* <DEDUP_REMOVED lines=29> */
.L_x_940:
        /* <DEDUP_REMOVED lines=9> */
.L_x_918:
        /* <DEDUP_REMOVED lines=31> */
.L_x_942:
[----:B------:R-:W-:Y:S05]  /*9a00*/  @P0 BRA `(.L_x_920) ;  /* 0x0000000000140947 */ /* 0x000fea0003800000 */
[----:B------:R-:W-:Y:S01]  /*9a10*/  ISETP.NE.AND P1, PT, R20, RZ, PT ;  /* 0x000000ff1400720c */ /* 0x000fe20003f25270 */
[----:B-1----:R-:W-:-:S04]  /*9a20*/  IMAD.MOV.U32 R5, RZ, RZ, 0x5140 ;  /* 0x00005140ff057424 */ /* 0x002fc800078e00ff */
[----:B------:R2:W-:Y:S08]  /*9a30*/  SYNCS.ARRIVE.TRANS64 RZ, [R12+URZ+0x38810], R5 ;  /* 0x038810050cff79a7 */ /* 0x0005f0000800003f */
[----:B------:R-:W-:Y:S05]  /*9a40*/  @!P1 BRA `(.L_x_920) ;  /* 0x0000000000049947 */ /* 0x000fea0003800000 */
[----:B------:R-:W-:Y:S01]  /*9a50*/  BPT.TRAP 0x1 ;  /* 0x000000040000795c */ /* 0x000fe20000300000 */
.L_x_920:
        /* <DEDUP_REMOVED lines=29> */
.L_x_912:
[----:B--2---:R-:W2:Y:S02]  /*9c30*/  LDL.LU R4, [R1] ;  /* 0x0000000001047983 */ /* 0x004ea40000300800 */
[----:B--2---:R-:W-:-:S13]  /*9c40*/  ISETP.NE.AND P1, PT, R4, RZ, PT ;  /* 0x000000ff0400720c */ /* 0x004fda0003f25270 */
[----:B------:R-:W-:Y:S05]  /*9c50*/  @!P1 BRA `(.L_x_911) ;  /* 0x0000000400309947 */ /* 0x000fea0003800000 */
[----:B------:R-:W-:-:S04]  /*9c60*/  SHF.L.U32 R13, R10, 0x1f, RZ ;  /* 0x0000001f0a0d7819 */ /* 0x000fc800000006ff */
[----:B------:R-:W1:Y:S02]  /*9c70*/  SYNCS.PHASECHK.TRANS64.TRYWAIT P1, [R12+URZ+0x38840], R13 ;  /* 0x0388400d0c0075a7 */ /* 0x000e64000802017f */
[----:B-1----:R-:W-:Y:S05]  /*9c80*/  @!P1 BRA `(.L_x_922) ;  /* 0x0000000c006c9947 */ /* 0x002fea0003800000 */
.L_x_943:
[----:B------:R-:W-:Y:S05]  /*9c90*/  @P0 BRA `(.L_x_923) ;  /* 0x0000000000140947 */ /* 0x000fea0003800000 */
[----:B------:R-:W-:Y:S01]  /*9ca0*/  ISETP.NE.AND P1, PT, R20, RZ, PT ;  /* 0x000000ff1400720c */ /* 0x000fe20003f25270 */
[----:B------:R-:W-:-:S04]  /*9cb0*/  IMAD.MOV.U32 R5, RZ, RZ, 0x5140 ;  /* 0x00005140ff057424 */ /* 0x000fc800078e00ff */
[----:B------:R2:W-:Y:S08]  /*9cc0*/  SYNCS.ARRIVE.TRANS64 RZ, [R12+URZ+0x38830], R5 ;  /* 0x038830050cff79a7 */ /* 0x0005f0000800003f */
[----:B------:R-:W-:Y:S05]  /*9cd0*/  @!P1 BRA `(.L_x_923) ;  /* 0x0000000000049947 */ /* 0x000fea0003800000 */
[----:B------:R-:W-:Y:S01]  /*9ce0*/  BPT.TRAP 0x1 ;  /* 0x000000040000795c */ /* 0x000fe20000300000 */
.L_x_923:
        /* <DEDUP_REMOVED lines=34> */
.L_x_944:
[----:B------:R-:W-:Y:S05]  /*9f10*/  @P0 BRA `(.L_x_925) ;  /* 0x0000000000140947 */ /* 0x000fea0003800000 */
[----:B------:R-:W-:Y:S01]  /*9f20*/  ISETP.NE.AND P0, PT, R20, RZ, PT ;  /* 0x000000ff1400720c */ /* 0x000fe20003f05270 */
[----:B------:R-:W-:-:S04]  /*9f30*/  IMAD.MOV.U32 R5, RZ, RZ, 0x5140 ;  /* 0x00005140ff057424 */ /* 0x000fc800078e00ff */
[----:B------:R3:W-:Y:S08]  /*9f40*/  SYNCS.ARRIVE.TRANS64 RZ, [R12+URZ+0x38818], R5 ;  /* 0x038818050cff79a7 */ /* 0x0007f0000800003f */
[----:B------:R-:W-:Y:S05]  /*9f50*/  @!P0 BRA `(.L_x_925) ;  /* 0x0000000000048947 */ /* 0x000fea0003800000 */
[----:B------:R-:W-:Y:S01]  /*9f60*/  BPT.TRAP 0x1 ;  /* 0x000000040000795c */ /* 0x000fe20000300000 */
.L_x_925:
        /* <DEDUP_REMOVED lines=27> */
.L_x_911:
[----:B-----5:R-:W-:Y:S01]  /*a120*/  IMAD R4, R0, 0x8, R12 ;  /* 0x0000000800047824 */ /* 0x020fe200078e020c */
[----:B------:R-:W-:Y:S01]  /*a130*/  SHF.L.U32 R3, R10, 0x1f, RZ ;  /* 0x0000001f0a037819 */ /* 0x000fe200000006ff */
[----:B------:R-:W3:Y:S03]  /*a140*/  S2R R2, SR_TID.X ;  /* 0x0000000000027919 */ /* 0x000ee60000002100 */
[----:B------:R-:W4:Y:S01]  /*a150*/  SYNCS.PHASECHK.TRANS64.TRYWAIT P0, [R4+URZ+0x38840], R3 ;  /* 0x03884003040075a7 */ /* 0x000f22000800017f */
[----:B---3--:R-:W-:-:S04]  /*a160*/  LOP3.LUT R2, R2, 0x7f, RZ, 0xc0, !PT ;  /* 0x0000007f02027812 */ /* 0x008fc800078ec0ff */
[----:B------:R-:W-:Y:S01]  /*a170*/  ISETP.NE.AND P1, PT, R2, RZ, PT ;  /* 0x000000ff0200720c */ /* 0x000fe20003f25270 */
[----:B----4-:R-:W-:-:S12]  /*a180*/  @!P0 BRA `(.L_x_926) ;  /* 0x0000000800548947 */ /* 0x010fd80003800000 */
.L_x_945:
[----:B------:R-:W-:Y:S05]  /*a190*/  @P1 BRA `(.L_x_927) ;  /* 0x0000000000181947 */ /* 0x000fea0003800000 */
[----:B------:R-:W4:Y:S01]  /*a1a0*/  S2R R2, SR_TID.X ;  /* 0x0000000000027919 */ /* 0x000f220000002100 */
[----:B---3--:R-:W-:-:S04]  /*a1b0*/  IMAD.MOV.U32 R3, RZ, RZ, 0x5140 ;  /* 0x00005140ff037424 */ /* 0x008fc800078e00ff */
[----:B------:R3:W-:Y:S01]  /*a1c0*/  SYNCS.ARRIVE.TRANS64 RZ, [R4+URZ+0x38830], R3 ;  /* 0x0388300304ff79a7 */ /* 0x0007e2000800003f */
[----:B----4-:R-:W-:-:S13]  /*a1d0*/  LOP3.LUT P0, RZ, R2, 0x1f, RZ, 0xc0, !PT ;  /* 0x0000001f02ff7812 */ /* 0x010fda000780c0ff */
[----:B---3--:R-:W-:Y:S05]  /*a1e0*/  @!P0 BRA `(.L_x_927) ;  /* 0x0000000000048947 */ /* 0x008fea0003800000 */
[----:B------:R-:W-:Y:S01]  /*a1f0*/  BPT.TRAP 0x1 ;  /* 0x000000040000795c */ /* 0x000fe20000300000 */
.L_x_927:
        /* <DEDUP_REMOVED lines=41> */
.L_x_908:
[----:B------:R-:W-:Y:S05]  /*a490*/  BSYNC B0 ;  /* 0x0000000000007941 */ /* 0x000fea0003800000 */
.L_x_906:
[----:B------:R-:W-:-:S03]  /*a4a0*/  UMOV UR6, 0xffffffff ;  /* 0xffffffff00067882 */ /* 0x000fc60000000000 */
[----:B------:R-:W-:Y:S05]  /*a4b0*/  BRA.DIV UR6, `(.L_x_928) ;  /* 0x00000006069c7947 */ /* 0x000fea000b800000 */
[----:B------:R-:W-:-:S13]  /*a4c0*/  ELECT P0, URZ, PT ;  /* 0x00000000003f782f */ /* 0x000fda0003800000 */
.L_x_948:
[----:B------:R-:W-:Y:S05]  /*a4d0*/  @!P0 BRA `(.L_x_850) ;  /* 0x0000000000848947 */ /* 0x000fea0003800000 */
[----:B----4-:R-:W3:Y:S02]  /*a4e0*/  LDL.LU R2, [R1+0x8] ;  /* 0x0000080001027983 */ /* 0x010ee40000300800 */
[----:B---3--:R-:W-:-:S04]  /*a4f0*/  LOP3.LUT R2, R2, 0x2, RZ, 0xfc, !PT ;  /* 0x0000000202027812 */ /* 0x008fc800078efcff */
[----:B------:R-:W-:-:S13]  /*a500*/  ISETP.NE.AND P0, PT, R2, 0x3, PT ;  /* 0x000000030200780c */ /* 0x000fda0003f05270 */
[----:B------:R-:W-:Y:S05]  /*a510*/  @!P0 BRA `(.L_x_929) ;  /* 0x0000000000048947 */ /* 0x000fea0003800000 */
[----:B--2---:R-:W-:Y:S01]  /*a520*/  BPT.TRAP 0x1 ;  /* 0x000000040000795c */ /* 0x004fe20000300000 */
.L_x_929:
        /* <DEDUP_REMOVED lines=15> */
.L_x_949:
[----:B------:R-:W3:Y:S02]  /*a620*/  SYNCS.PHASECHK.TRANS64.TRYWAIT P1, [R11+URZ], R2 ;  /* 0x000000020b0075a7 */ /* 0x000ee4000802017f */
[----:B---3--:R-:W-:Y:S05]  /*a630*/  @!P1 BRA `(.L_x_931) ;  /* 0x0000000400749947 */ /* 0x008fea0003800000 */
.L_x_950:
[----:B------:R-:W-:Y:S05]  /*a640*/  @!P0 BRA `(.L_x_932) ;  /* 0x0000000000048947 */ /* 0x000fea0003800000 */
[----:B--2---:R-:W-:Y:S01]  /*a650*/  BPT.TRAP 0x1 ;  /* 0x000000040000795c */ /* 0x004fe20000300000 */
.L_x_932:
[----:B------:R-:W-:-:S04]  /*a660*/  VIADD R0, R6, 0x38840 ;  /* 0x0003884006007836 */ /* 0x000fc80000000000 */
[----:B------:R-:W-:-:S04]  /*a670*/  IMAD R9, R9, 0x8, R0 ;  /* 0x0000000809097824 */ /* 0x000fc800078e0200 */
[----:B------:R-:W4:Y:S02]  /*a680*/  SYNCS.PHASECHK.TRANS64.TRYWAIT P0, [R9+URZ], R4 ;  /* 0x00000004090075a7 */ /* 0x000f24000800017f */
[----:B----4-:R-:W-:Y:S05]  /*a690*/  @!P0 BRA `(.L_x_933) ;  /* 0x0000000400708947 */ /* 0x010fea0003800000 */
.L_x_951:
[----:B------:R-:W-:-:S07]  /*a6a0*/  IMAD R3, R3, 0x8, R0 ;  /* 0x0000000803037824 */ /* 0x000fce00078e0200 */
.L_x_934:
[----:B------:R1:W1:Y:S02]  /*a6b0*/  SYNCS.PHASECHK.TRANS64.TRYWAIT P0, [R3+URZ], R2 ;  /* 0x00000002030075a7 */ /* 0x000264000800017f */
[----:B-1----:R-:W-:Y:S05]  /*a6c0*/  @!P0 NANOSLEEP.SYNCS 0x989680 ;  /* 0x009896800000895d */ /* 0x002fea0003900000 */
[----:B------:R-:W1:Y:S02]  /*a6d0*/  @!P0 SYNCS.PHASECHK.TRANS64 P0, [R3+URZ], R2 ;  /* 0x00000002030085a7 */ /* 0x000e64000800007f */
[----:B-1----:R-:W-:Y:S05]  /*a6e0*/  @!P0 BRA `(.L_x_934) ;  /* 0xfffffffc00f08947 */ /* 0x002fea000383ffff */
.L_x_850:
[----:B--2---:R-:W-:Y:S05]  /*a6f0*/  BSYNC B6 ;  /* 0x0000000000067941 */ /* 0x004fea0003800000 */
.L_x_844:
[----:B------:R-:W-:Y:S05]  /*a700*/  EXIT ;  /* 0x000000000000794d */ /* 0x000fea0003800000 */
.L_x_860:
[----:B------:R-:W-:Y:S02]  /*a710*/  IMAD.MOV.U32 R12, RZ, RZ, RZ ;  /* 0x000000ffff0c7224 */ /* 0x000fe400078e00ff */
[----:B------:R-:W-:Y:S02]  /*a720*/  IMAD.MOV.U32 R11, RZ, RZ, 0x1f ;  /* 0x0000001fff0b7424 */ /* 0x000fe400078e00ff */
[----:B------:R-:W-:-:S07]  /*a730*/  IMAD.MOV.U32 R15, RZ, RZ, -0x1 ;  /* 0xffffffffff0f7424 */ /* 0x000fce00078e00ff */
[----:B------:R-:W-:Y:S05]  /*a740*/  WARPSYNC.COLLECTIVE R15, `(.L_x_935) ;  /* 0x000000000f087348 */ /* 0x000fea0003c00000 */
[----:B------:R1:W2:Y:S02]  /*a750*/  SHFL.IDX P6, R14, R13, R12, R11 ;  /* 0x0000000c0d0e7389 */ /* 0x0002a400000c000b */
[----:B-12---:R-:W-:Y:S01]  /*a760*/  ENDCOLLECTIVE ;  /* 0x000000000000791b */ /* 0x006fe20003800000 */
.L_x_935:
[----:B------:R-:W-:Y:S05]  /*a770*/  BRA `(.L_x_936) ;  /* 0xffffff6c00007947 */ /* 0x000fea000383ffff */
.L_x_862:
        /* <DEDUP_REMOVED lines=8> */
.L_x_866:
[----:B---3--:R3:W4:Y:S02]  /*a800*/  SYNCS.PHASECHK.TRANS64.TRYWAIT P1, [R3+URZ+0x38810], R154 ;  /* 0x0388109a030075a7 */ /* 0x008724000802017f */
[----:B----4-:R-:W-:Y:S05]  /*a810*/  @!P1 NANOSLEEP.SYNCS 0x989680 ;  /* 0x009896800000995d */ /* 0x010fea0003900000 */
[----:B------:R-:W4:Y:S02]  /*a820*/  @!P1 SYNCS.PHASECHK.TRANS64 P1, [R3+URZ+0x38810], R154 ;  /* 0x0388109a030095a7 */ /* 0x000f24000802007f */
[----:B----4-:R-:W-:Y:S05]  /*a830*/  @!P1 BRA `(.L_x_866) ;  /* 0xfffffffc00f09947 */ /* 0x010fea000383ffff */
[----:B------:R-:W-:Y:S05]  /*a840*/  BRA `(.L_x_865) ;  /* 0xffffff7400047947 */ /* 0x000fea000383ffff */
.L_x_870:
[----:B------:R1:W1:Y:S02]  /*a850*/  SYNCS.PHASECHK.TRANS64.TRYWAIT P1, [R3+URZ+0x38830], R154 ;  /* 0x0388309a030075a7 */ /* 0x000264000802017f */
[----:B-1----:R-:W-:Y:S05]  /*a860*/  @!P1 NANOSLEEP.SYNCS 0x989680 ;  /* 0x009896800000995d */ /* 0x002fea0003900000 */
[----:B------:R-:W1:Y:S02]  /*a870*/  @!P1 SYNCS.PHASECHK.TRANS64 P1, [R3+URZ+0x38830], R154 ;  /* 0x0388309a030095a7 */ /* 0x000e64000802007f */
[----:B-1----:R-:W-:Y:S05]  /*a880*/  @!P1 BRA `(.L_x_870) ;  /* 0xfffffffc00f09947 */ /* 0x002fea000383ffff */
[----:B------:R-:W-:Y:S05]  /*a890*/  BRA `(.L_x_869) ;  /* 0xffffff8400907947 */ /* 0x000fea000383ffff */
.L_x_909:
[----:B-1----:R1:W2:Y:S02]  /*a8a0*/  SYNCS.PHASECHK.TRANS64.TRYWAIT P1, [R12+URZ+0x38820], R3 ;  /* 0x038820030c0075a7 */ /* 0x0022a4000802017f */
[----:B--2---:R-:W-:Y:S05]  /*a8b0*/  @!P1 NANOSLEEP.SYNCS 0x989680 ;  /* 0x009896800000995d */ /* 0x004fea0003900000 */
[----:B------:R-:W2:Y:S02]  /*a8c0*/  @!P1 SYNCS.PHASECHK.TRANS64 P1, [R12+URZ+0x38820], R3 ;  /* 0x038820030c0095a7 */ /* 0x000ea4000802007f */
[----:B--2---:R-:W-:Y:S05]  /*a8d0*/  @!P1 BRA `(.L_x_909) ;  /* 0xfffffffc00f09947 */ /* 0x004fea000383ffff */
[----:B------:R-:W-:Y:S05]  /*a8e0*/  BRA `(.L_x_937) ;  /* 0xffffffe000ec7947 */ /* 0x000fea000383ffff */
.L_x_913:
[----:B-1----:R1:W3:Y:S02]  /*a8f0*/  SYNCS.PHASECHK.TRANS64.TRYWAIT P1, [R12+URZ+0x38840], R21 ;  /* 0x038840150c0075a7 */ /* 0x0022e4000802017f */
[----:B---3--:R-:W-:Y:S05]  /*a900*/  @!P1 NANOSLEEP.SYNCS 0x989680 ;  /* 0x009896800000995d */ /* 0x008fea0003900000 */
[----:B------:R-:W3:Y:S02]  /*a910*/  @!P1 SYNCS.PHASECHK.TRANS64 P1, [R12+URZ+0x38840], R21 ;  /* 0x038840150c0095a7 */ /* 0x000ee4000802007f */
[----:B---3--:R-:W-:Y:S05]  /*a920*/  @!P1 BRA `(.L_x_913) ;  /* 0xfffffffc00f09947 */ /* 0x008fea000383ffff */
[----:B------:R-:W-:Y:S05]  /*a930*/  BRA `(.L_x_938) ;  /* 0xffffffe800587947 */ /* 0x000fea000383ffff */
.L_x_915:
[----:B--2---:R2:W3:Y:S02]  /*a940*/  SYNCS.PHASECHK.TRANS64.TRYWAIT P1, [R12+URZ+0x38828], R21 ;  /* 0x038828150c0075a7 */ /* 0x0044e4000802017f */
[----:B---3--:R-:W-:Y:S05]  /*a950*/  @!P1 NANOSLEEP.SYNCS 0x989680 ;  /* 0x009896800000995d */ /* 0x008fea0003900000 */
[----:B------:R-:W3:Y:S02]  /*a960*/  @!P1 SYNCS.PHASECHK.TRANS64 P1, [R12+URZ+0x38828], R21 ;  /* 0x038828150c0095a7 */ /* 0x000ee4000802007f */
[----:B---3--:R-:W-:Y:S05]  /*a970*/  @!P1 BRA `(.L_x_915) ;  /* 0xfffffffc00f09947 */ /* 0x008fea000383ffff */
[----:B------:R-:W-:Y:S05]  /*a980*/  BRA `(.L_x_939) ;  /* 0xffffffe800f07947 */ /* 0x000fea000383ffff */
.L_x_917:
[----:B---3--:R3:W4:Y:S02]  /*a990*/  SYNCS.PHASECHK.TRANS64.TRYWAIT P1, [R12+URZ+0x38848], R21 ;  /* 0x038848150c0075a7 */ /* 0x008724000802017f */
[----:B----4-:R-:W-:Y:S05]  /*a9a0*/  @!P1 NANOSLEEP.SYNCS 0x989680 ;  /* 0x009896800000995d */ /* 0x010fea0003900000 */
[----:B------:R-:W4:Y:S02]  /*a9b0*/  @!P1 SYNCS.PHASECHK.TRANS64 P1, [R12+URZ+0x38848], R21 ;  /* 0x038848150c0095a7 */ /* 0x000f24000802007f */
[----:B----4-:R-:W-:Y:S05]  /*a9c0*/  @!P1 BRA `(.L_x_917) ;  /* 0xfffffffc00f09947 */ /* 0x010fea000383ffff */
[----:B------:R-:W-:Y:S05]  /*a9d0*/  BRA `(.L_x_940) ;  /* 0xffffffec00687947 */ /* 0x000fea000383ffff */
.L_x_919:
[----:B------:R-:W-:-:S07]  /*a9e0*/  SHF.L.U32 R5, R10, 0x1f, RZ ;  /* 0x0000001f0a057819 */ /* 0x000fce00000006ff */
.L_x_941:
[----:B-1----:R1:W2:Y:S02]  /*a9f0*/  SYNCS.PHASECHK.TRANS64.TRYWAIT P1, [R12+URZ+0x38820], R5 ;  /* 0x038820050c0075a7 */ /* 0x0022a4000802017f */
[----:B--2---:R-:W-:Y:S05]  /*aa00*/  @!P1 NANOSLEEP.SYNCS 0x989680 ;  /* 0x009896800000995d */ /* 0x004fea0003900000 */
[----:B------:R-:W2:Y:S02]  /*aa10*/  @!P1 SYNCS.PHASECHK.TRANS64 P1, [R12+URZ+0x38820], R5 ;  /* 0x038820050c0095a7 */ /* 0x000ea4000802007f */
[----:B--2---:R-:W-:Y:S05]  /*aa20*/  @!P1 BRA `(.L_x_941) ;  /* 0xfffffffc00f09947 */ /* 0x004fea000383ffff */
[----:B------:R-:W-:Y:S05]  /*aa30*/  BRA `(.L_x_942) ;  /* 0xffffffec00f07947 */ /* 0x000fea000383ffff */
.L_x_922:
[----:B-1----:R1:W2:Y:S02]  /*aa40*/  SYNCS.PHASECHK.TRANS64.TRYWAIT P1, [R12+URZ+0x38840], R13 ;  /* 0x0388400d0c0075a7 */ /* 0x0022a4000802017f */
[----:B--2---:R-:W-:Y:S05]  /*aa50*/  @!P1 NANOSLEEP.SYNCS 0x989680 ;  /* 0x009896800000995d */ /* 0x004fea0003900000 */
[----:B------:R-:W2:Y:S02]  /*aa60*/  @!P1 SYNCS.PHASECHK.TRANS64 P1, [R12+URZ+0x38840], R13 ;  /* 0x0388400d0c0095a7 */ /* 0x000ea4000802007f */
[----:B--2---:R-:W-:Y:S05]  /*aa70*/  @!P1 BRA `(.L_x_922) ;  /* 0xfffffffc00f09947 */ /* 0x004fea000383ffff */
[----:B------:R-:W-:Y:S05]  /*aa80*/  BRA `(.L_x_943) ;  /* 0xfffffff000807947 */ /* 0x000fea000383ffff */
.L_x_924:
[----:B--2---:R2:W3:Y:S02]  /*aa90*/  SYNCS.PHASECHK.TRANS64.TRYWAIT P1, [R12+URZ+0x38828], R13 ;  /* 0x0388280d0c0075a7 */ /* 0x0044e4000802017f */
[----:B---3--:R-:W-:Y:S05]  /*aaa0*/  @!P1 NANOSLEEP.SYNCS 0x989680 ;  /* 0x009896800000995d */ /* 0x008fea0003900000 */
[----:B------:R-:W3:Y:S02]  /*aab0*/  @!P1 SYNCS.PHASECHK.TRANS64 P1, [R12+URZ+0x38828], R13 ;  /* 0x0388280d0c0095a7 */ /* 0x000ee4000802007f */
[----:B---3--:R-:W-:Y:S05]  /*aac0*/  @!P1 BRA `(.L_x_924) ;  /* 0xfffffffc00f09947 */ /* 0x008fea000383ffff */
[----:B------:R-:W-:Y:S05]  /*aad0*/  BRA `(.L_x_944) ;  /* 0xfffffff4000c7947 */ /* 0x000fea000383ffff */
.L_x_926:
[----:B---3--:R3:W4:Y:S02]  /*aae0*/  SYNCS.PHASECHK.TRANS64.TRYWAIT P0, [R4+URZ+0x38840], R3 ;  /* 0x03884003040075a7 */ /* 0x008724000800017f */
[----:B----4-:R-:W-:Y:S05]  /*aaf0*/  @!P0 NANOSLEEP.SYNCS 0x989680 ;  /* 0x009896800000895d */ /* 0x010fea0003900000 */
[----:B------:R-:W4:Y:S02]  /*ab00*/  @!P0 SYNCS.PHASECHK.TRANS64 P0, [R4+URZ+0x38840], R3 ;  /* 0x03884003040085a7 */ /* 0x000f24000800007f */
[----:B----4-:R-:W-:Y:S05]  /*ab10*/  @!P0 BRA `(.L_x_926) ;  /* 0xfffffffc00f08947 */ /* 0x010fea000383ffff */
[----:B------:R-:W-:Y:S05]  /*ab20*/  BRA `(.L_x_945) ;  /* 0xfffffff400987947 */ /* 0x000fea000383ffff */
.L_x_928:
[----:B------:R-:W-:Y:S01]  /*ab30*/  BSSY B0, `(.L_x_946) ;  /* 0x0000006000007945 */ /* 0x000fe20003800000 */
[----:B------:R-:W-:-:S07]  /*ab40*/  IMAD.MOV.U32 R15, RZ, RZ, -0x1 ;  /* 0xffffffffff0f7424 */ /* 0x000fce00078e00ff */
[----:B--2-4-:R-:W-:Y:S05]  /*ab50*/  WARPSYNC.COLLECTIVE R15, `(.L_x_947) ;  /* 0x000000000f0c7348 */ /* 0x014fea0003c00000 */
[----:B------:R-:W-:Y:S02]  /*ab60*/  ELECT P6, UR62, PT ;  /* 0x00000000003e782f */ /* 0x000fe400038c0000 */
[----:B------:R-:W-:Y:S01]  /*ab70*/  MOV R14, UR62 ;  /* 0x0000003e000e7c02 */ /* 0x000fe20008000f00 */
[----:B--2-4-:R-:W-:Y:S10]  /*ab80*/  ENDCOLLECTIVE ;  /* 0x000000000000791b */ /* 0x014ff40003800000 */
.L_x_947:
[----:B------:R-:W-:Y:S05]  /*ab90*/  BSYNC B0 ;  /* 0x0000000000007941 */ /* 0x000fea0003800000 */
.L_x_946:
[----:B------:R-:W-:Y:S01]  /*aba0*/  PLOP3.LUT P0, PT, P6, PT, PT, 0x80, 0x0 ;  /* 0x000000000000781c */ /* 0x000fe2000370f070 */
[----:B------:R-:W-:-:S12]  /*abb0*/  BRA `(.L_x_948) ;  /* 0xfffffff800447947 */ /* 0x000fd8000383ffff */
.L_x_930:
[----:B-1----:R1:W3:Y:S02]  /*abc0*/  SYNCS.PHASECHK.TRANS64.TRYWAIT P1, [R7+URZ], R4 ;  /* 0x00000004070075a7 */ /* 0x0022e4000802017f */
[----:B---3--:R-:W-:Y:S05]  /*abd0*/  @!P1 NANOSLEEP.SYNCS 0x989680 ;  /* 0x009896800000995d */ /* 0x008fea0003900000 */
[----:B------:R-:W3:Y:S02]  /*abe0*/  @!P1 SYNCS.PHASECHK.TRANS64 P1, [R7+URZ], R4 ;  /* 0x00000004070095a7 */ /* 0x000ee4000802007f */
[----:B---3--:R-:W-:Y:S05]  /*abf0*/  @!P1 BRA `(.L_x_930) ;  /* 0xfffffffc00f09947 */ /* 0x008fea000383ffff */
[----:B------:R-:W-:Y:S05]  /*ac00*/  BRA `(.L_x_949) ;  /* 0xfffffff800847947 */ /* 0x000fea000383ffff */
.L_x_931:
[----:B---3--:R3:W4:Y:S02]  /*ac10*/  SYNCS.PHASECHK.TRANS64.TRYWAIT P1, [R11+URZ], R2 ;  /* 0x000000020b0075a7 */ /* 0x008724000802017f */
[----:B----4-:R-:W-:Y:S05]  /*ac20*/  @!P1 NANOSLEEP.SYNCS 0x989680 ;  /* 0x009896800000995d */ /* 0x010fea0003900000 */
[----:B------:R-:W4:Y:S02]  /*ac30*/  @!P1 SYNCS.PHASECHK.TRANS64 P1, [R11+URZ], R2 ;  /* 0x000000020b0095a7 */ /* 0x000f24000802007f */
[----:B----4-:R-:W-:Y:S05]  /*ac40*/  @!P1 BRA `(.L_x_931) ;  /* 0xfffffffc00f09947 */ /* 0x010fea000383ffff */
[----:B------:R-:W-:Y:S05]  /*ac50*/  BRA `(.L_x_950) ;  /* 0xfffffff800787947 */ /* 0x000fea000383ffff */
.L_x_933:
[----:B----4-:R4:W1:Y:S02]  /*ac60*/  SYNCS.PHASECHK.TRANS64.TRYWAIT P0, [R9+URZ], R4 ;  /* 0x00000004090075a7 */ /* 0x010864000800017f */
[----:B-1----:R-:W-:Y:S05]  /*ac70*/  @!P0 NANOSLEEP.SYNCS 0x989680 ;  /* 0x009896800000895d */ /* 0x002fea0003900000 */
[----:B------:R-:W1:Y:S02]  /*ac80*/  @!P0 SYNCS.PHASECHK.TRANS64 P0, [R9+URZ], R4 ;  /* 0x00000004090085a7 */ /* 0x000e64000800007f */
[----:B-1----:R-:W-:Y:S05]  /*ac90*/  @!P0 BRA `(.L_x_933) ;  /* 0xfffffffc00f08947 */ /* 0x002fea000383ffff */
[----:B------:R-:W-:Y:S05]  /*aca0*/  BRA `(.L_x_951) ;  /* 0xfffffff8007c7947 */ /* 0x000fea000383ffff */
.L_x_952:
        /* <DEDUP_REMOVED lines=13> */
.L_x_3689:


//--------------------- .text._ZN7cutlass13device_kernelIN5flash32FlashAttnBwdPostprocessConvertdQIN4cute5tupleIJNS3_1CILi80EEENS5_ILi128EEEEEENS_6half_tEfNS_4arch4Sm90ELi256ENS3_8TiledMMAINS3_8MMA_AtomIJNS3_4SM904GMMA25MMA_64x16x16_F32F16F16_SSILNSF_5MajorE1ELSH_0ELNSF_7ScaleInE1ELSI_1EEEEEENS3_6LayoutINS4_IJNS5_ILi2EEENS5_ILi1EEESN_EEENS4_IJSN_NS5_ILi0EEESP_EEEEENS4_IJNS3_10UnderscoreESS_SS_EEEEELb1EEEEEvNT_6ParamsE --------------------------
	.section	.text._ZN7cutlass13device_kernelIN5flash32FlashAttnBwdPostprocessConvertdQIN4cute5tupleIJNS3_1CILi80EEENS5_ILi128EEEEEENS_6half_tEfNS_4arch4Sm90ELi256ENS3_8TiledMMAINS3_8MMA_AtomIJNS3_4SM904GMMA25MMA_64x16x16_F32F16F16_SSILNSF_5MajorE1ELSH_0ELNSF_7ScaleInE1ELSI_1EEEEEENS3_6LayoutINS4_IJNS5_ILi2EEENS5_ILi1EEESN_EEENS4_IJSN_NS5_ILi0EEESP_EEEEENS4_IJNS3_10UnderscoreESS_SS_EEEEELb1EEEEEvNT_6ParamsE,"ax",@progbits
	.align	128
.text._ZN7cutlass13device_kernelIN5flash32FlashAttnBwdPostprocessConvertdQIN4cute5tupleIJNS3_1CILi80EEENS5_ILi128EEEEEENS_6half_tEfNS_4arch4Sm90ELi256ENS3_8TiledMMAINS3_8MMA_AtomIJNS3_4SM904GMMA25MMA_64x16x16_F32F16F16_SSILNSF_5MajorE1ELSH_0ELNSF_7ScaleInE1ELSI_1EEEEEENS3_6LayoutINS4_IJNS5_ILi2EEENS5_ILi1EEESN_EEENS4_IJSN_NS5_ILi0EEESP_EEEEENS4_IJNS3_10UnderscoreESS_SS_EEEEELb1EEEEEvNT_6ParamsE:
        .type           _ZN7cutlass13device_kernelIN5flash32FlashAttnBwdPostprocessConvertdQIN4cute5tupleIJNS3_1CILi80EEENS5_ILi128EEEEEENS_6half_tEfNS_4arch4Sm90ELi256ENS3_8TiledMMAINS3_8MMA_AtomIJNS3_4SM904GMMA25MMA_64x16x16_F32F16F16_SSILNSF_5MajorE1ELSH_0ELNSF_7ScaleInE1ELSI_1EEEEEENS3_6LayoutINS4_IJNS5_ILi2EEENS5_ILi1EEESN_EEENS4_IJSN_NS5_ILi0EEESP_EEEEENS4_IJNS3_10UnderscoreESS_SS_EEEEELb1EEEEEvNT_6ParamsE,@function
        .size           _ZN7cutlass13device_kernelIN5flash32FlashAttnBwdPostprocessConvertdQIN4cute5tupleIJNS3_1CILi80EEENS5_ILi128EEEEEENS_6half_tEfNS_4arch4Sm90ELi256ENS3_8TiledMMAINS3_8MMA_AtomIJNS3_4SM904GMMA25MMA_64x16x16_F32F16F16_SSILNSF_5MajorE1ELSH_0ELNSF_7ScaleInE1ELSI_1EEEEEENS3_6LayoutINS4_IJNS5_ILi2EEENS5_ILi1EEESN_EEENS4_IJSN_NS5_ILi0EEESP_EEEEENS4_IJNS3_10UnderscoreESS_SS_EEEEELb1EEEEEvNT_6ParamsE,(.L_x_3690 - _ZN7cutlass13device_kernelIN5flash32FlashAttnBwdPostprocessConvertdQIN4cute5tupleIJNS3_1CILi80EEENS5_ILi128EEEEEENS_6half_tEfNS_4arch4Sm90ELi256ENS3_8TiledMMAINS3_8MMA_AtomIJNS3_4SM904GMMA25MMA_64x16x16_F32F16F16_SSILNSF_5MajorE1ELSH_0ELNSF_7ScaleInE1ELSI_1EEEEEENS3_6LayoutINS4_IJNS5_ILi2EEENS5_ILi1EEESN_EEENS4_IJSN_NS5_ILi0EEESP_EEEEENS4_IJNS3_10UnderscoreESS_SS_EEEEELb1EEEEEvNT_6ParamsE)
        .other          _ZN7cutlass13device_kernelIN5flash32FlashAttnBwdPostprocessConvertdQIN4cute5tupleIJNS3_1CILi80EEENS5_ILi128EEEEEENS_6half_tEfNS_4arch4Sm90ELi256ENS3_8TiledMMAINS3_8MMA_AtomIJNS3_4SM904GMMA25MMA_64x16x16_F32F16F16_SSILNSF_5MajorE1ELSH_0ELNSF_7ScaleInE1ELSI_1EEEEEENS3_6LayoutINS4_IJNS5_ILi2EEENS5_ILi1EEESN_EEENS4_IJSN_NS5_ILi0EEESP_EEEEENS4_IJNS3_10UnderscoreESS_SS_EEEEELb1EEEEEvNT_6ParamsE,@"STO_CUDA_ENTRY STV_DEFAULT"
_ZN7cutlass13device_kernelIN5flash32FlashAttnBwdPostprocessConvertdQIN4cute5tupleIJNS3_1CILi80EEENS5_ILi128EEEEEENS_6half_tEfNS_4arch4Sm90ELi256ENS3_8TiledMMAINS3_8MMA_AtomIJNS3_4SM904GMMA25MMA_64x16x16_F32F16F16_SSILNSF_5MajorE1ELSH_0ELNSF_7ScaleInE1ELSI_1EEEEEENS3_6LayoutINS4_IJNS5_ILi2EEENS5_ILi1EEESN_EEENS4_IJSN_NS5_ILi0EEESP_EEEEENS4_IJNS3_10UnderscoreESS_SS_EEEEELb1EEEEEvNT_6ParamsE:
[----:B------:R-:W-:Y:S08]  /*0000*/  LDC R1, c[0x0][0x28] ;  /* 0x00000a00ff017b82 */ /* 0x000ff00000000800 */
[----:B------:R-:W0:Y:S01]  /*0010*/  LDC.64 R4, c[0x0][0x278] ;  /* 0x00009e00ff047b82 */ /* 0x000e220000000a00 */
[----:B------:R-:W1:Y:S01]  /*0020*/  S2R R13, SR_CTAID.Z ;  /* 0x00000000000d7919 */ /* 0x000e620000002700 */
[----:B------:R-:W-:-:S06]  /*0030*/  ULDC.64 UR8, c[0x0][0x208] ;  /* 0x0000820000087ab9 */ /* 0x000fcc0000000a00 */
[----:B------:R-:W2:Y:S08]  /*0040*/  LDC.64 R10, c[0x0][0x270] ;  /* 0x00009c00ff0a7b82 */ /* 0x000eb00000000a00 */
[----:B------:R-:W1:Y:S01]  /*0050*/  LDC.64 R2, c[0x0][0x270] ;  /* 0x00009c00ff027b82 */ /* 0x000e620000000a00 */
[----:B0-----:R-:W-:-:S04]  /*0060*/  ISETP.NE.U32.AND P2, PT, R4, RZ, PT ;  /* 0x000000ff0400720c */ /* 0x001fc80003f45070 */
[----:B------:R-:W-:-:S03]  /*0070*/  ISETP.NE.AND.EX P2, PT, R5, RZ, PT, P2 ;  /* 0x000000ff0500720c */ /* 0x000fc60003f45320 */
[----:B------:R-:W0:Y:S01]  /*0080*/  LDC R49, c[0x0][0x240] ;  /* 0x00009000ff317b82 */ /* 0x000e220000000800 */
[----:B--2---:R-:W-:-:S04]  /*0090*/  ISETP.NE.U32.AND P1, PT, R10, RZ, PT ;  /* 0x000000ff0a00720c */ /* 0x004fc80003f25070 */
[----:B------:R-:W-:Y:S01]  /*00a0*/  ISETP.NE.AND.EX P1, PT, R11, RZ, PT, P1 ;  /* 0x000000ff0b00720c */ /* 0x000fe20003f25310 */
[----:B-1----:R-:W-:-:S04]  /*00b0*/  IMAD.WIDE R2, R13, 0x4, R2 ;  /* 0x000000040d027825 */ /* 0x002fc800078e0202 */
[----:B------:R-:W1:Y:S08]  /*00c0*/  @P2 LDC.64 R6, c[0x0][0x278] ;  /* 0x00009e00ff062b82 */ /* 0x000e700000000a00 */
[----:B------:R2:W5:Y:S01]  /*00d0*/  @P1 LDG.E R9, desc[UR8][R2.64] ;  /* 0x0000000802091981 */ /* 0x000562000c1e1900 */
[----:B-1----:R-:W-:-:S05]  /*00e0*/  @P2 IMAD.WIDE R6, R13, 0x4, R6 ;  /* 0x000000040d062825 */ /* 0x002fca00078e0206 */
[----:B0-----:R2:W5:Y:S01]  /*00f0*/  @P2 LDG.E R49, desc[UR8][R6.64] ;  /* 0x0000000806312981 */ /* 0x001562000c1e1900 */
[----:B------:R-:W-:Y:S01]  /*0100*/  ISETP.NE.U32.AND P0, PT, R10, RZ, PT ;  /* 0x000000ff0a00720c */ /* 0x000fe20003f05070 */
[----:B------:R-:W0:Y:S03]  /*0110*/  S2R R4, SR_CTAID.X ;  /* 0x0000000000047919 */ /* 0x000e260000002500 */
[----:B------:R-:W-:Y:S01]  /*0120*/  ISETP.NE.AND.EX P0, PT, R11, RZ, PT, P0 ;  /* 0x000000ff0b00720c */ /* 0x000fe20003f05300 */
[----:B0-----:R-:W-:Y:S01]  /*0130*/  IMAD R0, R4, 0x50, RZ ;  /* 0x0000005004007824 */ /* 0x001fe200078e02ff */
[----:B--2---:R-:W-:Y:S11]  /*0140*/  @P2 BRA `(.L_x_953) ;  /* 0x0000000000102947 */ /* 0x004ff60003800000 */
[----:B------:R-:W-:Y:S05]  /*0150*/  @!P1 BRA `(.L_x_953) ;  /* 0x00000000000c9947 */ /* 0x000fea0003800000 */
[----:B------:R-:W2:Y:S04]  /*0160*/  LDG.E R6, desc[UR8][R2.64] ;  /* 0x0000000802067981 */ /* 0x000ea8000c1e1900 */
[----:B-----5:R-:W2:Y:S02]  /*0170*/  LDG.E R49, desc[UR8][R2.64+0x4] ;  /* 0x0000040802317981 */ /* 0x020ea4000c1e1900 */
[----:B--2---:R-:W-:-:S07]  /*0180*/  IMAD.IADD R49, R49, 0x1, -R6 ;  /* 0x0000000131317824 */ /* 0x004fce00078e0a06 */
.L_x_953:
[----:B-----5:R-:W-:-:S13]  /*0190*/  ISETP.GE.AND P2, PT, R0, R49, PT ;  /* 0x000000310000720c */ /* 0x020fda0003f46270 */
[----:B------:R-:W-:Y:S05]  /*01a0*/  @P0 EXIT P2 ;  /* 0x000000000000094d */ /* 0x000fea0001000000 */
[----:B------:R-:W0:Y:S01]  /*01b0*/  S2R R0, SR_CTAID.Y ;  /* 0x0000000000007919 */ /* 0x000e220000002600 */
[----:B------:R-:W-:Y:S01]  /*01c0*/  @P1 IMAD R2, R13, 0x50, R9 ;  /* 0x000000500d021824 */ /* 0x000fe200078e0209 */
[----:B------:R-:W1:Y:S01]  /*01d0*/  LDC.64 R14, c[0x0][0x228] ;  /* 0x00008a00ff0e7b82 */ /* 0x000e620000000a00 */
[----:B------:R-:W-:Y:S01]  /*01e0*/  IMAD R11, R4, 0x2800, RZ ;  /* 0x00002800040b7824 */ /* 0x000fe200078e02ff */
[----:B------:R-:W2:Y:S01]  /*01f0*/  S2R R5, SR_TID.X ;  /* 0x0000000000057919 */ /* 0x000ea20000002100 */
[----:B------:R-:W-:Y:S01]  /*0200*/  @P1 IMAD.HI R2, R2, 0x66666667, RZ ;  /* 0x6666666702021827 */ /* 0x000fe200078e02ff */
[----:B------:R-:W-:Y:S01]  /*0210*/  SHF.R.S32.HI R45, RZ, 0x1f, R13 ;  /* 0x0000001fff2d7819 */ /* 0x000fe2000001140d */
[----:B------:R-:W-:Y:S01]  /*0220*/  BSSY B0, `(.L_x_954) ;  /* 0x0000030000007945 */ /* 0x000fe20003800000 */
[----:B------:R-:W3:Y:S02]  /*0230*/  S2R R21, SR_CgaCtaId ;  /* 0x0000000000157919 */ /* 0x000ee40000008800 */
[----:B------:R-:W-:Y:S01]  /*0240*/  @P1 SHF.R.U32.HI R3, RZ, 0x1f, R2 ;  /* 0x0000001fff031819 */ /* 0x000fe20000011602 */
[----:B------:R-:W4:Y:S01]  /*0250*/  LDC.64 R16, c[0x0][0x230] ;  /* 0x00008c00ff107b82 */ /* 0x000f220000000a00 */
[----:B------:R-:W-:-:S02]  /*0260*/  SEL R45, R45, RZ, !P0 ;  /* 0x000000ff2d2d7207 */ /* 0x000fc40004000000 */
[----:B------:R-:W-:-:S05]  /*0270*/  @P1 LEA.HI.SX32 R3, R2, R3, 0x1b ;  /* 0x0000000302031211 */ /* 0x000fca00078fdaff */
[----:B------:R-:W-:Y:S01]  /*0280*/  @P1 IMAD R7, R3, 0x2800, RZ ;  /* 0x0000280003071824 */ /* 0x000fe200078e02ff */
[----:B------:R-:W-:Y:S01]  /*0290*/  CS2R R2, SRZ ;  /* 0x0000000000027805 */ /* 0x000fe2000001ff00 */
[----:B------:R-:W5:Y:S02]  /*02a0*/  LDC.64 R18, c[0x0][0x210] ;  /* 0x00008400ff127b82 */ /* 0x000f640000000a00 */
[--C-:B------:R-:W-:Y:S01]  /*02b0*/  @P1 IMAD.MOV.U32 R2, RZ, RZ, R7.reuse ;  /* 0x000000ffff021224 */ /* 0x100fe200078e0007 */
[----:B------:R-:W-:-:S04]  /*02c0*/  @P1 SHF.R.S32.HI R3, RZ, 0x1f, R7 ;  /* 0x0000001fff031819 */ /* 0x000fc80000011407 */
[C---:B------:R-:W-:Y:S02]  /*02d0*/  IADD3 R2, P2, R11.reuse, R2, RZ ;  /* 0x000000020b027210 */ /* 0x040fe40007f5e0ff */
[----:B0-----:R-:W-:Y:S02]  /*02e0*/  SHF.R.S32.HI R7, RZ, 0x1f, R0 ;  /* 0x0000001fff077819 */ /* 0x001fe40000011400 */
[----:B------:R-:W-:Y:S01]  /*02f0*/  LEA.HI.X.SX32 R3, R11, R3, 0x1, P2 ;  /* 0x000000030b037211 */ /* 0x000fe200010f0eff */
[----:B----4-:R-:W-:Y:S02]  /*0300*/  IMAD R8, R45, R16, RZ ;  /* 0x000000102d087224 */ /* 0x010fe400078e02ff */
[-C--:B-1----:R-:W-:Y:S02]  /*0310*/  IMAD R6, R7, R14.reuse, RZ ;  /* 0x0000000e07067224 */ /* 0x082fe400078e02ff */
[----:B------:R-:W-:-:S04]  /*0320*/  IMAD.WIDE.U32 R2, R0, R14, R2 ;  /* 0x0000000e00027225 */ /* 0x000fc800078e0002 */
[----:B------:R-:W-:Y:S01]  /*0330*/  IMAD R11, R0, R15, R6 ;  /* 0x0000000f000b7224 */ /* 0x000fe200078e0206 */
[----:B------:R-:W-:Y:S02]  /*0340*/  SEL R6, R13, RZ, !P0 ;  /* 0x000000ff0d067207 */ /* 0x000fe40004000000 */
[----:B--2---:R-:W-:Y:S01]  /*0350*/  ISETP.NE.AND P0, PT, R5, RZ, PT ;  /* 0x000000ff0500720c */ /* 0x004fe20003f05270 */
[----:B------:R-:W-:Y:S02]  /*0360*/  IMAD.IADD R3, R3, 0x1, R11 ;  /* 0x0000000103037824 */ /* 0x000fe400078e020b */
[C---:B------:R-:W-:Y:S02]  /*0370*/  IMAD R11, R6.reuse, R17, R8 ;  /* 0x00000011060b7224 */ /* 0x040fe400078e0208 */
[----:B------:R-:W-:-:S04]  /*0380*/  IMAD.WIDE.U32 R2, R6, R16, R2 ;  /* 0x0000001006027225 */ /* 0x000fc800078e0002 */
[----:B------:R-:W-:Y:S01]  /*0390*/  IMAD.IADD R3, R3, 0x1, R11 ;  /* 0x0000000103037824 */ /* 0x000fe200078e020b */
[----:B-----5:R-:W-:-:S04]  /*03a0*/  LEA R18, P2, R2, R18, 0x2 ;  /* 0x0000001202127211 */ /* 0x020fc800078410ff */
[----:B------:R-:W-:Y:S01]  /*03b0*/  LEA.HI.X R3, R2, R19, R3, 0x2, P2 ;  /* 0x0000001302037211 */ /* 0x000fe200010f1403 */
[----:B---3--:R-:W-:Y:S08]  /*03c0*/  @P0 BRA `(.L_x_955) ;  /* 0x0000000000540947 */ /* 0x008ff00003800000 */
[----:B------:R-:W0:Y:S01]  /*03d0*/  S2UR UR7, SR_CgaCtaId ;  /* 0x00000000000779c3 */ /* 0x000e220000008800 */
[----:B------:R-:W-:Y:S01]  /*03e0*/  UMOV UR6, 0x400 ;  /* 0x0000040000067882 */ /* 0x000fe20000000000 */
[----:B------:R-:W-:Y:S01]  /*03f0*/  UMOV UR4, 0x1 ;  /* 0x0000000100047882 */ /* 0x000fe20000000000 */
[----:B------:R-:W-:Y:S01]  /*0400*/  HFMA2.MMA R2, -RZ, RZ, 0, -0.0078125 ;  /* 0x0000a000ff027435 */ /* 0x000fe200000001ff */
[----:B------:R-:W-:-:S04]  /*0410*/  UIADD3 UR4, -UR4, 0x100000, URZ ;  /* 0x0010000004047890 */ /* 0x000fc8000fffe13f */
[----:B------:R-:W-:Y:S02]  /*0420*/  USHF.L.U32 UR5, UR4, 0xb, URZ ;  /* 0x0000000b04057899 */ /* 0x000fe4000800063f */
[----:B------:R-:W-:Y:S01]  /*0430*/  USHF.L.U32 UR4, UR4, 0x1, URZ ;  /* 0x0000000104047899 */ /* 0x000fe2000800063f */
[----:B------:R-:W-:Y:S01]  /*0440*/  PLOP3.LUT P0, PT, PT, PT, PT, 0x80, 0x0 ;  /* 0x000000000000781c */ /* 0x000fe20003f0f070 */
[----:B------:R-:W-:Y:S01]  /*0450*/  UMOV UR10, 0xa00 ;  /* 0x00000a00000a7882 */ /* 0x000fe20000000000 */
[----:B0-----:R-:W-:-:S04]  /*0460*/  ULEA UR6, UR7, UR6, 0x18 ;  /* 0x0000000607067291 */ /* 0x001fc8000f8ec03f */
[----:B------:R-:W-:Y:S01]  /*0470*/  UIADD3 UR7, UR6, 0xf000, URZ ;  /* 0x0000f00006077890 */ /* 0x000fe2000fffe03f */
[----:B------:R-:W0:Y:S07]  /*0480*/  FENCE.VIEW.ASYNC.S ;  /* 0x00000000000073c6 */ /* 0x000e2e0000000000 */
[----:B0-----:R0:W1:Y:S02]  /*0490*/  SYNCS.EXCH.64 URZ, [UR6+0xf000], UR4 ;  /* 0x00f00004063f75b2 */ /* 0x0010640008000100 */
[----:B0-----:R-:W-:-:S02]  /*04a0*/  R2UR UR4, R18 ;  /* 0x00000000120472ca */ /* 0x001fc400000e0000 */
[----:B------:R-:W-:Y:S01]  /*04b0*/  R2UR UR5, R3 ;  /* 0x00000000030572ca */ /* 0x000fe200000e0000 */
[----:B-1----:R0:W-:-:S14]  /*04c0*/  SYNCS.ARRIVE.TRANS64 RZ, [UR6+0xf000], R2 ;  /* 0x00f00002ffff79a7 */ /* 0x0021dc0008000006 */
.L_x_956:
[----:B------:R-:W-:Y:S01]  /*04d0*/  @P0 ELECT P2, URZ, PT ;  /* 0x00000000003f082f */ /* 0x000fe20003840000 */
[----:B------:R1:W-:-:S12]  /*04e0*/  UBLKCP.S.G [UR6], [UR4], UR10 ;  /* 0x00000006040073ba */ /* 0x0003d8000800020a */
[----:B------:R-:W-:Y:S02]  /*04f0*/  @P2 PLOP3.LUT P0, PT, P2, PT, PT, 0x8, 0x0 ;  /* 0x000000000000281c */ /* 0x000fe4000170e170 */
[----:B------:R-:W-:-:S11]  /*0500*/  PLOP3.LUT P2, PT, PT, PT, PT, 0x8, 0x0 ;  /* 0x000000000000781c */ /* 0x000fd60003f4e170 */
[----:B-1----:R-:W-:Y:S05]  /*0510*/  @P0 BRA.U.ANY `(.L_x_956) ;  /* 0xfffffffd00ec0947 */ /* 0x002fea000393ffff */
.L_x_955:
[----:B------:R-:W-:Y:S05]  /*0520*/  BSYNC B0 ;  /* 0x0000000000007941 */ /* 0x000fea0003800000 */
.L_x_954:
[----:B------:R-:W-:Y:S01]  /*0530*/  BAR.SYNC.DEFER_BLOCKING 0x0 ;  /* 0x0000000000007b1d */ /* 0x000fe20000010000 */
[----:B0-----:R-:W-:Y:S02]  /*0540*/  MOV R2, 0x400 ;  /* 0x0000040000027802 */ /* 0x001fe40000000f00 */
[----:B------:R-:W-:Y:S02]  /*0550*/  CS2R R60, SRZ ;  /* 0x00000000003c7805 */ /* 0x000fe4000001ff00 */
[----:B------:R-:W-:Y:S01]  /*0560*/  SHF.L.U32 R3, RZ, 0x1f, RZ ;  /* 0x0000001fff037819 */ /* 0x000fe200000006ff */
[--C-:B------:R-:W-:Y:S01]  /*0570*/  @P1 IMAD.MOV.U32 R60, RZ, RZ, R9.reuse ;  /* 0x000000ffff3c1224 */ /* 0x100fe200078e0009 */
[----:B------:R-:W-:Y:S02]  /*0580*/  LEA R2, R21, R2, 0x18 ;  /* 0x0000000215027211 */ /* 0x000fe400078ec0ff */
[----:B------:R-:W-:-:S07]  /*0590*/  @P1 SHF.R.S32.HI R61, RZ, 0x1f, R9 ;  /* 0x0000001fff3d1819 */ /* 0x000fce0000011409 */
.L_x_957:
[----:B0-----:R0:W1:Y:S02]  /*05a0*/  SYNCS.PHASECHK.TRANS64.TRYWAIT P0, [R2+URZ+0xf000], R3 ;  /* 0x00f00003020075a7 */ /* 0x001064000800017f */
[----:B-1----:R-:W-:Y:S05]  /*05b0*/  @!P0 NANOSLEEP.SYNCS 0x989680 ;  /* 0x009896800000895d */ /* 0x002fea0003900000 */
[----:B------:R-:W1:Y:S02]  /*05c0*/  @!P0 SYNCS.PHASECHK.TRANS64 P0, [R2+URZ+0xf000], R3 ;  /* 0x00f00003020085a7 */ /* 0x000e64000800007f */
[----:B-1----:R-:W-:Y:S05]  /*05d0*/  @!P0 BRA `(.L_x_957) ;  /* 0xfffffffc00f08947 */ /* 0x002fea000383ffff */
[----:B------:R-:W-:Y:S01]  /*05e0*/  SHF.R.S32.HI R8, RZ, 0x1f, R5 ;  /* 0x0000001fff087819 */ /* 0x000fe20000011405 */
[----:B------:R-:W-:Y:S01]  /*05f0*/  ULDC UR4, c[0x0][0x268] ;  /* 0x00009a0000047ab9 */ /* 0x000fe20000000800 */
[----:B------:R-:W-:Y:S01]  /*0600*/  IMAD R49, R4, -0x50, R49 ;  /* 0xffffffb004317824 */ /* 0x000fe200078e0231 */
[----:B------:R-:W-:Y:S01]  /*0610*/  ULDC.64 UR6, c[0x0][0x258] ;  /* 0x0000960000067ab9 */ /* 0x000fe20000000a00 */
[CC--:B------:R-:W-:Y:S01]  /*0620*/  LEA.HI R12, R8.reuse, R5.reuse, RZ, 0x7 ;  /* 0x00000005080c7211 */ /* 0x0c0fe200078f38ff */
[----:B------:R-:W-:Y:S01]  /*0630*/  BSSY B0, `(.L_x_958) ;  /* 0x00000a5000007945 */ /* 0x000fe20003800000 */
[----:B------:R-:W-:Y:S02]  /*0640*/  LEA.HI R14, R8, R5, RZ, 0x4 ;  /* 0x00000005080e7211 */ /* 0x000fe400078f20ff */
[----:B------:R-:W-:Y:S02]  /*0650*/  LOP3.LUT R10, R12, 0x3fffff80, RZ, 0xc0, !PT ;  /* 0x3fffff800c0a7812 */ /* 0x000fe400078ec0ff */
[----:B------:R-:W-:-:S02]  /*0660*/  SHF.R.S32.HI R9, RZ, 0x7, R12 ;  /* 0x00000007ff097819 */ /* 0x000fc4000001140c */
[----:B0-----:R-:W-:Y:S01]  /*0670*/  SHF.R.S32.HI R3, RZ, 0x4, R14 ;  /* 0x00000004ff037819 */ /* 0x001fe2000001140e */
[----:B------:R-:W-:Y:S01]  /*0680*/  IMAD.IADD R10, R5, 0x1, -R10 ;  /* 0x00000001050a7824 */ /* 0x000fe200078e0a0a */
[CC--:B------:R-:W-:Y:S02]  /*0690*/  LEA.HI R20, R8.reuse, R5.reuse, RZ, 0x3 ;  /* 0x0000000508147211 */ /* 0x0c0fe400078f18ff */
[----:B------:R-:W-:Y:S01]  /*06a0*/  LEA.HI R11, R8, R5, RZ, 0x5 ;  /* 0x00000005080b7211 */ /* 0x000fe200078f28ff */
[----:B------:R-:W-:Y:S01]  /*06b0*/  IMAD R9, R9, 0x500, R10 ;  /* 0x0000050009097824 */ /* 0x000fe200078e020a */
[----:B------:R-:W-:Y:S02]  /*06c0*/  LEA.HI R10, R14, R3, RZ, 0x1 ;  /* 0x000000030e0a7211 */ /* 0x000fe400078f08ff */
[----:B------:R-:W-:Y:S01]  /*06d0*/  LEA.HI R15, R8, R5, RZ, 0x6 ;  /* 0x00000005080f7211 */ /* 0x000fe200078f30ff */
[----:B------:R-:W-:Y:S01]  /*06e0*/  IMAD.SHL.U32 R9, R9, 0x4, RZ ;  /* 0x0000000409097824 */ /* 0x000fe200078e00ff */
[----:B------:R-:W-:-:S02]  /*06f0*/  LOP3.LUT R10, R10, 0x1fffffe, RZ, 0xc0, !PT ;  /* 0x01fffffe0a0a7812 */ /* 0x000fc400078ec0ff */
[----:B------:R-:W-:Y:S02]  /*0700*/  LOP3.LUT R8, R20, 0xfffffff8, RZ, 0xc0, !PT ;  /* 0xfffffff814087812 */ /* 0x000fe400078ec0ff */
[----:B------:R-:W-:Y:S01]  /*0710*/  LEA R56, R9, R2, 0x2 ;  /* 0x0000000209387211 */ /* 0x000fe200078e10ff */
[----:B------:R-:W-:Y:S01]  /*0720*/  IMAD.IADD R13, R3, 0x1, -R10 ;  /* 0x00000001030d7824 */ /* 0x000fe200078e0a0a */
[----:B------:R-:W-:Y:S01]  /*0730*/  LOP3.LUT R18, R14, 0xfffffff0, RZ, 0xc0, !PT ;  /* 0xfffffff00e127812 */ /* 0x000fe200078ec0ff */
[C---:B------:R-:W-:Y:S01]  /*0740*/  IMAD.IADD R21, R5.reuse, 0x1, -R8 ;  /* 0x0000000105157824 */ /* 0x040fe200078e0a08 */
[----:B------:R-:W-:Y:S01]  /*0750*/  SHF.R.S32.HI R16, RZ, 0x5, R11 ;  /* 0x00000005ff107819 */ /* 0x000fe2000001140b */
[----:B------:R-:W0:Y:S01]  /*0760*/  LDS.128 R40, [R56] ;  /* 0x0000000038287984 */ /* 0x000e220000000c00 */
[----:B------:R-:W-:Y:S01]  /*0770*/  SHF.R.S32.HI R14, RZ, 0x1f, R14 ;  /* 0x0000001fff0e7819 */ /* 0x000fe2000001140e */
[----:B------:R-:W-:Y:S01]  /*0780*/  IMAD.IADD R25, R5, 0x1, -R18 ;  /* 0x0000000105197824 */ /* 0x000fe200078e0a12 */
[----:B------:R-:W-:Y:S01]  /*0790*/  LOP3.LUT R23, R15, 0x40, RZ, 0xc0, !PT ;  /* 0x000000400f177812 */ /* 0x000fe200078ec0ff */
[----:B------:R-:W-:Y:S01]  /*07a0*/  IMAD R5, R16, 0xa, R13 ;  /* 0x0000000a10057824 */ /* 0x000fe200078e020d */
[----:B------:R-:W-:Y:S01]  /*07b0*/  LEA.HI R16, R14, R3, RZ, 0x2 ;  /* 0x000000030e107211 */ /* 0x000fe200078f10ff */
[----:B------:R-:W1:Y:S01]  /*07c0*/  LDS.128 R36, [R56+0x2000] ;  /* 0x0020000038247984 */ /* 0x000e620000000c00 */
[----:B------:R-:W-:-:S02]  /*07d0*/  SHF.L.U32 R54, R25, 0x3, RZ ;  /* 0x0000000319367819 */ /* 0x000fc400000006ff */
[----:B------:R-:W-:Y:S01]  /*07e0*/  LOP3.LUT R24, R16, 0xffffffc, RZ, 0xc0, !PT ;  /* 0x0ffffffc10187812 */ /* 0x000fe200078ec0ff */
[----:B------:R-:W2:Y:S01]  /*07f0*/  LDS.128 R32, [R56+0x2800] ;  /* 0x0028000038207984 */ /* 0x000ea20000000c00 */
[----:B------:R-:W-:Y:S02]  /*0800*/  SHF.R.S32.HI R22, RZ, 0x1f, R21 ;  /* 0x0000001fff167819 */ /* 0x000fe40000011415 */
[----:B------:R-:W-:Y:S01]  /*0810*/  LOP3.LUT R27, R12, 0xffffff80, RZ, 0xc0, !PT ;  /* 0xffffff800c1b7812 */ /* 0x000fe200078ec0ff */
[----:B------:R-:W-:Y:S01]  /*0820*/  IMAD.IADD R24, R3, 0x1, -R24 ;  /* 0x0000000103187824 */ /* 0x000fe200078e0a18 */
[----:B------:R-:W-:Y:S01]  /*0830*/  SHF.R.U32.HI R29, RZ, 0x3, R23 ;  /* 0x00000003ff1d7819 */ /* 0x000fe20000011617 */
[----:B------:R-:W3:Y:S01]  /*0840*/  LDS.128 R16, [R56+0x1800] ;  /* 0x0018000038107984 */ /* 0x000ee20000000c00 */
[----:B------:R-:W-:Y:S02]  /*0850*/  LOP3.LUT R44, R23, 0x8, R54, 0xf8, !PT ;  /* 0x00000008172c7812 */ /* 0x000fe400078ef836 */
[----:B------:R-:W-:Y:S01]  /*0860*/  LEA.HI R23, R22, R21, RZ, 0x2 ;  /* 0x0000001516177211 */ /* 0x000fe200078f10ff */
[----:B------:R-:W-:Y:S01]  /*0870*/  IMAD R22, R24, 0x10, R27 ;  /* 0x0000001018167824 */ /* 0x000fe200078e021b */
[----:B------:R-:W-:Y:S01]  /*0880*/  LEA.HI R25, R25, R25, RZ, 0x1 ;  /* 0x0000001919197211 */ /* 0x000fe200078f08ff */
[----:B------:R-:W4:Y:S01]  /*0890*/  LDS.128 R8, [R56+0x800] ;  /* 0x0008000038087984 */ /* 0x000f220000000c00 */
[C---:B------:R-:W-:Y:S01]  /*08a0*/  LOP3.LUT R26, R23.reuse, 0x7fffffc, RZ, 0xc0, !PT ;  /* 0x07fffffc171a7812 */ /* 0x040fe200078ec0ff */
[----:B------:R-:W-:Y:S01]  /*08b0*/  IMAD.SHL.U32 R24, R23, 0x10, RZ ;  /* 0x0000001017187824 */ /* 0x000fe200078e00ff */
[----:B------:R-:W-:Y:S01]  /*08c0*/  SHF.R.S32.HI R51, RZ, 0x1, R25 ;  /* 0x00000001ff337819 */ /* 0x000fe20000011419 */
[----:B------:R-:W5:Y:S01]  /*08d0*/  LDS.128 R12, [R56+0x1000] ;  /* 0x00100000380c7984 */ /* 0x000f620000000c00 */
[----:B------:R-:W-:-:S02]  /*08e0*/  LOP3.LUT R44, R44, R29, RZ, 0x3c, !PT ;  /* 0x0000001d2c2c7212 */ /* 0x000fc400078e3cff */
[----:B------:R-:W-:Y:S01]  /*08f0*/  LOP3.LUT R23, R24, 0x40, RZ, 0xc0, !PT ;  /* 0x0000004018177812 */ /* 0x000fe200078ec0ff */
[----:B------:R-:W5:Y:S01]  /*0900*/  LDS.128 R28, [R56+0x3000] ;  /* 0x00300000381c7984 */ /* 0x000f620000000c00 */
[----:B------:R-:W-:Y:S01]  /*0910*/  IADD3 R48, R21, -R26, RZ ;  /* 0x8000001a15307210 */ /* 0x000fe20007ffe0ff */
[----:B------:R-:W-:Y:S01]  /*0920*/  IMAD R51, R51, 0x500, R22 ;  /* 0x0000050033337824 */ /* 0x000fe200078e0216 */
[----:B------:R-:W-:Y:S01]  /*0930*/  LOP3.LUT R46, R23, 0x8, R20, 0xf8, !PT ;  /* 0x00000008172e7812 */ /* 0x000fe200078ef814 */
[----:B------:R-:W5:Y:S01]  /*0940*/  LDS.128 R24, [R56+0x3800] ;  /* 0x0038000038187984 */ /* 0x000f620000000c00 */
[----:B------:R-:W-:Y:S01]  /*0950*/  SHF.R.U32.HI R47, RZ, 0x3, R23 ;  /* 0x00000003ff2f7819 */ /* 0x000fe20000011617 */
[----:B------:R-:W-:Y:S02]  /*0960*/  IMAD R48, R5, 0x8, R48 ;  /* 0x0000000805307824 */ /* 0x000fe400078e0230 */
[----:B------:R-:W5:Y:S01]  /*0970*/  LDS.128 R20, [R56+0x4000] ;  /* 0x0040000038147984 */ /* 0x000f620000000c00 */
[----:B------:R-:W-:Y:S01]  /*0980*/  LOP3.LUT R47, R46, R47, RZ, 0x3c, !PT ;  /* 0x0000002f2e2f7212 */ /* 0x000fe200078e3cff */
[----:B------:R-:W-:-:S02]  /*0990*/  IMAD.IADD R5, R51, 0x1, R44 ;  /* 0x0000000133057824 */ /* 0x000fc400078e022c */
[----:B0-----:R-:W-:Y:S01]  /*09a0*/  FMUL.FTZ R44, R40, UR4 ;  /* 0x00000004282c7c20 */ /* 0x001fe20008410000 */
[----:B------:R-:W-:Y:S01]  /*09b0*/  FMUL.FTZ R51, R41, UR4 ;  /* 0x0000000429337c20 */ /* 0x000fe20008410000 */
[----:B------:R-:W-:Y:S01]  /*09c0*/  FMUL.FTZ R46, R42, UR4 ;  /* 0x000000042a2e7c20 */ /* 0x000fe20008410000 */
[----:B------:R-:W-:Y:S01]  /*09d0*/  FMUL.FTZ R53, R43, UR4 ;  /* 0x000000042b357c20 */ /* 0x000fe20008410000 */
[----:B------:R-:W-:Y:S01]  /*09e0*/  IMAD.U32 R47, R48, 0x10, R47 ;  /* 0x00000010302f7824 */ /* 0x000fe200078e002f */
[----:B------:R-:W0:Y:S01]  /*09f0*/  LDS.128 R40, [R56+0x4800] ;  /* 0x0048000038287984 */ /* 0x000e220000000c00 */
[----:B-1----:R-:W-:Y:S01]  /*0a00*/  FMUL.FTZ R37, R37, UR4 ;  /* 0x0000000425257c20 */ /* 0x002fe20008410000 */
[----:B--2---:R-:W-:Y:S02]  /*0a10*/  FMUL.FTZ R32, R32, UR4 ;  /* 0x0000000420207c20 */ /* 0x004fe40008410000 */
[----:B------:R-:W-:Y:S01]  /*0a20*/  LEA R47, R47, R2, 0x1 ;  /* 0x000000022f2f7211 */ /* 0x000fe200078e08ff */
[----:B---3--:R-:W-:Y:S01]  /*0a30*/  FMUL.FTZ R52, R19, UR4 ;  /* 0x0000000413347c20 */ /* 0x008fe20008410000 */
[----:B------:R-:W-:Y:S01]  /*0a40*/  FMUL.FTZ R19, R38, UR4 ;  /* 0x0000000426137c20 */ /* 0x000fe20008410000 */
[----:B------:R-:W-:Y:S01]  /*0a50*/  FMUL.FTZ R38, R39, UR4 ;  /* 0x0000000427267c20 */ /* 0x000fe20008410000 */
[----:B------:R-:W-:Y:S01]  /*0a60*/  FMUL.FTZ R39, R33, UR4 ;  /* 0x0000000421277c20 */ /* 0x000fe20008410000 */
[----:B------:R-:W-:Y:S01]  /*0a70*/  FMUL.FTZ R33, R34, UR4 ;  /* 0x0000000422217c20 */ /* 0x000fe20008410000 */
[----:B------:R-:W-:Y:S01]  /*0a80*/  FMUL.FTZ R34, R35, UR4 ;  /* 0x0000000423227c20 */ /* 0x000fe20008410000 */
[----:B----4-:R-:W-:Y:S01]  /*0a90*/  FMUL.FTZ R55, R9, UR4 ;  /* 0x0000000409377c20 */ /* 0x010fe20008410000 */
[----:B------:R-:W-:Y:S01]  /*0aa0*/  FMUL.FTZ R8, R8, UR4 ;  /* 0x0000000408087c20 */ /* 0x000fe20008410000 */
[----:B------:R-:W-:Y:S01]  /*0ab0*/  FMUL.FTZ R9, R10, UR4 ;  /* 0x000000040a097c20 */ /* 0x000fe20008410000 */
[----:B------:R-:W-:Y:S01]  /*0ac0*/  FMUL.FTZ R48, R11, UR4 ;  /* 0x000000040b307c20 */ /* 0x000fe20008410000 */
[----:B-----5:R-:W-:Y:S01]  /*0ad0*/  FMUL.FTZ R10, R12, UR4 ;  /* 0x000000040c0a7c20 */ /* 0x020fe20008410000 */
        /* <DEDUP_REMOVED lines=18> */
[----:B------:R-:W-:Y:S01]  /*0c00*/  F2FP.F16.F32.PACK_AB R14, R55, R8 ;  /* 0x00000008370e723e */ /* 0x000fe200000000ff */
[----:B0-----:R-:W-:Y:S01]  /*0c10*/  FMUL.FTZ R23, R40, UR4 ;  /* 0x0000000428177c20 */ /* 0x001fe20008410000 */
[----:B------:R-:W-:Y:S01]  /*0c20*/  F2FP.F16.F32.PACK_AB R15, R48, R9 ;  /* 0x00000009300f723e */ /* 0x000fe200000000ff */
[----:B------:R-:W-:Y:S01]  /*0c30*/  FMUL.FTZ R40, R41, UR4 ;  /* 0x0000000429287c20 */ /* 0x000fe20008410000 */
[----:B------:R-:W-:Y:S01]  /*0c40*/  FMUL.FTZ R20, R20, UR4 ;  /* 0x0000000414147c20 */ /* 0x000fe20008410000 */
[----:B------:R-:W-:Y:S01]  /*0c50*/  F2FP.F16.F32.PACK_AB R8, R57, R10 ;  /* 0x0000000a3908723e */ /* 0x000fe200000000ff */
[----:B------:R-:W-:Y:S01]  /*0c60*/  FMUL.FTZ R36, R42, UR4 ;  /* 0x000000042a247c20 */ /* 0x000fe20008410000 */
[----:B------:R-:W-:Y:S01]  /*0c70*/  F2FP.F16.F32.PACK_AB R9, R50, R11 ;  /* 0x0000000b3209723e */ /* 0x000fe200000000ff */
[----:B------:R-:W-:Y:S01]  /*0c80*/  FMUL.FTZ R43, R43, UR4 ;  /* 0x000000042b2b7c20 */ /* 0x000fe20008410000 */
[----:B------:R-:W-:Y:S01]  /*0c90*/  F2FP.F16.F32.PACK_AB R12, R51, R44 ;  /* 0x0000002c330c723e */ /* 0x000fe200000000ff */
[----:B------:R-:W-:Y:S01]  /*0ca0*/  ULDC UR4, c[0x0][0x244] ;  /* 0x0000910000047ab9 */ /* 0x000fe20000000800 */
[----:B------:R-:W-:-:S02]  /*0cb0*/  F2FP.F16.F32.PACK_AB R13, R53, R46 ;  /* 0x0000002e350d723e */ /* 0x000fc400000000ff */
[----:B------:R-:W-:Y:S02]  /*0cc0*/  F2FP.F16.F32.PACK_AB R10, R59, R16 ;  /* 0x000000103b0a723e */ /* 0x000fe400000000ff */
[----:B------:R-:W-:Y:S01]  /*0cd0*/  F2FP.F16.F32.PACK_AB R11, R52, R17 ;  /* 0x00000011340b723e */ /* 0x000fe200000000ff */
[----:B------:R0:W-:Y:S01]  /*0ce0*/  STSM.16.MT88.4 [R47+0xa000], R12 ;  /* 0x00a0000c2f007844 */ /* 0x0001e20000004200 */
[----:B------:R-:W-:Y:S02]  /*0cf0*/  F2FP.F16.F32.PACK_AB R16, R37, R18 ;  /* 0x000000122510723e */ /* 0x000fe400000000ff */
[----:B------:R-:W-:Y:S01]  /*0d00*/  F2FP.F16.F32.PACK_AB R17, R38, R19 ;  /* 0x000000132611723e */ /* 0x000fe200000000ff */
[----:B------:R1:W-:Y:S01]  /*0d10*/  STSM.16.MT88.4 [R47+0xa200], R8 ;  /* 0x00a200082f007844 */ /* 0x0003e20000004200 */
[----:B------:R-:W-:Y:S02]  /*0d20*/  F2FP.F16.F32.PACK_AB R18, R39, R32 ;  /* 0x000000202712723e */ /* 0x000fe400000000ff */
[----:B------:R-:W-:-:S02]  /*0d30*/  F2FP.F16.F32.PACK_AB R19, R34, R33 ;  /* 0x000000212213723e */ /* 0x000fc400000000ff */
[----:B------:R-:W-:Y:S02]  /*0d40*/  F2FP.F16.F32.PACK_AB R29, R30, R29 ;  /* 0x0000001d1e1d723e */ /* 0x000fe400000000ff */
[----:B------:R-:W-:Y:S01]  /*0d50*/  F2FP.F16.F32.PACK_AB R21, R22, R21 ;  /* 0x000000151615723e */ /* 0x000fe200000000ff */
[----:B------:R1:W-:Y:S01]  /*0d60*/  STSM.16.MT88.4 [R47+0xa400], R16 ;  /* 0x00a400102f007844 */ /* 0x0003e20000004200 */
[----:B------:R-:W-:Y:S02]  /*0d70*/  F2FP.F16.F32.PACK_AB R28, R35, R28 ;  /* 0x0000001c231c723e */ /* 0x000fe400000000ff */
[----:B------:R-:W-:Y:S01]  /*0d80*/  F2FP.F16.F32.PACK_AB R30, R25, R24 ;  /* 0x00000018191e723e */ /* 0x000fe200000000ff */
[----:B0-----:R-:W-:Y:S01]  /*0d90*/  IMAD R12, R5, 0x2, R2 ;  /* 0x00000002050c7824 */ /* 0x001fe200078e0202 */
[----:B------:R-:W-:Y:S01]  /*0da0*/  F2FP.F16.F32.PACK_AB R31, R26, R31 ;  /* 0x0000001f1a1f723e */ /* 0x000fe200000000ff */
[----:B------:R-:W-:Y:S01]  /*0db0*/  IMAD R13, R7, UR6, RZ ;  /* 0x00000006070d7c24 */ /* 0x000fe2000f8e02ff */
[----:B------:R-:W-:Y:S01]  /*0dc0*/  F2FP.F16.F32.PACK_AB R22, R40, R23 ;  /* 0x000000172816723e */ /* 0x000fe200000000ff */
[----:B------:R-:W-:Y:S01]  /*0dd0*/  VIADD R7, R3, 0x10 ;  /* 0x0000001003077836 */ /* 0x000fe20000000000 */
[----:B------:R-:W-:Y:S01]  /*0de0*/  F2FP.F16.F32.PACK_AB R20, R27, R20 ;  /* 0x000000141b14723e */ /* 0x000fe200000000ff */
[----:B------:R1:W-:Y:S01]  /*0df0*/  STSM.16.MT88.4 [R47+0xa600], R28 ;  /* 0x00a6001c2f007844 */ /* 0x0003e20000004200 */
[----:B------:R-:W-:Y:S01]  /*0e00*/  F2FP.F16.F32.PACK_AB R23, R43, R36 ;  /* 0x000000242b17723e */ /* 0x000fe200000000ff */
[----:B------:R-:W-:Y:S01]  /*0e10*/  IMAD R13, R0, UR7, R13 ;  /* 0x00000007000d7c24 */ /* 0x000fe2000f8e020d */
[----:B------:R-:W-:-:S02]  /*0e20*/  VIMNMX R24, R49, 0x50, PT ;  /* 0x0000005031187848 */ /* 0x000fc40003fe0100 */
[----:B------:R-:W-:Y:S01]  /*0e30*/  ISETP.GE.AND P0, PT, R54, UR4, PT ;  /* 0x0000000436007c0c */ /* 0x000fe2000bf06270 */
[----:B------:R1:W-:Y:S01]  /*0e40*/  STSM.16.MT88.4 [R47+0xa800], R20 ;  /* 0x00a800142f007844 */ /* 0x0003e20000004200 */
[--C-:B------:R-:W-:Y:S01]  /*0e50*/  SHF.R.S32.HI R55, RZ, 0x1f, R54.reuse ;  /* 0x0000001fff377819 */ /* 0x100fe20000011436 */
[----:B------:R-:W-:Y:S01]  /*0e60*/  ULDC.64 UR4, c[0x0][0x260] ;  /* 0x0000980000047ab9 */ /* 0x000fe20000000a00 */
[----:B------:R-:W-:Y:S01]  /*0e70*/  BAR.SYNC.DEFER_BLOCKING 0x0 ;  /* 0x0000000000007b1d */ /* 0x000fe20000010000 */
[C---:B------:R-:W-:Y:S01]  /*0e80*/  ISETP.GE.OR P4, PT, R3.reuse, R24, P0 ;  /* 0x000000180300720c */ /* 0x040fe20000786670 */
[----:B------:R-:W-:Y:S01]  /*0e90*/  IMAD.WIDE.U32 R54, R0, UR6, R54 ;  /* 0x0000000600367c25 */ /* 0x000fe2000f8e0036 */
[----:B------:R-:W-:Y:S02]  /*0ea0*/  IADD3 R14, P1, R3, R60, RZ ;  /* 0x0000003c030e7210 */ /* 0x000fe40007f3e0ff */
[-C--:B------:R-:W-:Y:S01]  /*0eb0*/  ISETP.GE.OR P3, PT, R7, R24.reuse, P0 ;  /* 0x000000180700720c */ /* 0x080fe20000766670 */
[C---:B------:R-:W-:Y:S01]  /*0ec0*/  VIADD R0, R3.reuse, 0x20 ;  /* 0x0000002003007836 */ /* 0x040fe20000000000 */
[----:B------:R-:W-:Y:S01]  /*0ed0*/  IADD3 R7, R3, 0x30, RZ ;  /* 0x0000003003077810 */ /* 0x000fe20007ffe0ff */
[----:B------:R-:W-:Y:S01]  /*0ee0*/  IMAD R45, R45, UR4, RZ ;  /* 0x000000042d2d7c24 */ /* 0x000fe2000f8e02ff */
[----:B------:R-:W-:Y:S01]  /*0ef0*/  LEA.HI.X.SX32 R15, R3, R61, 0x1, P1 ;  /* 0x0000003d030f7211 */ /* 0x000fe200008f0eff */
[----:B------:R-:W-:Y:S01]  /*0f00*/  IMAD.IADD R55, R55, 0x1, R13 ;  /* 0x0000000137377824 */ /* 0x000fe200078e020d */
[-C--:B------:R-:W-:Y:S01]  /*0f10*/  ISETP.GE.OR P2, PT, R0, R24.reuse, P0 ;  /* 0x000000180000720c */ /* 0x080fe20000746670 */
[----:B------:R-:W-:Y:S01]  /*0f20*/  VIADD R3, R3, 0x40 ;  /* 0x0000004003037836 */ /* 0x000fe20000000000 */
[----:B------:R-:W-:Y:S01]  /*0f30*/  ISETP.GE.OR P1, PT, R7, R24, P0 ;  /* 0x000000180700720c */ /* 0x000fe20000726670 */
[----:B------:R-:W-:-:S02]  /*0f40*/  VIADD R0, R2, 0xa000 ;  /* 0x0000a00002007836 */ /* 0x000fc40000000000 */
[C---:B------:R-:W-:Y:S01]  /*0f50*/  IMAD R45, R6.reuse, UR5, R45 ;  /* 0x00000005062d7c24 */ /* 0x040fe2000f8e022d */
[----:B------:R-:W-:Y:S01]  /*0f60*/  ISETP.GE.OR P0, PT, R3, R24, P0 ;  /* 0x000000180300720c */ /* 0x000fe20000706670 */
[----:B------:R-:W-:Y:S01]  /*0f70*/  IMAD.WIDE.U32 R6, R6, UR4, R54 ;  /* 0x0000000406067c25 */ /* 0x000fe2000f8e0036 */
[----:B------:R-:W-:-:S03]  /*0f80*/  LEA R0, R5, R0, 0x1 ;  /* 0x0000000005007211 */ /* 0x000fc600078e08ff */
[----:B------:R-:W-:Y:S01]  /*0f90*/  IMAD.WIDE R2, R4, 0x50, R14 ;  /* 0x0000005004027825 */ /* 0x000fe200078e020e */
[----:B------:R1:W0:Y:S03]  /*0fa0*/  LDS.128 R8, [R12+0xa800] ;  /* 0x00a800000c087984 */ /* 0x0002260000000c00 */
[----:B------:R-:W-:Y:S01]  /*0fb0*/  IMAD.IADD R5, R7, 0x1, R45 ;  /* 0x0000000107057824 */ /* 0x000fe200078e022d */
[----:B------:R-:W-:Y:S06]  /*0fc0*/  @P4 BRA `(.L_x_959) ;  /* 0x00000000002c4947 */ /* 0x000fec0003800000 */
[----:B-1----:R-:W1:Y:S01]  /*0fd0*/  LDS.128 R16, [R0] ;  /* 0x0000000000107984 */ /* 0x002e620000000c00 */
        /* <DEDUP_REMOVED lines=9> */
[----:B-1----:R2:W-:Y:S02]  /*1070*/  STG.E.128 desc[UR8][R20.64], R16 ;  /* 0x0000001014007986 */ /* 0x0025e4000c101d08 */
.L_x_959:
[----:B------:R-:W-:Y:S05]  /*1080*/  BSYNC B0 ;  /* 0x0000000000007941 */ /* 0x000fea0003800000 */
.L_x_958:
[----:B-12---:R1:W2:Y:S01]  /*1090*/  LDS.128 R16, [R12+0xa200] ;  /* 0x00a200000c107984 */ /* 0x0062a20000000c00 */
[----:B------:R-:W-:Y:S04]  /*10a0*/  BSSY B0, `(.L_x_960) ;  /* 0x000000f000007945 */ /* 0x000fe80003800000 */
[----:B------:R-:W-:Y:S05]  /*10b0*/  @P3 BRA `(.L_x_961) ;  /* 0x0000000000343947 */ /* 0x000fea0003800000 */
[----:B------:R-:W-:Y:S01]  /*10c0*/  IADD3 R13, P3, R2, 0x10, RZ ;  /* 0x00000010020d7810 */ /* 0x000fe20007f7e0ff */
[----:B------:R-:W-:Y:S01]  /*10d0*/  ULDC.64 UR4, c[0x0][0x250] ;  /* 0x0000940000047ab9 */ /* 0x000fe20000000a00 */
[----:B------:R-:W-:Y:S02]  /*10e0*/  IMAD.MOV.U32 R14, RZ, RZ, R6 ;  /* 0x000000ffff0e7224 */ /* 0x000fe400078e0006 */
[----:B------:R-:W-:Y:S01]  /*10f0*/  IADD3.X R0, RZ, R3, RZ, P3, !PT ;  /* 0x00000003ff007210 */ /* 0x000fe20001ffe4ff */
[----:B------:R-:W-:-:S04]  /*1100*/  IMAD.MOV.U32 R15, RZ, RZ, R5 ;  /* 0x000000ffff0f7224 */ /* 0x000fc800078e0005 */
        /* <DEDUP_REMOVED lines=8> */
.L_x_961:
[----:B------:R-:W-:Y:S05]  /*1190*/  BSYNC B0 ;  /* 0x0000000000007941 */ /* 0x000fea0003800000 */
.L_x_960:
[----:B--23--:R2:W3:Y:S01]  /*11a0*/  LDS.128 R16, [R12+0xa400] ;  /* 0x00a400000c107984 */ /* 0x00c4e20000000c00 */
        /* <DEDUP_REMOVED lines=15> */
.L_x_963:
[----:B------:R-:W-:Y:S05]  /*12a0*/  BSYNC B0 ;  /* 0x0000000000007941 */ /* 0x000fea0003800000 */
.L_x_962:
[----:B-12---:R-:W1:Y:S01]  /*12b0*/  LDS.128 R12, [R12+0xa600] ;  /* 0x00a600000c0c7984 */ /* 0x006e620000000c00 */
[----:B------:R-:W-:Y:S04]  /*12c0*/  BSSY B0, `(.L_x_964) ;  /* 0x000000f000007945 */ /* 0x000fe80003800000 */
[----:B------:R-:W-:Y:S05]  /*12d0*/  @P1 BRA `(.L_x_965) ;  /* 0x0000000000341947 */ /* 0x000fea0003800000 */
[----:B---34-:R-:W-:Y:S01]  /*12e0*/  IADD3 R19, P1, R2, 0x30, RZ ;  /* 0x0000003002137810 */ /* 0x018fe20007f3e0ff */
        /* <DEDUP_REMOVED lines=8> */
[----:B------:R-:W-:Y:S02]  /*1370*/  LEA R18, P1, R16, UR4, 0x1 ;  /* 0x0000000410127c11 */ /* 0x000fe4000f8208ff */
[----:B------:R-:W-:-:S04]  /*1380*/  IADD3 R17, R17, R19, RZ ;  /* 0x0000001311117210 */ /* 0x000fc80007ffe0ff */
[----:B------:R-:W-:-:S05]  /*1390*/  LEA.HI.X R19, R16, UR5, R17, 0x1, P1 ;  /* 0x0000000510137c11 */ /* 0x000fca00088f0c11 */
[----:B-1----:R2:W-:Y:S02]  /*13a0*/  STG.E.128 desc[UR8][R18.64], R12 ;  /* 0x0000000c12007986 */ /* 0x0025e4000c101d08 */
.L_x_965:
[----:B------:R-:W-:Y:S05]  /*13b0*/  BSYNC B0 ;  /* 0x0000000000007941 */ /* 0x000fea0003800000 */
.L_x_964:
[----:B------:R-:W-:Y:S05]  /*13c0*/  @P0 EXIT ;  /* 0x000000000000094d */ /* 0x000fea0003800000 */
[----:B------:R-:W-:Y:S01]  /*13d0*/  IADD3 R7, P0, R2, 0x40, RZ ;  /* 0x0000004002077810 */ /* 0x000fe20007f1e0ff */
[----:B------:R-:W-:-:S04]  /*13e0*/  ULDC.64 UR4, c[0x0][0x250] ;  /* 0x0000940000047ab9 */ /* 0x000fc80000000a00 */
[----:B------:R-:W-:Y:S01]  /*13f0*/  IMAD.X R2, RZ, RZ, R3, P0 ;  /* 0x000000ffff027224 */ /* 0x000fe200000e0603 */
[----:B------:R-:W-:-:S03]  /*1400*/  MOV R3, R5 ;  /* 0x0000000500037202 */ /* 0x000fc60000000f00 */
        /* <DEDUP_REMOVED lines=8> */
[----:B0-----:R-:W-:Y:S01]  /*1490*/  STG.E.128 desc[UR8][R4.64], R8 ;  /* 0x0000000804007986 */ /* 0x001fe2000c101d08 */
[----:B------:R-:W-:Y:S05]  /*14a0*/  EXIT ;  /* 0x000000000000794d */ /* 0x000fea0003800000 */
.L_x_966:
        /* <DEDUP_REMOVED lines=13> */
.L_x_3690:


//--------------------- .text._ZN7cutlass13device_kernelIN5flash11enable_sm90INS1_16FlashAttnBwdSm90INS1_25CollectiveMainloopBwdSm90ILi2ELi2ELi2EN4cute5tupleIJNS5_1CILi1EEES8_S8_EEENS6_IJNS7_ILi80EEENS7_ILi128EEESB_EEENS_6half_tEfNS_4arch4Sm90ELb0ELb0ELb0ELb1ELb1ELb1ELb0ELb1ELi2ELi1ELi2ELi1ELb0EEENS1_24CollectiveEpilogueBwdGQAISC_fSF_Li256ELb1ELb1EEENS1_19SingleTileSchedulerILb1ELb0ELb0ELi128EEEEEEEEEvNT_6ParamsE --------------------------
	.section	.text._ZN7cutlass13device_kernelIN5flash11enable_sm90INS1_16FlashAttnBwdSm90INS1_25CollectiveMainloopBwdSm90ILi2ELi2ELi2EN4cute5tupleIJNS5_1CILi1EEES8_S8_EEENS6_IJNS7_ILi80EEENS7_ILi128EEESB_EEENS_6half_tEfNS_4arch4Sm90ELb0ELb0ELb0ELb1ELb1ELb1ELb0ELb1ELi2ELi1ELi2ELi1ELb0EEENS1_24CollectiveEpilogueBwdGQAISC_fSF_Li256ELb1ELb1EEENS1_19SingleTileSchedulerILb1ELb0ELb0ELi128EEEEEEEEEvNT_6ParamsE,"ax",@progbits
	.align	128
.text._ZN7cutlass13device_kernelIN5flash11enable_sm90INS1_16FlashAttnBwdSm90INS1_25CollectiveMainloopBwdSm90ILi2ELi2ELi2EN4cute5tupleIJNS5_1CILi1EEES8_S8_EEENS6_IJNS7_ILi80EEENS7_ILi128EEESB_EEENS_6half_tEfNS_4arch4Sm90ELb0ELb0ELb0ELb1ELb1ELb1ELb0ELb1ELi2ELi1ELi2ELi1ELb0EEENS1_24CollectiveEpilogueBwdGQAISC_fSF_Li256ELb1ELb1EEENS1_19SingleTileSchedulerILb1ELb0ELb0ELi128EEEEEEEEEvNT_6ParamsE:
        .type           _ZN7cutlass13device_kernelIN5flash11enable_sm90INS1_16FlashAttnBwdSm90INS1_25CollectiveMainloopBwdSm90ILi2ELi2ELi2EN4cute5tupleIJNS5_1CILi1EEES8_S8_EEENS6_IJNS7_ILi80EEENS7_ILi128EEESB_EEENS_6half_tEfNS_4arch4Sm90ELb0ELb0ELb0ELb1ELb1ELb1ELb0ELb1ELi2ELi1ELi2ELi1ELb0EEENS1_24CollectiveEpilogueBwdGQAISC_fSF_Li256ELb1ELb1EEENS1_19SingleTileSchedulerILb1ELb0ELb0ELi128EEEEEEEEEvNT_6ParamsE,@function
        .size           _ZN7cutlass13device_kernelIN5flash11enable_sm90INS1_16FlashAttnBwdSm90INS1_25CollectiveMainloopBwdSm90ILi2ELi2ELi2EN4cute5tupleIJNS5_1CILi1EEES8_S8_EEENS6_IJNS7_ILi80EEENS7_ILi128EEESB_EEENS_6half_tEfNS_4arch4Sm90ELb0ELb0ELb0ELb1ELb1ELb1ELb0ELb1ELi2ELi1ELi2ELi1ELb0EEENS1_24CollectiveEpilogueBwdGQAISC_fSF_Li256ELb1ELb1EEENS1_19SingleTileSchedulerILb1ELb0ELb0ELi128EEEEEEEEEvNT_6ParamsE,(.L_x_3691 - _ZN7cutlass13device_kernelIN5flash11enable_sm90INS1_16FlashAttnBwdSm90INS1_25CollectiveMainloopBwdSm90ILi2ELi2ELi2EN4cute5tupleIJNS5_1CILi1EEES8_S8_EEENS6_IJNS7_ILi80EEENS7_ILi128EEESB_EEENS_6half_tEfNS_4arch4Sm90ELb0ELb0ELb0ELb1ELb1ELb1ELb0ELb1ELi2ELi1ELi2ELi1ELb0EEENS1_24CollectiveEpilogueBwdGQAISC_fSF_Li256ELb1ELb1EEENS1_19SingleTileSchedulerILb1ELb0ELb0ELi128EEEEEEEEEvNT_6ParamsE)
        .other          _ZN7cutlass13device_kernelIN5flash11enable_sm90INS1_16FlashAttnBwdSm90INS1_25CollectiveMainloopBwdSm90ILi2ELi2ELi2EN4cute5tupleIJNS5_1CILi1EEES8_S8_EEENS6_IJNS7_ILi80EEENS7_ILi128EEESB_EEENS_6half_tEfNS_4arch4Sm90ELb0ELb0ELb0ELb1ELb1ELb1ELb0ELb1ELi2ELi1ELi2ELi1ELb0EEENS1_24CollectiveEpilogueBwdGQAISC_fSF_Li256ELb1ELb1EEENS1_19SingleTileSchedulerILb1ELb0ELb0ELi128EEEEEEEEEvNT_6ParamsE,@"STO_CUDA_ENTRY STV_DEFAULT"
_ZN7cutlass13device_kernelIN5flash11enable_sm90INS1_16FlashAttnBwdSm90INS1_25CollectiveMainloopBwdSm90ILi2ELi2ELi2EN4cute5tupleIJNS5_1CILi1EEES8_S8_EEENS6_IJNS7_ILi80EEENS7_ILi128EEESB_EEENS_6half_tEfNS_4arch4Sm90ELb0ELb0ELb0ELb1ELb1ELb1ELb0ELb1ELi2ELi1ELi2ELi1ELb0EEENS1_24CollectiveEpilogueBwdGQAISC_fSF_Li256ELb1ELb1EEENS1_19SingleTileSchedulerILb1ELb0ELb0ELi128EEEEEEEEEvNT_6ParamsE:
        /* <DEDUP_REMOVED lines=23> */
.L_x_968:
[----:B------:R-:W-:Y:S05]  /*0170*/  BSYNC B0 ;  /* 0x0000000000007941 */ /* 0x000fea0003800000 */
.L_x_967:
        /* <DEDUP_REMOVED lines=34> */
.L_x_969:
        /* <DEDUP_REMOVED lines=22> */
.L_x_970:
        /* <DEDUP_REMOVED lines=9> */
.L_x_973:
        /* <DEDUP_REMOVED lines=20> */
.L_x_974:
        /* <DEDUP_REMOVED lines=10> */
.L_x_976:
[----:B------:R-:W2:Y:S02]  /*0770*/  LDC R0, c[0x0][0x8c4] ;  /* 0x00023100ff007b82 */ /* 0x000ea40000000800 */
.L_x_975:
        /* <DEDUP_REMOVED lines=17> */
.L_x_978:
        /* <DEDUP_REMOVED lines=10> */
.L_x_979:
        /* <DEDUP_REMOVED lines=8> */
.L_x_980:
        /* <DEDUP_REMOVED lines=9> */
.L_x_981:
        /* <DEDUP_REMOVED lines=87> */
.L_x_984:
        /* <DEDUP_REMOVED lines=15> */
.L_x_983:
        /* <DEDUP_REMOVED lines=23> */
.L_x_986:
        /* <DEDUP_REMOVED lines=15> */
.L_x_985:
        /* <DEDUP_REMOVED lines=8> */
.L_x_1091:
        /* <DEDUP_REMOVED lines=48> */
.L_x_988:
        /* <DEDUP_REMOVED lines=79> */
.L_x_1000:
[----:B------:R-:W2:Y:S02]  /*1b70*/  LDL R3, [R1] ;  /* 0x0000000001037983 */ /* 0x000ea40000100800 */
[----:B--2---:R-:W-:-:S13]  /*1b80*/  ISETP.NE.AND P0, PT, R3, 0x3, PT ;  /* 0x000000030300780c */ /* 0x004fda0003f05270 */
[----:B------:R-:W-:Y:S05]  /*1b90*/  @!P0 BRA `(.L_x_990) ;  /* 0x0000000000048947 */ /* 0x000fea0003800000 */
[----:B------:R-:W-:Y:S01]  /*1ba0*/  BPT.TRAP 0x1 ;  /* 0x000000040000795c */ /* 0x000fe20000300000 */
.L_x_990:
        /* <DEDUP_REMOVED lines=8> */
.L_x_991:
[----:B---3--:R-:W-:Y:S05]  /*1c30*/  @P1 BRA `(.L_x_992) ;  /* 0x0000000000081947 */ /* 0x008fea0003800000 */
[----:B------:R-:W3:Y:S02]  /*1c40*/  SYNCS.PHASECHK.TRANS64.TRYWAIT P1, [R3+URZ+0x38810], R154 ;  /* 0x0388109a030075a7 */ /* 0x000ee4000802017f */
[----:B---3--:R-:W-:Y:S05]  /*1c50*/  @!P1 BRA `(.L_x_993) ;  /* 0x0000009800149947 */ /* 0x008fea0003800000 */
.L_x_992:
        /* <DEDUP_REMOVED lines=286> */
.L_x_994:
[----:B------:R1:W1:Y:S01]  /*2e40*/  SYNCS.PHASECHK.TRANS64.TRYWAIT P1, [R3+URZ+0x38830], R154 ;  /* 0x0388309a030075a7 */ /* 0x000262000802017f */
[----:B------:R-:W-:Y:S05]  /*2e50*/  @!P0 BRA `(.L_x_995) ;  /* 0x0000000000048947 */ /* 0x000fea0003800000 */
[----:B------:R-:W-:Y:S01]  /*2e60*/  BPT.TRAP 0x1 ;  /* 0x000000040000795c */ /* 0x000fe20000300000 */
.L_x_995:
[----:B------:R-:W-:-:S05]  /*2e70*/  VIADD R152, R152, 0x24000 ;  /* 0x0002400098987836 */ /* 0x000fca0000000000 */
[----:B------:R-:W-:-:S04]  /*2e80*/  SHF.R.U32.HI R152, RZ, 0x4, R152 ;  /* 0x00000004ff987819 */ /* 0x000fc80000011698 */
[----:B------:R-:W-:-:S04]  /*2e90*/  LOP3.LUT R236, R152, 0x3fff, RZ, 0xc0, !PT ;  /* 0x00003fff98ec7812 */ /* 0x000fc800078ec0ff */
[----:B------:R-:W-:Y:S01]  /*2ea0*/  LOP3.LUT R153, R236, 0x10000, RZ, 0xfc, !PT ;  /* 0x00010000ec997812 */ /* 0x000fe200078efcff */
[----:B-1----:R-:W-:Y:S06]  /*2eb0*/  @P1 BRA `(.L_x_996) ;  /* 0x0000000000081947 */ /* 0x002fec0003800000 */
[----:B------:R-:W1:Y:S02]  /*2ec0*/  SYNCS.PHASECHK.TRANS64.TRYWAIT P1, [R3+URZ+0x38830], R154 ;  /* 0x0388309a030075a7 */ /* 0x000e64000802017f */
[----:B-1----:R-:W-:Y:S05]  /*2ed0*/  @!P1 BRA `(.L_x_997) ;  /* 0x0000008400889947 */ /* 0x002fea0003800000 */
.L_x_996:
        /* <DEDUP_REMOVED lines=832> */
.L_x_998:
        /* <DEDUP_REMOVED lines=56> */
.L_x_999:
        /* <DEDUP_REMOVED lines=78> */
.L_x_982:
[----:B------:R-:W-:Y:S05]  /*6b40*/  @P0 BRA `(.L_x_977) ;  /* 0x0000004800140947 */ /* 0x000fea0003800000 */
[----:B------:R-:W2:Y:S01]  /*6b50*/  LDL.LU R152, [R1+0x1c] ;  /* 0x00001c0001987983 */ /* 0x000ea20000300800 */
[----:B-1----:R-:W1:Y:S01]  /*6b60*/  LDC.64 R2, c[0x0][0x878] ;  /* 0x00021e00ff027b82 */ /* 0x002e620000000a00 */
[----:B------:R-:W-:Y:S01]  /*6b70*/  ULDC UR4, c[0x0][0x870] ;  /* 0x00021c0000047ab9 */ /* 0x000fe20000000800 */
[----:B------:R-:W-:-:S06]  /*6b80*/  ULDC UR6, c[0x0][0x80c] ;  /* 0x0002030000067ab9 */ /* 0x000fcc0000000800 */
[----:B------:R-:W3:Y:S01]  /*6b90*/  LDC R17, c[0x0][0x850] ;  /* 0x00021400ff117b82 */ /* 0x000ee20000000800 */
[----:B------:R-:W4:Y:S01]  /*6ba0*/  S2R R4, SR_TID.X ;  /* 0x0000000000047919 */ /* 0x000f220000002100 */
[----:B------:R-:W5:Y:S01]  /*6bb0*/  S2R R8, SR_CTAID.Y ;  /* 0x0000000000087919 */ /* 0x000f620000002600 */
[----:B------:R-:W5:Y:S05]  /*6bc0*/  S2R R16, SR_CTAID.X ;  /* 0x0000000000107919 */ /* 0x000f6a0000002500 */
[----:B------:R-:W5:Y:S01]  /*6bd0*/  S2UR UR5, SR_CgaCtaId ;  /* 0x00000000000579c3 */ /* 0x000f620000008800 */
[----:B-1----:R-:W-:-:S07]  /*6be0*/  ISETP.NE.U32.AND P0, PT, R2, RZ, PT ;  /* 0x000000ff0200720c */ /* 0x002fce0003f05070 */
[----:B------:R-:W1:Y:S01]  /*6bf0*/  LDC.64 R14, c[0x0][0x840] ;  /* 0x00021000ff0e7b82 */ /* 0x000e620000000a00 */
[----:B------:R-:W-:-:S07]  /*6c00*/  ISETP.NE.AND.EX P0, PT, R3, RZ, PT, P0 ;  /* 0x000000ff0300720c */ /* 0x000fce0003f05300 */
[----:B------:R-:W1:Y:S08]  /*6c10*/  LDC.64 R12, c[0x0][0x818] ;  /* 0x00020600ff0c7b82 */ /* 0x000e700000000a00 */
[----:B------:R-:W2:Y:S01]  /*6c20*/  @P0 LDC.64 R2, c[0x0][0x878] ;  /* 0x00021e00ff020b82 */ /* 0x000ea20000000a00 */
[----:B---3--:R-:W-:-:S07]  /*6c30*/  ISETP.NE.AND P2, PT, R17, 0x1, PT ;  /* 0x000000011100780c */ /* 0x008fce0003f45270 */
[----:B------:R-:W3:Y:S08]  /*6c40*/  LDC.64 R18, c[0x0][0x820] ;  /* 0x00020800ff127b82 */ /* 0x000ef00000000a00 */
[----:B------:R-:W5:Y:S08]  /*6c50*/  @P2 LDC R5, c[0x0][0x854] ;  /* 0x00021500ff052b82 */ /* 0x000f700000000800 */
[----:B------:R-:W1:Y:S08]  /*6c60*/  @P2 LDC R9, c[0x0][0x858] ;  /* 0x00021600ff092b82 */ /* 0x000e700000000800 */
[----:B------:R-:W3:Y:S08]  /*6c70*/  LDC.64 R20, c[0x0][0x848] ;  /* 0x00021200ff147b82 */ /* 0x000ef00000000a00 */
[----:B------:R-:W3:Y:S01]  /*6c80*/  LDC.64 R22, c[0x0][0x800] ;  /* 0x00020000ff167b82 */ /* 0x000ee20000000a00 */
[----:B--2---:R-:W-:-:S06]  /*6c90*/  @P0 IMAD.WIDE R2, R152, 0x4, R2 ;  /* 0x0000000498020825 */ /* 0x004fcc00078e0202 */
[----:B------:R2:W3:Y:S01]  /*6ca0*/  @P0 LDG.E R2, desc[UR38][R2.64] ;  /* 0x0000002602020981 */ /* 0x0004e2000c1e1900 */
[----:B----4-:R-:W-:Y:S01]  /*6cb0*/  VIADD R11, R4, 0xffffff80 ;  /* 0xffffff80040b7836 */ /* 0x010fe20000000000 */
[----:B------:R-:W-:Y:S01]  /*6cc0*/  BAR.SYNC.DEFER_BLOCKING 0x1, 0x100 ;  /* 0x0044000000007b1d */ /* 0x000fe20000010000 */
[----:B-----5:R-:W-:Y:S01]  /*6cd0*/  @P2 IMAD.HI.U32 R0, R8, R5, RZ ;  /* 0x0000000508002227 */ /* 0x020fe200078e00ff */
[----:B------:R-:W-:Y:S02]  /*6ce0*/  ISETP.NE.AND P1, PT, R4, 0x80, PT ;  /* 0x000000800400780c */ /* 0x000fe40003f25270 */
[----:B------:R-:W-:Y:S01]  /*6cf0*/  SHF.R.S32.HI R4, RZ, 0x1f, R11 ;  /* 0x0000001fff047819 */ /* 0x000fe2000001140b */
[----:B------:R-:W-:Y:S01]  /*6d00*/  IMAD.MOV.U32 R7, RZ, RZ, R8 ;  /* 0x000000ffff077224 */ /* 0x000fe200078e0008 */
[----:B-1----:R-:W-:Y:S01]  /*6d10*/  @P2 SHF.R.U32.HI R7, RZ, R9, R0 ;  /* 0x00000009ff072219 */ /* 0x002fe20000011600 */
[----:B------:R-:W-:Y:S01]  /*6d20*/  IMAD R0, R16, UR4, RZ ;  /* 0x0000000410007c24 */ /* 0x000fe2000f8e02ff */
[----:B--2---:R-:W-:Y:S01]  /*6d30*/  LEA.HI R3, R4, R11, RZ, 0x7 ;  /* 0x0000000b04037211 */ /* 0x004fe200078f38ff */
[----:B------:R-:W-:Y:S01]  /*6d40*/  IMAD R4, R152, UR6, RZ ;  /* 0x0000000698047c24 */ /* 0x000fe2000f8e02ff */
[----:B------:R-:W-:Y:S01]  /*6d50*/  UMOV UR4, 0x400 ;  /* 0x0000040000047882 */ /* 0x000fe20000000000 */
[----:B------:R-:W-:Y:S01]  /*6d60*/  IMAD R5, R0, UR6, RZ ;  /* 0x0000000600057c24 */ /* 0x000fe2000f8e02ff */
[C---:B------:R-:W-:Y:S01]  /*6d70*/  LOP3.LUT R0, R3.reuse, 0xfffff80, RZ, 0xc0, !PT ;  /* 0x0fffff8003007812 */ /* 0x040fe200078ec0ff */
[----:B------:R-:W-:Y:S01]  /*6d80*/  IMAD.SHL.U32 R3, R3, 0x40, RZ ;  /* 0x0000004003037824 */ /* 0x000fe200078e00ff */
[----:B------:R-:W-:Y:S01]  /*6d90*/  SHF.R.S32.HI R6, RZ, 0x1f, R4 ;  /* 0x0000001fff067819 */ /* 0x000fe20000011404 */
[----:B------:R-:W-:Y:S01]  /*6da0*/  ULEA UR4, UR5, UR4, 0x18 ;  /* 0x0000000405047291 */ /* 0x000fe2000f8ec03f */
[----:B------:R-:W-:Y:S01]  /*6db0*/  IADD3 R10, P3, P4, R5, R4, R7 ;  /* 0x00000004050a7210 */ /* 0x000fe20007c7e007 */
[----:B------:R-:W-:Y:S01]  /*6dc0*/  IMAD.IADD R0, R11, 0x1, -R0 ;  /* 0x000000010b007824 */ /* 0x000fe200078e0a00 */
[----:B------:R-:W-:Y:S01]  /*6dd0*/  LOP3.LUT R3, R3, 0x3fffe000, RZ, 0xc0, !PT ;  /* 0x3fffe00003037812 */ /* 0x000fe200078ec0ff */
[----:B------:R-:W-:Y:S01]  /*6de0*/  ULDC.64 UR6, c[0x0][0x868] ;  /* 0x00021a0000067ab9 */ /* 0x000fe20000000a00 */
[----:B------:R-:W-:Y:S01]  /*6df0*/  SHF.R.S32.HI R5, RZ, 0x1f, R5 ;  /* 0x0000001fff057819 */ /* 0x000fe20000011405 */
[----:B------:R-:W-:Y:S01]  /*6e00*/  BSSY B0, `(.L_x_1001) ;  /* 0x0000042000007945 */ /* 0x000fe20003800000 */
[----:B------:R-:W-:Y:S01]  /*6e10*/  SHF.R.S32.HI R9, RZ, 0x1f, R7 ;  /* 0x0000001fff097819 */ /* 0x000fe20000011407 */
[----:B------:R-:W-:Y:S01]  /*6e20*/  IMAD R0, R0, 0x4, R3 ;  /* 0x0000000400007824 */ /* 0x000fe200078e0203 */
[----:B------:R-:W-:-:S02]  /*6e30*/  ISETP.NE.AND P2, PT, R11, RZ, PT ;  /* 0x000000ff0b00720c */ /* 0x000fc40003f45270 */
[----:B------:R-:W-:Y:S01]  /*6e40*/  IADD3.X R11, R5, R6, R9, P3, P4 ;  /* 0x00000006050b7210 */ /* 0x000fe20001fe8409 */
[----:B------:R-:W-:Y:S01]  /*6e50*/  IMAD.SHL.U32 R5, R16, 0x4000, RZ ;  /* 0x0000400010057824 */ /* 0x000fe200078e00ff */
[----:B------:R-:W-:Y:S01]  /*6e60*/  LEA R0, R0, UR4, 0x2 ;  /* 0x0000000400007c11 */ /* 0x000fe2000f8e10ff */
[----:B------:R-:W-:Y:S01]  /*6e70*/  IMAD R6, R9, R14, RZ ;  /* 0x0000000e09067224 */ /* 0x000fe200078e02ff */
[----:B------:R-:W-:-:S03]  /*6e80*/  SHF.L.U64.HI R11, R10, 0x2, R11 ;  /* 0x000000020a0b7819 */ /* 0x000fc6000001020b */
[----:B------:R1:W-:Y:S01]  /*6e90*/  STS.128 [R0], R24 ;  /* 0x0000001800007388 */ /* 0x0003e20000000c00 */
[----:B------:R-:W-:Y:S01]  /*6ea0*/  IMAD R15, R7, R15, R6 ;  /* 0x0000000f070f7224 */ /* 0x000fe200078e0206 */
[----:B------:R-:W-:Y:S02]  /*6eb0*/  SHF.R.S32.HI R6, RZ, 0x1f, R152 ;  /* 0x0000001fff067819 */ /* 0x000fe40000011498 */
[----:B------:R2:W-:Y:S04]  /*6ec0*/  STS.128 [R0+0x800], R28 ;  /* 0x0008001c00007388 */ /* 0x0005e80000000c00 */
[----:B------:R2:W-:Y:S04]  /*6ed0*/  STS.128 [R0+0x1000], R32 ;  /* 0x0010002000007388 */ /* 0x0005e80000000c00 */
[----:B------:R2:W-:Y:S01]  /*6ee0*/  STS.128 [R0+0x1800], R36 ;  /* 0x0018002400007388 */ /* 0x0005e20000000c00 */
[----:B-1----:R-:W1:Y:S03]  /*6ef0*/  LDC.64 R24, c[0x0][0x828] ;  /* 0x00020a00ff187b82 */ /* 0x002e660000000a00 */
        /* <DEDUP_REMOVED lines=12> */
[----:B---3--:R-:W-:-:S05]  /*6fc0*/  @P0 IMAD R2, R152, 0x80, R2 ;  /* 0x0000008098020824 */ /* 0x008fca00078e0202 */
[----:B------:R-:W-:-:S04]  /*6fd0*/  @P0 SHF.R.S32.HI R3, RZ, 0x1f, R2 ;  /* 0x0000001fff030819 */ /* 0x000fc80000011402 */
[----:B------:R-:W-:-:S05]  /*6fe0*/  @P0 LEA.HI R3, R3, R2, RZ, 0x7 ;  /* 0x0000000203030211 */ /* 0x000fca00078f38ff */
[----:B------:R-:W-:-:S05]  /*6ff0*/  @P0 IMAD.SHL.U32 R3, R3, 0x80, RZ ;  /* 0x0000008003030824 */ /* 0x000fca00078e00ff */
[----:B------:R-:W-:-:S04]  /*7000*/  @P0 LOP3.LUT R2, R3, 0xffffc000, RZ, 0xc0, !PT ;  /* 0xffffc00003020812 */ /* 0x000fc800078ec0ff */
[----:B------:R-:W-:Y:S02]  /*7010*/  @P0 SHF.R.S32.HI R3, RZ, 0x1f, R2 ;  /* 0x0000001fff030819 */ /* 0x000fe40000011402 */
[----:B------:R-:W-:-:S06]  /*7020*/  @!P0 CS2R R2, SRZ ;  /* 0x0000000000028805 */ /* 0x000fcc000001ff00 */
[----:B------:R-:W-:Y:S01]  /*7030*/  IADD3 R4, P3, R5, R2, RZ ;  /* 0x0000000205047210 */ /* 0x000fe20007f7e0ff */
[----:B------:R-:W-:-:S03]  /*7040*/  IMAD R2, R9, R12, RZ ;  /* 0x0000000c09027224 */ /* 0x000fc600078e02ff */
[----:B------:R-:W-:Y:S01]  /*7050*/  LEA.HI.X.SX32 R5, R5, R3, 0x1, P3 ;  /* 0x0000000305057211 */ /* 0x000fe200018f0eff */
[C---:B------:R-:W-:Y:S01]  /*7060*/  IMAD R9, R7.reuse, R13, R2 ;  /* 0x0000000d07097224 */ /* 0x040fe200078e0202 */
[----:B------:R-:W-:Y:S01]  /*7070*/  SEL R13, R6, RZ, !P0 ;  /* 0x000000ff060d7207 */ /* 0x000fe20004000000 */
[----:B------:R-:W-:-:S04]  /*7080*/  IMAD.WIDE.U32 R2, R7, R12, R4 ;  /* 0x0000000c07027225 */ /* 0x000fc800078e0004 */
[----:B------:R-:W-:Y:S01]  /*7090*/  IMAD.IADD R3, R3, 0x1, R9 ;  /* 0x0000000103037824 */ /* 0x000fe200078e0209 */
[----:B------:R-:W-:Y:S01]  /*70a0*/  SEL R9, R152, RZ, !P0 ;  /* 0x000000ff98097207 */ /* 0x000fe20004000000 */
[----:B------:R-:W-:-:S04]  /*70b0*/  IMAD.WIDE.U32 R4, R7, R14, R4 ;  /* 0x0000000e07047225 */ /* 0x000fc800078e0004 */
[C---:B------:R-:W-:Y:S02]  /*70c0*/  IMAD R6, R13.reuse, R18, RZ ;  /* 0x000000120d067224 */ /* 0x040fe400078e02ff */
[----:B------:R-:W-:Y:S02]  /*70d0*/  IMAD R12, R13, R20, RZ ;  /* 0x000000140d0c7224 */ /* 0x000fe400078e02ff */
[----:B------:R-:W-:Y:S02]  /*70e0*/  IMAD.SHL.U32 R13, R10, 0x4, RZ ;  /* 0x000000040a0d7824 */ /* 0x000fe400078e00ff */
[----:B------:R-:W-:Y:S02]  /*70f0*/  IMAD.IADD R5, R5, 0x1, R15 ;  /* 0x0000000105057824 */ /* 0x000fe400078e020f */
[----:B------:R-:W-:Y:S01]  /*7100*/  IMAD R15, R9, R19, R6 ;  /* 0x00000013090f7224 */ /* 0x000fe200078e0206 */
[----:B------:R-:W-:Y:S01]  /*7110*/  IADD3 R6, P4, R13, UR6, RZ ;  /* 0x000000060d067c10 */ /* 0x000fe2000ff9e0ff */
[----:B------:R-:W-:-:S04]  /*7120*/  IMAD.WIDE.U32 R2, R9, R18, R2 ;  /* 0x0000001209027225 */ /* 0x000fc800078e0002 */
[----:B------:R-:W-:Y:S01]  /*7130*/  IMAD.WIDE.U32 R4, R9, R20, R4 ;  /* 0x0000001409047225 */ /* 0x000fe200078e0004 */
[----:B------:R-:W-:-:S03]  /*7140*/  LEA R22, P3, R2, R22, 0x2 ;  /* 0x0000001602167211 */ /* 0x000fc600078610ff */
[----:B------:R-:W-:Y:S01]  /*7150*/  IMAD.MOV R10, RZ, RZ, -R7 ;  /* 0x000000ffff0a7224 */ /* 0x000fe200078e0a07 */
[----:B------:R-:W-:Y:S01]  /*7160*/  IADD3.X R7, R11, UR7, RZ, P4, !PT ;  /* 0x000000070b077c10 */ /* 0x000fe2000a7fe4ff */
[----:B------:R-:W-:Y:S01]  /*7170*/  IMAD R9, R9, R21, R12 ;  /* 0x0000001509097224 */ /* 0x000fe200078e020c */
[----:B-1----:R-:W-:Y:S01]  /*7180*/  LEA R24, P0, R4, R24, 0x2 ;  /* 0x0000001804187211 */ /* 0x002fe200078010ff */
[----:B------:R-:W-:Y:S02]  /*7190*/  IMAD R17, R17, R10, R8 ;  /* 0x0000000a11117224 */ /* 0x000fe400078e0208 */
[----:B------:R-:W-:Y:S02]  /*71a0*/  IMAD.IADD R10, R3, 0x1, R15 ;  /* 0x00000001030a7824 */ /* 0x000fe400078e020f */
[----:B------:R-:W-:Y:S01]  /*71b0*/  IMAD.IADD R9, R5, 0x1, R9 ;  /* 0x0000000105097824 */ /* 0x000fe200078e0209 */
[----:B--2---:R-:W-:Y:S07]  /*71c0*/  @P2 BRA `(.L_x_1002) ;  /* 0x0000000000142947 */ /* 0x004fee0003800000 */
.L_x_1003:
[----:B------:R-:W2:Y:S04]  /*71d0*/  LDG.E.STRONG.GPU R8, desc[UR38][R6.64] ;  /* 0x0000002606087981 */ /* 0x000ea8000c1ef900 */
[----:B--2---:R-:W-:Y:S01]  /*71e0*/  CCTL.IVALL ;  /* 0x00000000ff00798f */ /* 0x004fe20002000000 */
[----:B------:R-:W-:Y:S05]  /*71f0*/  YIELD ;  /* 0x0000000000007946 */ /* 0x000fea0003800000 */
[----:B------:R-:W-:-:S13]  /*7200*/  ISETP.NE.AND P2, PT, R8, R17, PT ;  /* 0x000000110800720c */ /* 0x000fda0003f45270 */
[----:B------:R-:W-:Y:S05]  /*7210*/  @P2 BRA `(.L_x_1003) ;  /* 0xfffffffc00ec2947 */ /* 0x000fea000383ffff */
.L_x_1002:
[----:B------:R-:W-:Y:S05]  /*7220*/  BSYNC B0 ;  /* 0x0000000000007941 */ /* 0x000fea0003800000 */
.L_x_1001:
[----:B------:R-:W-:Y:S01]  /*7230*/  UMOV UR5, 0xffffffff ;  /* 0xffffffff00057882 */ /* 0x000fe20000000000 */
[----:B------:R-:W-:Y:S02]  /*7240*/  LEA.HI.X R10, R2, R23, R10, 0x2, P3 ;  /* 0x00000017020a7211 */ /* 0x000fe400018f140a */
[----:B------:R-:W-:Y:S01]  /*7250*/  LEA.HI.X R9, R4, R25, R9, 0x2, P0 ;  /* 0x0000001904097211 */ /* 0x000fe200000f1409 */
[----:B------:R-:W-:Y:S06]  /*7260*/  BRA.DIV UR5, `(.L_x_1004) ;  /* 0x0000004205b87947 */ /* 0x000fec000b800000 */
[----:B------:R-:W-:Y:S01]  /*7270*/  NOP ;  /* 0x0000000000007918 */ /* 0x000fe20000000000 */
.L_x_1094:
        /* <DEDUP_REMOVED lines=16> */
.L_x_1007:
[----:B------:R-:W-:Y:S01]  /*7380*/  @P0 ELECT P2, URZ, PT ;  /* 0x00000000003f082f */ /* 0x000fe20003840000 */
[----:B------:R1:W-:-:S12]  /*7390*/  UBLKRED.G.S.ADD.F32.RN [UR6], [UR4], UR5, desc[UR8] ;  /* 0x00000806040073bb */ /* 0x0003d800080a1405 */
[----:B------:R-:W-:Y:S02]  /*73a0*/  @P2 PLOP3.LUT P0, PT, P2, PT, PT, 0x8, 0x0 ;  /* 0x000000000000281c */ /* 0x000fe4000170e170 */
[----:B------:R-:W-:-:S11]  /*73b0*/  PLOP3.LUT P2, PT, PT, PT, PT, 0x8, 0x0 ;  /* 0x000000000000781c */ /* 0x000fd60003f4e170 */
[----:B-1----:R-:W-:Y:S05]  /*73c0*/  @P0 BRA.U.ANY `(.L_x_1007) ;  /* 0xfffffffd00ec0947 */ /* 0x002fea000393ffff */
[----:B------:R0:W-:Y:S01]  /*73d0*/  UTMACMDFLUSH ;  /* 0x00000000000079b7 */ /* 0x0001e20000000000 */
[----:B------:R-:W-:-:S04]  /*73e0*/  DEPBAR.LE SB0, 0x0 ;  /* 0x000080000000791a */ /* 0x000fc80000000000 */
.L_x_1006:
[----:B------:R-:W-:Y:S05]  /*73f0*/  BSYNC B0 ;  /* 0x0000000000007941 */ /* 0x000fea0003800000 */
.L_x_1005:
        /* <DEDUP_REMOVED lines=14> */
.L_x_1009:
[----:B------:R-:W-:Y:S05]  /*74e0*/  BSYNC B0 ;  /* 0x0000000000007941 */ /* 0x000fea0003800000 */
.L_x_1008:
        /* <DEDUP_REMOVED lines=22> */
.L_x_1012:
[----:B-1----:R-:W2:Y:S04]  /*7650*/  LDG.E.STRONG.GPU R0, desc[UR38][R2.64] ;  /* 0x0000002602007981 */ /* 0x002ea8000c1ef900 */
[----:B--2---:R-:W-:Y:S01]  /*7660*/  CCTL.IVALL ;  /* 0x00000000ff00798f */ /* 0x004fe20002000000 */
[----:B------:R-:W-:Y:S05]  /*7670*/  YIELD ;  /* 0x0000000000007946 */ /* 0x000fea0003800000 */
[----:B------:R-:W-:-:S13]  /*7680*/  ISETP.NE.AND P0, PT, R0, R17, PT ;  /* 0x000000110000720c */ /* 0x000fda0003f05270 */
[----:B------:R-:W-:Y:S05]  /*7690*/  @P0 BRA `(.L_x_1012) ;  /* 0xfffffffc00ec0947 */ /* 0x000fea000383ffff */
.L_x_1011:
[----:B------:R-:W-:Y:S05]  /*76a0*/  BSYNC B0 ;  /* 0x0000000000007941 */ /* 0x000fea0003800000 */
.L_x_1010:
[----:B------:R-:W-:-:S03]  /*76b0*/  UMOV UR5, 0xffffffff ;  /* 0xffffffff00057882 */ /* 0x000fc60000000000 */
[----:B------:R-:W-:Y:S05]  /*76c0*/  BRA.DIV UR5, `(.L_x_1013) ;  /* 0x0000003e05bc7947 */ /* 0x000fea000b800000 */
[----:B------:R-:W-:Y:S01]  /*76d0*/  NOP ;  /* 0x0000000000007918 */ /* 0x000fe20000000000 */
.L_x_1097:
        /* <DEDUP_REMOVED lines=10> */
[----:B------:R-:W-:Y:S01]  /*7780*/  R2UR UR6, R22 ;  /* 0x00000000160672ca */ /* 0x000fe200000e0000 */
[----:B------:R-:W-:Y:S01]  /*7790*/  UMOV UR5, 0x1000 ;  /* 0x0000100000057882 */ /* 0x000fe20000000000 */
[----:B------:R-:W-:Y:S01]  /*77a0*/  R2UR UR7, R10 ;  /* 0x000000000a0772ca */ /* 0x000fe200000e0000 */
[----:B------:R-:W-:Y:S01]  /*77b0*/  UMOV UR8, 0x0 ;  /* 0x0000000000087882 */ /* 0x000fe20000000000 */
[----:B------:R-:W-:Y:S01]  /*77c0*/  PLOP3.LUT P0, PT, PT, PT, PT, 0x80, 0x0 ;  /* 0x000000000000781c */ /* 0x000fe20003f0f070 */
[----:B------:R-:W-:-:S12]  /*77d0*/  UMOV UR9, 0x14f00000 ;  /* 0x14f0000000097882 */ /* 0x000fd80000000000 */
.L_x_1016:
[----:B------:R-:W-:Y:S01]  /*77e0*/  @P0 ELECT P2, URZ, PT ;  /* 0x00000000003f082f */ /* 0x000fe20003840000 */
[----:B------:R2:W-:-:S12]  /*77f0*/  UBLKRED.G.S.ADD.F32.RN [UR6], [UR4], UR5, desc[UR8] ;  /* 0x00000806040073bb */ /* 0x0005d800080a1405 */
[----:B------:R-:W-:Y:S02]  /*7800*/  @P2 PLOP3.LUT P0, PT, P2, PT, PT, 0x8, 0x0 ;  /* 0x000000000000281c */ /* 0x000fe4000170e170 */
[----:B------:R-:W-:-:S11]  /*7810*/  PLOP3.LUT P2, PT, PT, PT, PT, 0x8, 0x0 ;  /* 0x000000000000781c */ /* 0x000fd60003f4e170 */
[----:B--2---:R-:W-:Y:S05]  /*7820*/  @P0 BRA.U.ANY `(.L_x_1016) ;  /* 0xfffffffd00ec0947 */ /* 0x004fea000393ffff */
[----:B------:R0:W-:Y:S01]  /*7830*/  UTMACMDFLUSH ;  /* 0x00000000000079b7 */ /* 0x0001e20000000000 */
[----:B------:R-:W-:-:S04]  /*7840*/  DEPBAR.LE SB0, 0x0 ;  /* 0x000080000000791a */ /* 0x000fc80000000000 */
.L_x_1015:
[----:B------:R-:W-:Y:S05]  /*7850*/  BSYNC B0 ;  /* 0x0000000000007941 */ /* 0x000fea0003800000 */
.L_x_1014:
        /* <DEDUP_REMOVED lines=14> */
.L_x_972:
        /* <DEDUP_REMOVED lines=21> */
.L_x_1018:
        /* <DEDUP_REMOVED lines=13> */
.L_x_1020:
[----:B------:R-:W-:-:S05]  /*7b60*/  ULDC UR4, c[0x0][0x8c4] ;  /* 0x0002310000047ab9 */ /* 0x000fca0000000800 */
.L_x_1019:
        /* <DEDUP_REMOVED lines=37> */
.L_x_1021:
        /* <DEDUP_REMOVED lines=59> */
.L_x_1047:
        /* <DEDUP_REMOVED lines=17> */
.L_x_1025:
[----:B------:R-:W2:Y:S04]  /*8280*/  LDG.E.STRONG.GPU R5, desc[UR38][R2.64] ;  /* 0x0000002602057981 */ /* 0x000ea8000c1ef900 */
[----:B--2---:R-:W-:Y:S01]  /*8290*/  CCTL.IVALL ;  /* 0x00000000ff00798f */ /* 0x004fe20002000000 */
[----:B------:R-:W-:Y:S05]  /*82a0*/  YIELD ;  /* 0x0000000000007946 */ /* 0x000fea0003800000 */
[----:B------:R-:W-:-:S13]  /*82b0*/  ISETP.NE.AND P3, PT, R5, UR24, PT ;  /* 0x0000001805007c0c */ /* 0x000fda000bf65270 */
[----:B------:R-:W-:Y:S05]  /*82c0*/  @P3 BRA `(.L_x_1025) ;  /* 0xfffffffc00ec3947 */ /* 0x000fea000383ffff */
.L_x_1024:
[----:B------:R-:W-:Y:S05]  /*82d0*/  BSYNC B0 ;  /* 0x0000000000007941 */ /* 0x000fea0003800000 */
.L_x_1023:
[----:B------:R-:W-:-:S03]  /*82e0*/  UMOV UR22, 0xffffffff ;  /* 0xffffffff00167882 */ /* 0x000fc60000000000 */
[----:B------:R-:W-:Y:S05]  /*82f0*/  BRA.DIV UR22, `(.L_x_1026) ;  /* 0x0000003216cc7947 */ /* 0x000fea000b800000 */
[----:B------:R-:W-:Y:S01]  /*8300*/  NOP ;  /* 0x0000000000007918 */ /* 0x000fe20000000000 */
.L_x_1100:
        /* <DEDUP_REMOVED lines=19> */
.L_x_1028:
[----:B------:R-:W-:Y:S05]  /*8440*/  BSYNC B0 ;  /* 0x0000000000007941 */ /* 0x000fea0003800000 */
.L_x_1027:
        /* <DEDUP_REMOVED lines=13> */
.L_x_1030:
[----:B------:R-:W-:Y:S05]  /*8520*/  BSYNC B0 ;  /* 0x0000000000007941 */ /* 0x000fea0003800000 */
.L_x_1029:
[----:B------:R-:W-:Y:S06]  /*8530*/  BAR.ARV 0xa, 0xa0 ;  /* 0x0282800000007b1d */ /* 0x000fec0000002000 */
[----:B------:R-:W-:Y:S04]  /*8540*/  BSSY B0, `(.L_x_1031) ;  /* 0x0000003000007945 */ /* 0x000fe80003800000 */
[----:B------:R-:W-:Y:S05]  /*8550*/  @!P0 BRA `(.L_x_1032) ;  /* 0x0000000000048947 */ /* 0x000fea0003800000 */
[----:B------:R-:W-:-:S04]  /*8560*/  DEPBAR.LE SB0, 0x0 ;  /* 0x000080000000791a */ /* 0x000fc80000000000 */
.L_x_1032:
[----:B------:R-:W-:Y:S05]  /*8570*/  BSYNC B0 ;  /* 0x0000000000007941 */ /* 0x000fea0003800000 */
.L_x_1031:
        /* <DEDUP_REMOVED lines=19> */
.L_x_1034:
[----:B------:R-:W-:Y:S05]  /*86b0*/  BSYNC B0 ;  /* 0x0000000000007941 */ /* 0x000fea0003800000 */
.L_x_1033:
        /* <DEDUP_REMOVED lines=9> */
.L_x_1037:
[----:B------:R-:W2:Y:S04]  /*8750*/  LDG.E.STRONG.GPU R5, desc[UR38][R2.64] ;  /* 0x0000002602057981 */ /* 0x000ea8000c1ef900 */
[----:B--2---:R-:W-:Y:S01]  /*8760*/  CCTL.IVALL ;  /* 0x00000000ff00798f */ /* 0x004fe20002000000 */
[----:B------:R-:W-:Y:S05]  /*8770*/  YIELD ;  /* 0x0000000000007946 */ /* 0x000fea0003800000 */
[----:B------:R-:W-:-:S13]  /*8780*/  ISETP.NE.AND P3, PT, R5, UR24, PT ;  /* 0x0000001805007c0c */ /* 0x000fda000bf65270 */
[----:B------:R-:W-:Y:S05]  /*8790*/  @P3 BRA `(.L_x_1037) ;  /* 0xfffffffc00ec3947 */ /* 0x000fea000383ffff */
.L_x_1036:
[----:B------:R-:W-:Y:S05]  /*87a0*/  BSYNC B0 ;  /* 0x0000000000007941 */ /* 0x000fea0003800000 */
.L_x_1035:
[----:B------:R-:W-:-:S03]  /*87b0*/  UMOV UR6, 0xffffffff ;  /* 0xffffffff00067882 */ /* 0x000fc60000000000 */
[----:B------:R-:W-:Y:S05]  /*87c0*/  BRA.DIV UR6, `(.L_x_1038) ;  /* 0x0000002e06b47947 */ /* 0x000fea000b800000 */
[----:B------:R-:W-:Y:S01]  /*87d0*/  NOP ;  /* 0x0000000000007918 */ /* 0x000fe20000000000 */
.L_x_1103:
        /* <DEDUP_REMOVED lines=13> */
.L_x_1040:
[----:B------:R-:W-:Y:S05]  /*88b0*/  BSYNC B0 ;  /* 0x0000000000007941 */ /* 0x000fea0003800000 */
.L_x_1039:
        /* <DEDUP_REMOVED lines=13> */
.L_x_1042:
[----:B------:R-:W-:Y:S05]  /*8990*/  BSYNC B0 ;  /* 0x0000000000007941 */ /* 0x000fea0003800000 */
.L_x_1041:
[----:B------:R-:W-:Y:S06]  /*89a0*/  BAR.ARV 0xa, 0xa0 ;  /* 0x0282800000007b1d */ /* 0x000fec0000002000 */
[----:B------:R-:W-:Y:S04]  /*89b0*/  BSSY B0, `(.L_x_1043) ;  /* 0x0000003000007945 */ /* 0x000fe80003800000 */
[----:B------:R-:W-:Y:S05]  /*89c0*/  @!P0 BRA `(.L_x_1044) ;  /* 0x0000000000048947 */ /* 0x000fea0003800000 */
[----:B------:R-:W-:-:S04]  /*89d0*/  DEPBAR.LE SB0, 0x0 ;  /* 0x000080000000791a */ /* 0x000fc80000000000 */
.L_x_1044:
[----:B------:R-:W-:Y:S05]  /*89e0*/  BSYNC B0 ;  /* 0x0000000000007941 */ /* 0x000fea0003800000 */
.L_x_1043:
        /* <DEDUP_REMOVED lines=19> */
.L_x_1046:
[----:B------:R-:W-:Y:S05]  /*8b20*/  BSYNC B0 ;  /* 0x0000000000007941 */ /* 0x000fea0003800000 */
.L_x_1045:
[----:B------:R-:W-:Y:S02]  /*8b30*/  UIADD3 UR4, UR4, 0x2, URZ ;  /* 0x0000000204047890 */ /* 0x000fe4000fffe03f */
[----:B------:R-:W-:Y:S01]  /*8b40*/  UIADD3 UR5, UR5, 0x1, URZ ;  /* 0x0000000105057890 */ /* 0x000fe2000fffe03f */
[----:B------:R-:W-:Y:S11]  /*8b50*/  @P2 BRA `(.L_x_1047) ;  /* 0xfffffff400842947 */ /* 0x000ff6000383ffff */
.L_x_1022:
        /* <DEDUP_REMOVED lines=13> */
.L_x_1050:
[----:B------:R-:W2:Y:S04]  /*8c30*/  LDG.E.STRONG.GPU R0, desc[UR38][R2.64] ;  /* 0x0000002602007981 */ /* 0x000ea8000c1ef900 */
[----:B--2---:R-:W-:Y:S01]  /*8c40*/  CCTL.IVALL ;  /* 0x00000000ff00798f */ /* 0x004fe20002000000 */
[----:B------:R-:W-:Y:S05]  /*8c50*/  YIELD ;  /* 0x0000000000007946 */ /* 0x000fea0003800000 */
[----:B------:R-:W-:-:S13]  /*8c60*/  ISETP.NE.AND P1, PT, R0, UR24, PT ;  /* 0x0000001800007c0c */ /* 0x000fda000bf25270 */
[----:B------:R-:W-:Y:S05]  /*8c70*/  @P1 BRA `(.L_x_1050) ;  /* 0xfffffffc00ec1947 */ /* 0x000fea000383ffff */
.L_x_1049:
[----:B------:R-:W-:Y:S05]  /*8c80*/  BSYNC B0 ;  /* 0x0000000000007941 */ /* 0x000fea0003800000 */
.L_x_1048:
[----:B------:R-:W-:-:S03]  /*8c90*/  UMOV UR5, 0xffffffff ;  /* 0xffffffff00057882 */ /* 0x000fc60000000000 */
[----:B------:R-:W-:Y:S05]  /*8ca0*/  BRA.DIV UR5, `(.L_x_1051) ;  /* 0x0000002a05987947 */ /* 0x000fea000b800000 */
[----:B------:R-:W-:Y:S01]  /*8cb0*/  NOP ;  /* 0x0000000000007918 */ /* 0x000fe20000000000 */
.L_x_1106:
        /* <DEDUP_REMOVED lines=22> */
.L_x_1053:
[----:B------:R-:W-:Y:S05]  /*8e20*/  BSYNC B0 ;  /* 0x0000000000007941 */ /* 0x000fea0003800000 */
.L_x_1052:
        /* <DEDUP_REMOVED lines=20> */
.L_x_1055:
[----:B------:R-:W-:Y:S05]  /*8f70*/  BSYNC B0 ;  /* 0x0000000000007941 */ /* 0x000fea0003800000 */
.L_x_1054:
[----:B------:R-:W-:Y:S06]  /*8f80*/  BAR.ARV 0xa, 0xa0 ;  /* 0x0282800000007b1d */ /* 0x000fec0000002000 */
[----:B------:R-:W-:Y:S04]  /*8f90*/  BSSY B0, `(.L_x_1056) ;  /* 0x0000003000007945 */ /* 0x000fe80003800000 */
[----:B------:R-:W-:Y:S05]  /*8fa0*/  @!P0 BRA `(.L_x_1057) ;  /* 0x0000000000048947 */ /* 0x000fea0003800000 */
[----:B------:R-:W-:-:S04]  /*8fb0*/  DEPBAR.LE SB0, 0x0 ;  /* 0x000080000000791a */ /* 0x000fc80000000000 */
.L_x_1057:
[----:B------:R-:W-:Y:S05]  /*8fc0*/  BSYNC B0 ;  /* 0x0000000000007941 */ /* 0x000fea0003800000 */
.L_x_1056:
        /* <DEDUP_REMOVED lines=19> */
.L_x_1017:
        /* <DEDUP_REMOVED lines=10> */
.L_x_1058:
        /* <DEDUP_REMOVED lines=10> */
.L_x_1060:
[----:B------:R-:W3:Y:S02]  /*9240*/  LDC R5, c[0x0][0x8c4] ;  /* 0x00023100ff057b82 */ /* 0x000ee40000000800 */
.L_x_1059:
        /* <DEDUP_REMOVED lines=46> */
.L_x_1062:
        /* <DEDUP_REMOVED lines=66> */
.L_x_1107:
        /* <DEDUP_REMOVED lines=9> */
.L_x_1065:
        /* <DEDUP_REMOVED lines=84> */
.L_x_1076:
[----:B------:R-:W-:-:S04]  /*9f20*/  SHF.L.U32 R21, R10, 0x1f, RZ ;  /* 0x0000001f0a157819 */ /* 0x000fc800000006ff */
[----:B-1----:R-:W1:Y:S02]  /*9f30*/  SYNCS.PHASECHK.TRANS64.TRYWAIT P1, [R12+URZ+0x38840], R21 ;  /* 0x038840150c0075a7 */ /* 0x002e64000802017f */
[----:B-12--5:R-:W-:Y:S05]  /*9f40*/  @!P1 BRA `(.L_x_1068) ;  /* 0x0000001800209947 */ /* 0x026fea0003800000 */
.L_x_1108:
[----:B------:R-:W-:Y:S05]  /*9f50*/  @P0 BRA `(.L_x_1069) ;  /* 0x0000000000140947 */ /* 0x000fea0003800000 */
[----:B------:R-:W-:Y:S01]  /*9f60*/  ISETP.NE.AND P1, PT, R20, RZ, PT ;  /* 0x000000ff1400720c */ /* 0x000fe20003f25270 */
[----:B------:R-:W-:-:S04]  /*9f70*/  IMAD.MOV.U32 R3, RZ, RZ, 0x5140 ;  /* 0x00005140ff037424 */ /* 0x000fc800078e00ff */
[----:B------:R3:W-:Y:S08]  /*9f80*/  SYNCS.ARRIVE.TRANS64 RZ, [R12+URZ+0x38830], R3 ;  /* 0x038830030cff79a7 */ /* 0x0007f0000800003f */
[----:B------:R-:W-:Y:S05]  /*9f90*/  @!P1 BRA `(.L_x_1069) ;  /* 0x0000000000049947 */ /* 0x000fea0003800000 */
[----:B------:R-:W-:Y:S01]  /*9fa0*/  BPT.TRAP 0x1 ;  /* 0x000000040000795c */ /* 0x000fe20000300000 */
.L_x_1069:
        /* <DEDUP_REMOVED lines=37> */
.L_x_1109:
[----:B------:R-:W-:Y:S05]  /*a200*/  @P0 BRA `(.L_x_1071) ;  /* 0x0000000000140947 */ /* 0x000fea0003800000 */
[----:B------:R-:W-:Y:S01]  /*a210*/  ISETP.NE.AND P1, PT, R20, RZ, PT ;  /* 0x000000ff1400720c */ /* 0x000fe20003f25270 */
[----:B------:R-:W-:-:S04]  /*a220*/  IMAD.MOV.U32 R2, RZ, RZ, 0x5140 ;  /* 0x00005140ff027424 */ /* 0x000fc800078e00ff */
[----:B------:R3:W-:Y:S08]  /*a230*/  SYNCS.ARRIVE.TRANS64 RZ, [R12+URZ+0x38818], R2 ;  /* 0x038818020cff79a7 */ /* 0x0007f0000800003f */
[----:B------:R-:W-:Y:S05]  /*a240*/  @!P1 BRA `(.L_x_1071) ;  /* 0x0000000000049947 */ /* 0x000fea0003800000 */
[----:B------:R-:W-:Y:S01]  /*a250*/  BPT.TRAP 0x1 ;  /* 0x000000040000795c */ /* 0x000fe20000300000 */
.L_x_1071:
        /* <DEDUP_REMOVED lines=29> */
.L_x_1110:
        /* <DEDUP_REMOVED lines=9> */
.L_x_1073:
        /* <DEDUP_REMOVED lines=31> */
.L_x_1112:
[----:B------:R-:W-:Y:S05]  /*a6b0*/  @P0 BRA `(.L_x_1075) ;  /* 0x0000000000140947 */ /* 0x000fea0003800000 */
[----:B------:R-:W-:Y:S01]  /*a6c0*/  ISETP.NE.AND P1, PT, R20, RZ, PT ;  /* 0x000000ff1400720c */ /* 0x000fe20003f25270 */
[----:B-1----:R-:W-:-:S04]  /*a6d0*/  IMAD.MOV.U32 R5, RZ, RZ, 0x5140 ;  /* 0x00005140ff057424 */ /* 0x002fc800078e00ff */
[----:B------:R2:W-:Y:S08]  /*a6e0*/  SYNCS.ARRIVE.TRANS64 RZ, [R12+URZ+0x38810], R5 ;  /* 0x038810050cff79a7 */ /* 0x0005f0000800003f */
[----:B------:R-:W-:Y:S05]  /*a6f0*/  @!P1 BRA `(.L_x_1075) ;  /* 0x0000000000049947 */ /* 0x000fea0003800000 */
[----:B------:R-:W-:Y:S01]  /*a700*/  BPT.TRAP 0x1 ;  /* 0x000000040000795c */ /* 0x000fe20000300000 */
.L_x_1075:
        /* <DEDUP_REMOVED lines=29> */
.L_x_1067:
[----:B--2---:R-:W2:Y:S02]  /*a8e0*/  LDL.LU R4, [R1] ;  /* 0x0000000001047983 */ /* 0x004ea40000300800 */
[----:B--2---:R-:W-:-:S13]  /*a8f0*/  ISETP.NE.AND P1, PT, R4, RZ, PT ;  /* 0x000000ff0400720c */ /* 0x004fda0003f25270 */
[----:B------:R-:W-:Y:S05]  /*a900*/  @!P1 BRA `(.L_x_1066) ;  /* 0x0000000400309947 */ /* 0x000fea0003800000 */
[----:B------:R-:W-:-:S04]  /*a910*/  SHF.L.U32 R13, R10, 0x1f, RZ ;  /* 0x0000001f0a0d7819 */ /* 0x000fc800000006ff */
[----:B------:R-:W1:Y:S02]  /*a920*/  SYNCS.PHASECHK.TRANS64.TRYWAIT P1, [R12+URZ+0x38840], R13 ;  /* 0x0388400d0c0075a7 */ /* 0x000e64000802017f */
[----:B-1----:R-:W-:Y:S05]  /*a930*/  @!P1 BRA `(.L_x_1077) ;  /* 0x0000000c00f89947 */ /* 0x002fea0003800000 */
.L_x_1113:
[----:B------:R-:W-:Y:S05]  /*a940*/  @P0 BRA `(.L_x_1078) ;  /* 0x0000000000140947 */ /* 0x000fea0003800000 */
[----:B------:R-:W-:Y:S01]  /*a950*/  ISETP.NE.AND P1, PT, R20, RZ, PT ;  /* 0x000000ff1400720c */ /* 0x000fe20003f25270 */
[----:B------:R-:W-:-:S04]  /*a960*/  IMAD.MOV.U32 R5, RZ, RZ, 0x5140 ;  /* 0x00005140ff057424 */ /* 0x000fc800078e00ff */
[----:B------:R2:W-:Y:S08]  /*a970*/  SYNCS.ARRIVE.TRANS64 RZ, [R12+URZ+0x38830], R5 ;  /* 0x038830050cff79a7 */ /* 0x0005f0000800003f */
[----:B------:R-:W-:Y:S05]  /*a980*/  @!P1 BRA `(.L_x_1078) ;  /* 0x0000000000049947 */ /* 0x000fea0003800000 */
[----:B------:R-:W-:Y:S01]  /*a990*/  BPT.TRAP 0x1 ;  /* 0x000000040000795c */ /* 0x000fe20000300000 */
.L_x_1078:
        /* <DEDUP_REMOVED lines=34> */
.L_x_1114:
[----:B------:R-:W-:Y:S05]  /*abc0*/  @P0 BRA `(.L_x_1080) ;  /* 0x0000000000140947 */ /* 0x000fea0003800000 */
[----:B------:R-:W-:Y:S01]  /*abd0*/  ISETP.NE.AND P0, PT, R20, RZ, PT ;  /* 0x000000ff1400720c */ /* 0x000fe20003f05270 */
[----:B------:R-:W-:-:S04]  /*abe0*/  IMAD.MOV.U32 R5, RZ, RZ, 0x5140 ;  /* 0x00005140ff057424 */ /* 0x000fc800078e00ff */
[----:B------:R3:W-:Y:S08]  /*abf0*/  SYNCS.ARRIVE.TRANS64 RZ, [R12+URZ+0x38818], R5 ;  /* 0x038818050cff79a7 */ /* 0x0007f0000800003f */
[----:B------:R-:W-:Y:S05]  /*ac00*/  @!P0 BRA `(.L_x_1080) ;  /* 0x0000000000048947 */ /* 0x000fea0003800000 */
[----:B------:R-:W-:Y:S01]  /*ac10*/  BPT.TRAP 0x1 ;  /* 0x000000040000795c */ /* 0x000fe20000300000 */
.L_x_1080:
        /* <DEDUP_REMOVED lines=27> */
.L_x_1066:
[----:B-----5:R-:W-:Y:S01]  /*add0*/  IMAD R4, R0, 0x8, R12 ;  /* 0x0000000800047824 */ /* 0x020fe200078e020c */
[----:B------:R-:W-:Y:S01]  /*ade0*/  SHF.L.U32 R3, R10, 0x1f, RZ ;  /* 0x0000001f0a037819 */ /* 0x000fe200000006ff */
[----:B------:R-:W3:Y:S03]  /*adf0*/  S2R R2, SR_TID.X ;  /* 0x0000000000027919 */ /* 0x000ee60000002100 */
[----:B------:R-:W4:Y:S01]  /*ae00*/  SYNCS.PHASECHK.TRANS64.TRYWAIT P0, [R4+URZ+0x38840], R3 ;  /* 0x03884003040075a7 */ /* 0x000f22000800017f */
[----:B---3--:R-:W-:-:S04]  /*ae10*/  LOP3.LUT R2, R2, 0x7f, RZ, 0xc0, !PT ;  /* 0x0000007f02027812 */ /* 0x008fc800078ec0ff */
[----:B------:R-:W-:Y:S01]  /*ae20*/  ISETP.NE.AND P1, PT, R2, RZ, PT ;  /* 0x000000ff0200720c */ /* 0x000fe20003f25270 */
[----:B----4-:R-:W-:-:S12]  /*ae30*/  @!P0 BRA `(.L_x_1081) ;  /* 0x0000000800e08947 */ /* 0x010fd80003800000 */
.L_x_1115:
[----:B------:R-:W-:Y:S05]  /*ae40*/  @P1 BRA `(.L_x_1082) ;  /* 0x0000000000181947 */ /* 0x000fea0003800000 */
[----:B------:R-:W4:Y:S01]  /*ae50*/  S2R R2, SR_TID.X ;  /* 0x0000000000027919 */ /* 0x000f220000002100 */
[----:B---3--:R-:W-:-:S04]  /*ae60*/  IMAD.MOV.U32 R3, RZ, RZ, 0x5140 ;  /* 0x00005140ff037424 */ /* 0x008fc800078e00ff */
[----:B------:R3:W-:Y:S01]  /*ae70*/  SYNCS.ARRIVE.TRANS64 RZ, [R4+URZ+0x38830], R3 ;  /* 0x0388300304ff79a7 */ /* 0x0007e2000800003f */
[----:B----4-:R-:W-:-:S13]  /*ae80*/  LOP3.LUT P0, RZ, R2, 0x1f, RZ, 0xc0, !PT ;  /* 0x0000001f02ff7812 */ /* 0x010fda000780c0ff */
[----:B---3--:R-:W-:Y:S05]  /*ae90*/  @!P0 BRA `(.L_x_1082) ;  /* 0x0000000000048947 */ /* 0x008fea0003800000 */
[----:B------:R-:W-:Y:S01]  /*aea0*/  BPT.TRAP 0x1 ;  /* 0x000000040000795c */ /* 0x000fe20000300000 */
.L_x_1082:
        /* <DEDUP_REMOVED lines=41> */
.L_x_1063:
[----:B------:R-:W-:Y:S05]  /*b140*/  BSYNC B0 ;  /* 0x0000000000007941 */ /* 0x000fea0003800000 */
.L_x_1061:
[----:B------:R-:W-:-:S03]  /*b150*/  UMOV UR6, 0xffffffff ;  /* 0xffffffff00067882 */ /* 0x000fc60000000000 */
[----:B------:R-:W-:Y:S05]  /*b160*/  BRA.DIV UR6, `(.L_x_1083) ;  /* 0x0000000a06287947 */ /* 0x000fea000b800000 */
[----:B------:R-:W-:-:S13]  /*b170*/  ELECT P0, URZ, PT ;  /* 0x00000000003f782f */ /* 0x000fda0003800000 */
.L_x_1118:
[----:B------:R-:W-:Y:S05]  /*b180*/  @!P0 BRA `(.L_x_977) ;  /* 0x0000000000848947 */ /* 0x000fea0003800000 */
[----:B------:R-:W3:Y:S02]  /*b190*/  LDL.LU R2, [R1+0x8] ;  /* 0x0000080001027983 */ /* 0x000ee40000300800 */
[----:B---3--:R-:W-:-:S04]  /*b1a0*/  LOP3.LUT R2, R2, 0x2, RZ, 0xfc, !PT ;  /* 0x0000000202027812 */ /* 0x008fc800078efcff */
[----:B------:R-:W-:-:S13]  /*b1b0*/  ISETP.NE.AND P0, PT, R2, 0x3, PT ;  /* 0x000000030200780c */ /* 0x000fda0003f05270 */
[----:B------:R-:W-:Y:S05]  /*b1c0*/  @!P0 BRA `(.L_x_1084) ;  /* 0x0000000000048947 */ /* 0x000fea0003800000 */
[----:B--2---:R-:W-:Y:S01]  /*b1d0*/  BPT.TRAP 0x1 ;  /* 0x000000040000795c */ /* 0x004fe20000300000 */
.L_x_1084:
        /* <DEDUP_REMOVED lines=15> */
.L_x_1119:
[----:B------:R-:W3:Y:S02]  /*b2d0*/  SYNCS.PHASECHK.TRANS64.TRYWAIT P1, [R11+URZ], R2 ;  /* 0x000000020b0075a7 */ /* 0x000ee4000802017f */
[----:B---3--:R-:W-:Y:S05]  /*b2e0*/  @!P1 BRA `(.L_x_1086) ;  /* 0x0000000800009947 */ /* 0x008fea0003800000 */
.L_x_1120:
[----:B------:R-:W-:Y:S05]  /*b2f0*/  @!P0 BRA `(.L_x_1087) ;  /* 0x0000000000048947 */ /* 0x000fea0003800000 */
[----:B--2---:R-:W-:Y:S01]  /*b300*/  BPT.TRAP 0x1 ;  /* 0x000000040000795c */ /* 0x004fe20000300000 */
.L_x_1087:
[----:B------:R-:W-:-:S04]  /*b310*/  VIADD R0, R6, 0x38840 ;  /* 0x0003884006007836 */ /* 0x000fc80000000000 */
[----:B------:R-:W-:-:S04]  /*b320*/  IMAD R9, R9, 0x8, R0 ;  /* 0x0000000809097824 */ /* 0x000fc800078e0200 */
[----:B------:R-:W4:Y:S02]  /*b330*/  SYNCS.PHASECHK.TRANS64.TRYWAIT P0, [R9+URZ], R4 ;  /* 0x00000004090075a7 */ /* 0x000f24000800017f */
[----:B----4-:R-:W-:Y:S05]  /*b340*/  @!P0 BRA `(.L_x_1088) ;  /* 0x0000000400fc8947 */ /* 0x010fea0003800000 */
.L_x_1121:
[----:B------:R-:W-:-:S07]  /*b350*/  IMAD R3, R3, 0x8, R0 ;  /* 0x0000000803037824 */ /* 0x000fce00078e0200 */
.L_x_1089:
[----:B------:R1:W1:Y:S02]  /*b360*/  SYNCS.PHASECHK.TRANS64.TRYWAIT P0, [R3+URZ], R2 ;  /* 0x00000002030075a7 */ /* 0x000264000800017f */
[----:B-1----:R-:W-:Y:S05]  /*b370*/  @!P0 NANOSLEEP.SYNCS 0x989680 ;  /* 0x009896800000895d */ /* 0x002fea0003900000 */
[----:B------:R-:W1:Y:S02]  /*b380*/  @!P0 SYNCS.PHASECHK.TRANS64 P0, [R3+URZ], R2 ;  /* 0x00000002030085a7 */ /* 0x000e64000800007f */
[----:B-1----:R-:W-:Y:S05]  /*b390*/  @!P0 BRA `(.L_x_1089) ;  /* 0xfffffffc00f08947 */ /* 0x002fea000383ffff */
.L_x_977:
[----:B--2---:R-:W-:Y:S05]  /*b3a0*/  BSYNC B6 ;  /* 0x0000000000067941 */ /* 0x004fea0003800000 */
.L_x_971:
[----:B------:R-:W-:Y:S05]  /*b3b0*/  EXIT ;  /* 0x000000000000794d */ /* 0x000fea0003800000 */
.L_x_987:
[----:B------:R-:W-:Y:S02]  /*b3c0*/  IMAD.MOV.U32 R12, RZ, RZ, RZ ;  /* 0x000000ffff0c7224 */ /* 0x000fe400078e00ff */
[----:B------:R-:W-:Y:S02]  /*b3d0*/  IMAD.MOV.U32 R11, RZ, RZ, 0x1f ;  /* 0x0000001fff0b7424 */ /* 0x000fe400078e00ff */
[----:B------:R-:W-:-:S07]  /*b3e0*/  IMAD.MOV.U32 R15, RZ, RZ, -0x1 ;  /* 0xffffffffff0f7424 */ /* 0x000fce00078e00ff */
[----:B------:R-:W-:Y:S05]  /*b3f0*/  WARPSYNC.COLLECTIVE R15, `(.L_x_1090) ;  /* 0x000000000f087348 */ /* 0x000fea0003c00000 */
[----:B------:R1:W2:Y:S02]  /*b400*/  SHFL.IDX P6, R14, R13, R12, R11 ;  /* 0x0000000c0d0e7389 */ /* 0x0002a400000c000b */
[----:B-12---:R-:W-:Y:S01]  /*b410*/  ENDCOLLECTIVE ;  /* 0x000000000000791b */ /* 0x006fe20003800000 */
.L_x_1090:
[----:B------:R-:W-:Y:S05]  /*b420*/  BRA `(.L_x_1091) ;  /* 0xffffff5c00d47947 */ /* 0x000fea000383ffff */
.L_x_989:
        /* <DEDUP_REMOVED lines=8> */
.L_x_993:
[----:B---3--:R3:W4:Y:S02]  /*b4b0*/  SYNCS.PHASECHK.TRANS64.TRYWAIT P1, [R3+URZ+0x38810], R154 ;  /* 0x0388109a030075a7 */ /* 0x008724000802017f */
[----:B----4-:R-:W-:Y:S05]  /*b4c0*/  @!P1 NANOSLEEP.SYNCS 0x989680 ;  /* 0x009896800000995d */ /* 0x010fea0003900000 */
[----:B------:R-:W4:Y:S02]  /*b4d0*/  @!P1 SYNCS.PHASECHK.TRANS64 P1, [R3+URZ+0x38810], R154 ;  /* 0x0388109a030095a7 */ /* 0x000f24000802007f */
[----:B----4-:R-:W-:Y:S05]  /*b4e0*/  @!P1 BRA `(.L_x_993) ;  /* 0xfffffffc00f09947 */ /* 0x010fea000383ffff */
[----:B------:R-:W-:Y:S05]  /*b4f0*/  BRA `(.L_x_992) ;  /* 0xffffff6400d87947 */ /* 0x000fea000383ffff */
.L_x_997:
[----:B------:R1:W1:Y:S02]  /*b500*/  SYNCS.PHASECHK.TRANS64.TRYWAIT P1, [R3+URZ+0x38830], R154 ;  /* 0x0388309a030075a7 */ /* 0x000264000802017f */
[----:B-1----:R-:W-:Y:S05]  /*b510*/  @!P1 NANOSLEEP.SYNCS 0x989680 ;  /* 0x009896800000995d */ /* 0x002fea0003900000 */
[----:B------:R-:W1:Y:S02]  /*b520*/  @!P1 SYNCS.PHASECHK.TRANS64 P1, [R3+URZ+0x38830], R154 ;  /* 0x0388309a030095a7 */ /* 0x000e64000802007f */
[----:B-1----:R-:W-:Y:S05]  /*b530*/  @!P1 BRA `(.L_x_997) ;  /* 0xfffffffc00f09947 */ /* 0x002fea000383ffff */
[----:B------:R-:W-:Y:S05]  /*b540*/  BRA `(.L_x_996) ;  /* 0xffffff7800647947 */ /* 0x000fea000383ffff */
.L_x_1004:
[----:B------:R-:W-:Y:S01]  /*b550*/  BSSY B0, `(.L_x_1092) ;  /* 0x0000005000007945 */ /* 0x000fe20003800000 */
[----:B------:R-:W-:-:S07]  /*b560*/  IMAD.MOV.U32 R15, RZ, RZ, -0x1 ;  /* 0xffffffffff0f7424 */ /* 0x000fce00078e00ff */
[----:B------:R-:W-:Y:S05]  /*b570*/  WARPSYNC.COLLECTIVE R15, `(.L_x_1093) ;  /* 0x000000000f087348 */ /* 0x000fea0003c00000 */
[----:B------:R-:W-:Y:S01]  /*b580*/  NOP ;  /* 0x0000000000007918 */ /* 0x000fe20000000000 */
[----:B------:R-:W-:Y:S01]  /*b590*/  ENDCOLLECTIVE ;  /* 0x000000000000791b */ /* 0x000fe20003800000 */
.L_x_1093:
[----:B------:R-:W-:Y:S05]  /*b5a0*/  BSYNC B0 ;  /* 0x0000000000007941 */ /* 0x000fea0003800000 */
.L_x_1092:
[----:B------:R-:W-:Y:S05]  /*b5b0*/  BRA `(.L_x_1094) ;  /* 0xffffffbc00307947 */ /* 0x000fea000383ffff */
.L_x_1013:
[----:B------:R-:W-:Y:S01]  /*b5c0*/  BSSY B0, `(.L_x_1095) ;  /* 0x0000005000007945 */ /* 0x000fe20003800000 */
[----:B------:R-:W-:-:S07]  /*b5d0*/  IMAD.MOV.U32 R15, RZ, RZ, -0x1 ;  /* 0xffffffffff0f7424 */ /* 0x000fce00078e00ff */
[----:B-1----:R-:W-:Y:S05]  /*b5e0*/  WARPSYNC.COLLECTIVE R15, `(.L_x_1096) ;  /* 0x000000000f087348 */ /* 0x002fea0003c00000 */
[----:B------:R-:W-:Y:S01]  /*b5f0*/  NOP ;  /* 0x0000000000007918 */ /* 0x000fe20000000000 */
[----:B-1----:R-:W-:Y:S01]  /*b600*/  ENDCOLLECTIVE ;  /* 0x000000000000791b */ /* 0x002fe20003800000 */
.L_x_1096:
[----:B------:R-:W-:Y:S05]  /*b610*/  BSYNC B0 ;  /* 0x0000000000007941 */ /* 0x000fea0003800000 */
.L_x_1095:
[----:B------:R-:W-:Y:S05]  /*b620*/  BRA `(.L_x_1097) ;  /* 0xffffffc0002c7947 */ /* 0x000fea000383ffff */
.L_x_1026:
[----:B------:R-:W-:Y:S01]  /*b630*/  BSSY B0, `(.L_x_1098) ;  /* 0x0000005000007945 */ /* 0x000fe20003800000 */
[----:B------:R-:W-:-:S07]  /*b640*/  IMAD.MOV.U32 R15, RZ, RZ, -0x1 ;  /* 0xffffffffff0f7424 */ /* 0x000fce00078e00ff */
[----:B------:R-:W-:Y:S05]  /*b650*/  WARPSYNC.COLLECTIVE R15, `(.L_x_1099) ;  /* 0x000000000f087348 */ /* 0x000fea0003c00000 */
[----:B------:R-:W-:Y:S01]  /*b660*/  NOP ;  /* 0x0000000000007918 */ /* 0x000fe20000000000 */
[----:B------:R-:W-:Y:S01]  /*b670*/  ENDCOLLECTIVE ;  /* 0x000000000000791b */ /* 0x000fe20003800000 */
.L_x_1099:
[----:B------:R-:W-:Y:S05]  /*b680*/  BSYNC B0 ;  /* 0x0000000000007941 */ /* 0x000fea0003800000 */
.L_x_1098:
[----:B------:R-:W-:Y:S05]  /*b690*/  BRA `(.L_x_1100) ;  /* 0xffffffcc001c7947 */ /* 0x000fea000383ffff */
.L_x_1038:
[----:B------:R-:W-:Y:S01]  /*b6a0*/  BSSY B0, `(.L_x_1101) ;  /* 0x0000005000007945 */ /* 0x000fe20003800000 */
[----:B------:R-:W-:-:S07]  /*b6b0*/  IMAD.MOV.U32 R15, RZ, RZ, -0x1 ;  /* 0xffffffffff0f7424 */ /* 0x000fce00078e00ff */
[----:B------:R-:W-:Y:S05]  /*b6c0*/  WARPSYNC.COLLECTIVE R15, `(.L_x_1102) ;  /* 0x000000000f087348 */ /* 0x000fea0003c00000 */
[----:B------:R-:W-:Y:S01]  /*b6d0*/  NOP ;  /* 0x0000000000007918 */ /* 0x000fe20000000000 */
[----:B------:R-:W-:Y:S01]  /*b6e0*/  ENDCOLLECTIVE ;  /* 0x000000000000791b */ /* 0x000fe20003800000 */
.L_x_1102:
[----:B------:R-:W-:Y:S05]  /*b6f0*/  BSYNC B0 ;  /* 0x0000000000007941 */ /* 0x000fea0003800000 */
.L_x_1101:
[----:B------:R-:W-:Y:S05]  /*b700*/  BRA `(.L_x_1103) ;  /* 0xffffffd000347947 */ /* 0x000fea000383ffff */
.L_x_1051:
[----:B------:R-:W-:Y:S01]  /*b710*/  BSSY B0, `(.L_x_1104) ;  /* 0x0000005000007945 */ /* 0x000fe20003800000 */
[----:B------:R-:W-:-:S07]  /*b720*/  IMAD.MOV.U32 R15, RZ, RZ, -0x1 ;  /* 0xffffffffff0f7424 */ /* 0x000fce00078e00ff */
[----:B------:R-:W-:Y:S05]  /*b730*/  WARPSYNC.COLLECTIVE R15, `(.L_x_1105) ;  /* 0x000000000f087348 */ /* 0x000fea0003c00000 */
[----:B------:R-:W-:Y:S01]  /*b740*/  NOP ;  /* 0x0000000000007918 */ /* 0x000fe20000000000 */
[----:B------:R-:W-:Y:S01]  /*b750*/  ENDCOLLECTIVE ;  /* 0x000000000000791b */ /* 0x000fe20003800000 */
.L_x_1105:
[----:B------:R-:W-:Y:S05]  /*b760*/  BSYNC B0 ;  /* 0x0000000000007941 */ /* 0x000fea0003800000 */
.L_x_1104:
[----:B------:R-:W-:Y:S05]  /*b770*/  BRA `(.L_x_1106) ;  /* 0xffffffd400507947 */ /* 0x000fea000383ffff */
.L_x_1064:
[----:B-1----:R1:W2:Y:S02]  /*b780*/  SYNCS.PHASECHK.TRANS64.TRYWAIT P1, [R12+URZ+0x38820], R3 ;  /* 0x038820030c0075a7 */ /* 0x0022a4000802017f */
[----:B--2---:R-:W-:Y:S05]  /*b790*/  @!P1 NANOSLEEP.SYNCS 0x989680 ;  /* 0x009896800000995d */ /* 0x004fea0003900000 */
[----:B------:R-:W2:Y:S02]  /*b7a0*/  @!P1 SYNCS.PHASECHK.TRANS64 P1, [R12+URZ+0x38820], R3 ;  /* 0x038820030c0095a7 */ /* 0x000ea4000802007f */
[----:B--2---:R-:W-:Y:S05]  /*b7b0*/  @!P1 BRA `(.L_x_1064) ;  /* 0xfffffffc00f09947 */ /* 0x004fea000383ffff */
[----:B------:R-:W-:Y:S05]  /*b7c0*/  BRA `(.L_x_1107) ;  /* 0xffffffe000607947 */ /* 0x000fea000383ffff */
.L_x_1068:
[----:B-1----:R1:W3:Y:S02]  /*b7d0*/  SYNCS.PHASECHK.TRANS64.TRYWAIT P1, [R12+URZ+0x38840], R21 ;  /* 0x038840150c0075a7 */ /* 0x0022e4000802017f */
[----:B---3--:R-:W-:Y:S05]  /*b7e0*/  @!P1 NANOSLEEP.SYNCS 0x989680 ;  /* 0x009896800000995d */ /* 0x008fea0003900000 */
[----:B------:R-:W3:Y:S02]  /*b7f0*/  @!P1 SYNCS.PHASECHK.TRANS64 P1, [R12+URZ+0x38840], R21 ;  /* 0x038840150c0095a7 */ /* 0x000ee4000802007f */
[----:B---3--:R-:W-:Y:S05]  /*b800*/  @!P1 BRA `(.L_x_1068) ;  /* 0xfffffffc00f09947 */ /* 0x008fea000383ffff */
[----:B------:R-:W-:Y:S05]  /*b810*/  BRA `(.L_x_1108) ;  /* 0xffffffe400cc7947 */ /* 0x000fea000383ffff */
.L_x_1070:
[----:B--2---:R2:W3:Y:S02]  /*b820*/  SYNCS.PHASECHK.TRANS64.TRYWAIT P1, [R12+URZ+0x38828], R21 ;  /* 0x038828150c0075a7 */ /* 0x0044e4000802017f */
[----:B---3--:R-:W-:Y:S05]  /*b830*/  @!P1 NANOSLEEP.SYNCS 0x989680 ;  /* 0x009896800000995d */ /* 0x008fea0003900000 */
[----:B------:R-:W3:Y:S02]  /*b840*/  @!P1 SYNCS.PHASECHK.TRANS64 P1, [R12+URZ+0x38828], R21 ;  /* 0x038828150c0095a7 */ /* 0x000ee4000802007f */
[----:B---3--:R-:W-:Y:S05]  /*b850*/  @!P1 BRA `(.L_x_1070) ;  /* 0xfffffffc00f09947 */ /* 0x008fea000383ffff */
[----:B------:R-:W-:Y:S05]  /*b860*/  BRA `(.L_x_1109) ;  /* 0xffffffe800647947 */ /* 0x000fea000383ffff */
.L_x_1072:
[----:B---3--:R3:W4:Y:S02]  /*b870*/  SYNCS.PHASECHK.TRANS64.TRYWAIT P1, [R12+URZ+0x38848], R21 ;  /* 0x038848150c0075a7 */ /* 0x008724000802017f */
[----:B----4-:R-:W-:Y:S05]  /*b880*/  @!P1 NANOSLEEP.SYNCS 0x989680 ;  /* 0x009896800000995d */ /* 0x010fea0003900000 */
[----:B------:R-:W4:Y:S02]  /*b890*/  @!P1 SYNCS.PHASECHK.TRANS64 P1, [R12+URZ+0x38848], R21 ;  /* 0x038848150c0095a7 */ /* 0x000f24000802007f */
[----:B----4-:R-:W-:Y:S05]  /*b8a0*/  @!P1 BRA `(.L_x_1072) ;  /* 0xfffffffc00f09947 */ /* 0x010fea000383ffff */
[----:B------:R-:W-:Y:S05]  /*b8b0*/  BRA `(.L_x_1110) ;  /* 0xffffffe800dc7947 */ /* 0x000fea000383ffff */
.L_x_1074:
[----:B------:R-:W-:-:S07]  /*b8c0*/  SHF.L.U32 R5, R10, 0x1f, RZ ;  /* 0x0000001f0a057819 */ /* 0x000fce00000006ff */
.L_x_1111:
[----:B-1----:R1:W2:Y:S02]  /*b8d0*/  SYNCS.PHASECHK.TRANS64.TRYWAIT P1, [R12+URZ+0x38820], R5 ;  /* 0x038820050c0075a7 */ /* 0x0022a4000802017f */
[----:B--2---:R-:W-:Y:S05]  /*b8e0*/  @!P1 NANOSLEEP.SYNCS 0x989680 ;  /* 0x009896800000995d */ /* 0x004fea0003900000 */
[----:B------:R-:W2:Y:S02]  /*b8f0*/  @!P1 SYNCS.PHASECHK.TRANS64 P1, [R12+URZ+0x38820], R5 ;  /* 0x038820050c0095a7 */ /* 0x000ea4000802007f */
[----:B--2---:R-:W-:Y:S05]  /*b900*/  @!P1 BRA `(.L_x_1111) ;  /* 0xfffffffc00f09947 */ /* 0x004fea000383ffff */
[----:B------:R-:W-:Y:S05]  /*b910*/  BRA `(.L_x_1112) ;  /* 0xffffffec00647947 */ /* 0x000fea000383ffff */
.L_x_1077:
[----:B-1----:R1:W2:Y:S02]  /*b920*/  SYNCS.PHASECHK.TRANS64.TRYWAIT P1, [R12+URZ+0x38840], R13 ;  /* 0x0388400d0c0075a7 */ /* 0x0022a4000802017f */
[----:B--2---:R-:W-:Y:S05]  /*b930*/  @!P1 NANOSLEEP.SYNCS 0x989680 ;  /* 0x009896800000995d */ /* 0x004fea0003900000 */
[----:B------:R-:W2:Y:S02]  /*b940*/  @!P1 SYNCS.PHASECHK.TRANS64 P1, [R12+URZ+0x38840], R13 ;  /* 0x0388400d0c0095a7 */ /* 0x000ea4000802007f */
[----:B--2---:R-:W-:Y:S05]  /*b950*/  @!P1 BRA `(.L_x_1077) ;  /* 0xfffffffc00f09947 */ /* 0x004fea000383ffff */
[----:B------:R-:W-:Y:S05]  /*b960*/  BRA `(.L_x_1113) ;  /* 0xffffffec00f47947 */ /* 0x000fea000383ffff */
.L_x_1079:
[----:B--2---:R2:W3:Y:S02]  /*b970*/  SYNCS.PHASECHK.TRANS64.TRYWAIT P1, [R12+URZ+0x38828], R13 ;  /* 0x0388280d0c0075a7 */ /* 0x0044e4000802017f */
[----:B---3--:R-:W-:Y:S05]  /*b980*/  @!P1 NANOSLEEP.SYNCS 0x989680 ;  /* 0x009896800000995d */ /* 0x008fea0003900000 */
[----:B------:R-:W3:Y:S02]  /*b990*/  @!P1 SYNCS.PHASECHK.TRANS64 P1, [R12+URZ+0x38828], R13 ;  /* 0x0388280d0c0095a7 */ /* 0x000ee4000802007f */
[----:B---3--:R-:W-:Y:S05]  /*b9a0*/  @!P1 BRA `(.L_x_1079) ;  /* 0xfffffffc00f09947 */ /* 0x008fea000383ffff */
[----:B------:R-:W-:Y:S05]  /*b9b0*/  BRA `(.L_x_1114) ;  /* 0xfffffff000807947 */ /* 0x000fea000383ffff */
.L_x_1081:
[----:B---3--:R3:W4:Y:S02]  /*b9c0*/  SYNCS.PHASECHK.TRANS64.TRYWAIT P0, [R4+URZ+0x38840], R3 ;  /* 0x03884003040075a7 */ /* 0x008724000800017f */
[----:B----4-:R-:W-:Y:S05]  /*b9d0*/  @!P0 NANOSLEEP.SYNCS 0x989680 ;  /* 0x009896800000895d */ /* 0x010fea0003900000 */
[----:B------:R-:W4:Y:S02]  /*b9e0*/  @!P0 SYNCS.PHASECHK.TRANS64 P0, [R4+URZ+0x38840], R3 ;  /* 0x03884003040085a7 */ /* 0x000f24000800007f */
[----:B----4-:R-:W-:Y:S05]  /*b9f0*/  @!P0 BRA `(.L_x_1081) ;  /* 0xfffffffc00f08947 */ /* 0x010fea000383ffff */
[----:B------:R-:W-:Y:S05]  /*ba00*/  BRA `(.L_x_1115) ;  /* 0xfffffff4000c7947 */ /* 0x000fea000383ffff */
.L_x_1083:
[----:B------:R-:W-:Y:S01]  /*ba10*/  BSSY B0, `(.L_x_1116) ;  /* 0x0000006000007945 */ /* 0x000fe20003800000 */
[----:B------:R-:W-:-:S07]  /*ba20*/  IMAD.MOV.U32 R15, RZ, RZ, -0x1 ;  /* 0xffffffffff0f7424 */ /* 0x000fce00078e00ff */
[----:B--2---:R-:W-:Y:S05]  /*ba30*/  WARPSYNC.COLLECTIVE R15, `(.L_x_1117) ;  /* 0x000000000f0c7348 */ /* 0x004fea0003c00000 */
[----:B------:R-:W-:Y:S02]  /*ba40*/  ELECT P6, UR62, PT ;  /* 0x00000000003e782f */ /* 0x000fe400038c0000 */
[----:B------:R-:W-:Y:S01]  /*ba50*/  MOV R14, UR62 ;  /* 0x0000003e000e7c02 */ /* 0x000fe20008000f00 */
[----:B--2---:R-:W-:Y:S10]  /*ba60*/  ENDCOLLECTIVE ;  /* 0x000000000000791b */ /* 0x004ff40003800000 */
.L_x_1117:
[----:B------:R-:W-:Y:S05]  /*ba70*/  BSYNC B0 ;  /* 0x0000000000007941 */ /* 0x000fea0003800000 */
.L_x_1116:
[----:B------:R-:W-:Y:S01]  /*ba80*/  PLOP3.LUT P0, PT, P6, PT, PT, 0x80, 0x0 ;  /* 0x000000000000781c */ /* 0x000fe2000370f070 */
[----:B------:R-:W-:-:S12]  /*ba90*/  BRA `(.L_x_1118) ;  /* 0xfffffff400b87947 */ /* 0x000fd8000383ffff */
.L_x_1085:
[----:B-1----:R1:W3:Y:S02]  /*baa0*/  SYNCS.PHASECHK.TRANS64.TRYWAIT P1, [R7+URZ], R4 ;  /* 0x00000004070075a7 */ /* 0x0022e4000802017f */
[----:B---3--:R-:W-:Y:S05]  /*bab0*/  @!P1 NANOSLEEP.SYNCS 0x989680 ;  /* 0x009896800000995d */ /* 0x008fea0003900000 */
[----:B------:R-:W3:Y:S02]  /*bac0*/  @!P1 SYNCS.PHASECHK.TRANS64 P1, [R7+URZ], R4 ;  /* 0x00000004070095a7 */ /* 0x000ee4000802007f */
[----:B---3--:R-:W-:Y:S05]  /*bad0*/  @!P1 BRA `(.L_x_1085) ;  /* 0xfffffffc00f09947 */ /* 0x008fea000383ffff */
[----:B------:R-:W-:Y:S05]  /*bae0*/  BRA `(.L_x_1119) ;  /* 0xfffffff400f87947 */ /* 0x000fea000383ffff */
.L_x_1086:
[----:B---3--:R3:W4:Y:S02]  /*baf0*/  SYNCS.PHASECHK.TRANS64.TRYWAIT P1, [R11+URZ], R2 ;  /* 0x000000020b0075a7 */ /* 0x008724000802017f */
[----:B----4-:R-:W-:Y:S05]  /*bb00*/  @!P1 NANOSLEEP.SYNCS 0x989680 ;  /* 0x009896800000995d */ /* 0x010fea0003900000 */
[----:B------:R-:W4:Y:S02]  /*bb10*/  @!P1 SYNCS.PHASECHK.TRANS64 P1, [R11+URZ], R2 ;  /* 0x000000020b0095a7 */ /* 0x000f24000802007f */
[----:B----4-:R-:W-:Y:S05]  /*bb20*/  @!P1 BRA `(.L_x_1086) ;  /* 0xfffffffc00f09947 */ /* 0x010fea000383ffff */
[----:B------:R-:W-:Y:S05]  /*bb30*/  BRA `(.L_x_1120) ;  /* 0xfffffff400ec7947 */ /* 0x000fea000383ffff */
.L_x_1088:
[----:B----4-:R4:W1:Y:S02]  /*bb40*/  SYNCS.PHASECHK.TRANS64.TRYWAIT P0, [R9+URZ], R4 ;  /* 0x00000004090075a7 */ /* 0x010864000800017f */
[----:B-1----:R-:W-:Y:S05]  /*bb50*/  @!P0 NANOSLEEP.SYNCS 0x989680 ;  /* 0x009896800000895d */ /* 0x002fea0003900000 */
[----:B------:R-:W1:Y:S02]  /*bb60*/  @!P0 SYNCS.PHASECHK.TRANS64 P0, [R9+URZ], R4 ;  /* 0x00000004090085a7 */ /* 0x000e64000800007f */
[----:B-1----:R-:W-:Y:S05]  /*bb70*/  @!P0 BRA `(.L_x_1088) ;  /* 0xfffffffc00f08947 */ /* 0x002fea000383ffff */
[----:B------:R-:W-:Y:S05]  /*bb80*/  BRA `(.L_x_1121) ;  /* 0xfffffff400f07947 */ /* 0x000fea000383ffff */
.L_x_1122:
        /* <DEDUP_REMOVED lines=15> */
.L_x_3691:


//--------------------- .text._ZN7cutlass13device_kernelIN5flash22FlashAttnBwdPreprocessIN4cute5tupleIJNS3_1CILi80EEENS5_ILi128EEEEEENS_6half_tEfNS_4arch4Sm90ELb1ELb1EEEEEvNT_6ParamsE --------------------------
	.section	.text._ZN7cutlass13device_kernelIN5flash22FlashAttnBwdPreprocessIN4cute5tupleIJNS3_1CILi80EEENS5_ILi128EEEEEENS_6half_tEfNS_4arch4Sm90ELb1ELb1EEEEEvNT_6ParamsE,"ax",@progbits
	.align	128
.text._ZN7cutlass13device_kernelIN5flash22FlashAttnBwdPreprocessIN4cute5tupleIJNS3_1CILi80EEENS5_ILi128EEEEEENS_6half_tEfNS_4arch4Sm90ELb1ELb1EEEEEvNT_6ParamsE:
        .type           _ZN7cutlass13device_kernelIN5flash22FlashAttnBwdPreprocessIN4cute5tupleIJNS3_1CILi80EEENS5_ILi128EEEEEENS_6half_tEfNS_4arch4Sm90ELb1ELb1EEEEEvNT_6ParamsE,@function
        .size           _ZN7cutlass13device_kernelIN5flash22FlashAttnBwdPreprocessIN4cute5tupleIJNS3_1CILi80EEENS5_ILi128EEEEEENS_6half_tEfNS_4arch4Sm90ELb1ELb1EEEEEvNT_6ParamsE,(.L_x_3692 - _ZN7cutlass13device_kernelIN5flash22FlashAttnBwdPreprocessIN4cute5tupleIJNS3_1CILi80EEENS5_ILi128EEEEEENS_6half_tEfNS_4arch4Sm90ELb1ELb1EEEEEvNT_6ParamsE)
        .other          _ZN7cutlass13device_kernelIN5flash22FlashAttnBwdPreprocessIN4cute5tupleIJNS3_1CILi80EEENS5_ILi128EEEEEENS_6half_tEfNS_4arch4Sm90ELb1ELb1EEEEEvNT_6ParamsE,@"STO_CUDA_ENTRY STV_DEFAULT"
_ZN7cutlass13device_kernelIN5flash22FlashAttnBwdPreprocessIN4cute5tupleIJNS3_1CILi80EEENS5_ILi128EEEEEENS_6half_tEfNS_4arch4Sm90ELb1ELb1EEEEEvNT_6ParamsE:
        /* <DEDUP_REMOVED lines=14> */
[----:B------:R-:W-:Y:S01]  /*00e0*/  ISETP.NE.U32.AND P2, PT, R10, RZ, PT ;  /* 0x000000ff0a00720c */ /* 0x000fe20003f45070 */
[----:B------:R-:W3:Y:S01]  /*00f0*/  S2R R3, SR_CTAID.X ;  /* 0x0000000000037919 */ /* 0x000ee20000002500 */
[----:B------:R-:W4:Y:S01]  /*0100*/  S2R R4, SR_TID.X ;  /* 0x0000000000047919 */ /* 0x000f220000002100 */
[----:B------:R-:W0:Y:S01]  /*0110*/  S2UR UR6, SR_CTAID.Y ;  /* 0x00000000000679c3 */ /* 0x000e220000002600 */
[----:B------:R-:W-:Y:S01]  /*0120*/  ISETP.NE.AND.EX P2, PT, R11, RZ, PT, P2 ;  /* 0x000000ff0b00720c */ /* 0x000fe20003f45320 */
[----:B-1----:R-:W-:-:S05]  /*0130*/  @P0 IMAD.WIDE R8, R0, 0x4, R8 ;  /* 0x0000000400080825 */ /* 0x002fca00078e0208 */
[----:B0-----:R2:W5:Y:S01]  /*0140*/  @P0 LDG.E R2, desc[UR4][R8.64] ;  /* 0x0000000408020981 */ /* 0x001562000c1e1900 */
[----:B---3--:R-:W-:Y:S01]  /*0150*/  IMAD R5, R3, 0x50, RZ ;  /* 0x0000005003057824 */ /* 0x008fe200078e02ff */
[----:B----4-:R-:W-:Y:S06]  /*0160*/  @P0 BRA `(.L_x_1123) ;  /* 0x0000000000100947 */ /* 0x010fec0003800000 */
[----:B------:R-:W-:Y:S05]  /*0170*/  @!P1 BRA `(.L_x_1123) ;  /* 0x00000000000c9947 */ /* 0x000fea0003800000 */
[----:B--2---:R-:W2:Y:S04]  /*0180*/  LDG.E R9, desc[UR4][R6.64] ;  /* 0x0000000406097981 */ /* 0x004ea8000c1e1900 */
[----:B-----5:R-:W2:Y:S02]  /*0190*/  LDG.E R2, desc[UR4][R6.64+0x4] ;  /* 0x0000040406027981 */ /* 0x020ea4000c1e1900 */
[----:B--2---:R-:W-:-:S07]  /*01a0*/  IADD3 R2, -R9, R2, RZ ;  /* 0x0000000209027210 */ /* 0x004fce0007ffe1ff */
.L_x_1123:
[----:B-----5:R-:W-:-:S13]  /*01b0*/  ISETP.GE.AND P0, PT, R5, R2, PT ;  /* 0x000000020500720c */ /* 0x020fda0003f06270 */
[----:B------:R-:W-:Y:S05]  /*01c0*/  @P2 EXIT P0 ;  /* 0x000000000000294d */ /* 0x000fea0000000000 */
[----:B------:R-:W0:Y:S01]  /*01d0*/  LDC.64 R14, c[0x0][0x230] ;  /* 0x00008c00ff0e7b82 */ /* 0x000e220000000a00 */
[----:B--2---:R-:W-:Y:S01]  /*01e0*/  IMAD R7, R3, -0x50, R2 ;  /* 0xffffffb003077824 */ /* 0x004fe200078e0202 */
[C---:B------:R-:W-:Y:S01]  /*01f0*/  ISETP.GT.AND P0, PT, R4.reuse, 0x4f, PT ;  /* 0x0000004f0400780c */ /* 0x040fe20003f04270 */
[----:B------:R-:W-:Y:S01]  /*0200*/  USHF.R.S32.HI UR7, URZ, 0x1f, UR6 ;  /* 0x0000001f3f077899 */ /* 0x000fe20008011406 */
[----:B------:R-:W-:Y:S01]  /*0210*/  SHF.R.S32.HI R9, RZ, 0x1f, R4 ;  /* 0x0000001fff097819 */ /* 0x000fe20000011404 */
[----:B------:R-:W-:Y:S01]  /*0220*/  BSSY B0, `(.L_x_1124) ;  /* 0x0000021000007945 */ /* 0x000fe20003800000 */
[----:B------:R-:W-:Y:S02]  /*0230*/  ISETP.GE.OR P3, PT, R4, R7, P0 ;  /* 0x000000070400720c */ /* 0x000fe40000766670 */
[----:B------:R-:W-:Y:S01]  /*0240*/  CS2R R12, SRZ ;  /* 0x00000000000c7805 */ /* 0x000fe2000001ff00 */
[----:B------:R-:W1:Y:S01]  /*0250*/  LDC.64 R10, c[0x0][0x250] ;  /* 0x00009400ff0a7b82 */ /* 0x000e620000000a00 */
[----:B------:R-:W-:-:S02]  /*0260*/  LEA.HI R9, R9, R4, RZ, 0x4 ;  /* 0x0000000409097211 */ /* 0x000fc400078f20ff */
[----:B------:R-:W-:Y:S02]  /*0270*/  SHF.R.S32.HI R49, RZ, 0x1f, R0 ;  /* 0x0000001fff317819 */ /* 0x000fe40000011400 */
[----:B------:R-:W-:Y:S02]  /*0280*/  LOP3.LUT R55, R9, 0xfffffff0, RZ, 0xc0, !PT ;  /* 0xfffffff009377812 */ /* 0x000fe400078ec0ff */
[----:B------:R-:W-:Y:S02]  /*0290*/  @P1 SHF.R.S32.HI R13, RZ, 0x1f, R53 ;  /* 0x0000001fff0d1819 */ /* 0x000fe40000011435 */
[----:B------:R-:W-:Y:S02]  /*02a0*/  IADD3 R55, -R55, R4, RZ ;  /* 0x0000000437377210 */ /* 0x000fe40007ffe1ff */
[----:B------:R-:W-:Y:S02]  /*02b0*/  @P1 MOV R12, R53 ;  /* 0x00000035000c1202 */ /* 0x000fe40000000f00 */
[----:B------:R-:W-:-:S02]  /*02c0*/  SEL R6, R0, RZ, !P2 ;  /* 0x000000ff00067207 */ /* 0x000fc40005000000 */
[----:B------:R-:W-:Y:S02]  /*02d0*/  MOV R48, 0x7f800000 ;  /* 0x7f80000000307802 */ /* 0x000fe40000000f00 */
[----:B------:R-:W-:Y:S02]  /*02e0*/  SHF.L.U32 R8, R55, 0x3, RZ ;  /* 0x0000000337087819 */ /* 0x000fe400000006ff */
[----:B------:R-:W-:Y:S01]  /*02f0*/  SEL R49, R49, RZ, !P2 ;  /* 0x000000ff31317207 */ /* 0x000fe20005000000 */
[----:B------:R-:W-:Y:S06]  /*0300*/  @P3 BRA `(.L_x_1125) ;  /* 0x0000000000483947 */ /* 0x000fec0003800000 */
[----:B------:R-:W2:Y:S01]  /*0310*/  LDC.64 R20, c[0x0][0x290] ;  /* 0x0000a400ff147b82 */ /* 0x000ea20000000a00 */
[----:B------:R-:W-:Y:S01]  /*0320*/  SHF.R.S32.HI R17, RZ, 0x1f, R5 ;  /* 0x0000001fff117819 */ /* 0x000fe20000011405 */
[----:B------:R-:W-:Y:S01]  /*0330*/  ULDC.64 UR8, c[0x0][0x298] ;  /* 0x0000a60000087ab9 */ /* 0x000fe20000000a00 */
[--C-:B------:R-:W-:Y:S02]  /*0340*/  SHF.R.S32.HI R18, RZ, 0x1f, R4.reuse ;  /* 0x0000001fff127819 */ /* 0x100fe40000011404 */
[----:B------:R-:W-:-:S04]  /*0350*/  IADD3 R16, P2, P3, R12, R5, R4 ;  /* 0x000000050c107210 */ /* 0x000fc80007b5e004 */
[----:B------:R-:W-:Y:S01]  /*0360*/  IADD3.X R17, R13, R17, R18, P2, P3 ;  /* 0x000000110d117210 */ /* 0x000fe200017e6412 */
[C---:B--2---:R-:W-:Y:S02]  /*0370*/  IMAD R18, R20.reuse, UR7, RZ ;  /* 0x0000000714127c24 */ /* 0x044fe4000f8e02ff */
[----:B------:R-:W-:-:S04]  /*0380*/  IMAD.WIDE.U32 R16, R20, UR6, R16 ;  /* 0x0000000614107c25 */ /* 0x000fc8000f8e0010 */
[----:B------:R-:W-:Y:S02]  /*0390*/  IMAD R19, R21, UR6, R18 ;  /* 0x0000000615137c24 */ /* 0x000fe4000f8e0212 */
[----:B------:R-:W-:-:S03]  /*03a0*/  IMAD R21, R49, UR8, RZ ;  /* 0x0000000831157c24 */ /* 0x000fc6000f8e02ff */
[----:B------:R-:W-:Y:S01]  /*03b0*/  IADD3 R17, R17, R19, RZ ;  /* 0x0000001311117210 */ /* 0x000fe20007ffe0ff */
[C---:B------:R-:W-:Y:S02]  /*03c0*/  IMAD R21, R6.reuse, UR9, R21 ;  /* 0x0000000906157c24 */ /* 0x040fe4000f8e0215 */
[----:B------:R-:W-:Y:S01]  /*03d0*/  IMAD.WIDE.U32 R16, R6, UR8, R16 ;  /* 0x0000000806107c25 */ /* 0x000fe2000f8e0010 */
[----:B------:R-:W-:-:S04]  /*03e0*/  ULDC.64 UR8, c[0x0][0x288] ;  /* 0x0000a20000087ab9 */ /* 0x000fc80000000a00 */
[----:B------:R-:W-:Y:S02]  /*03f0*/  IADD3 R17, R17, R21, RZ ;  /* 0x0000001511117210 */ /* 0x000fe40007ffe0ff */
[----:B------:R-:W-:-:S04]  /*0400*/  LEA R18, P2, R16, UR8, 0x2 ;  /* 0x0000000810127c11 */ /* 0x000fc8000f8410ff */
[----:B------:R-:W-:-:S05]  /*0410*/  LEA.HI.X R19, R16, UR9, R17, 0x2, P2 ;  /* 0x0000000910137c11 */ /* 0x000fca00090f1411 */
[----:B------:R2:W5:Y:S04]  /*0420*/  LDG.E R48, desc[UR4][R18.64] ;  /* 0x0000000412307981 */ /* 0x000568000c1e1900 */
.L_x_1125:
[----:B------:R-:W-:Y:S05]  /*0430*/  BSYNC B0 ;  /* 0x0000000000007941 */ /* 0x000fea0003800000 */
.L_x_1124:
[----:B------:R-:W-:Y:S01]  /*0440*/  ULDC UR8, c[0x0][0x21c] ;  /* 0x0000870000087ab9 */ /* 0x000fe20000000800 */
[----:B------:R-:W-:Y:S01]  /*0450*/  SHF.R.S32.HI R50, RZ, 0x4, R9 ;  /* 0x00000004ff327819 */ /* 0x000fe20000011409 */
[----:B0-----:R-:W-:Y:S01]  /*0460*/  IMAD R16, R14, UR7, RZ ;  /* 0x000000070e107c24 */ /* 0x001fe2000f8e02ff */
[----:B------:R-:W-:Y:S01]  /*0470*/  ISETP.GE.AND P2, PT, R8, UR8, PT ;  /* 0x0000000808007c0c */ /* 0x000fe2000bf46270 */
[----:B------:R-:W-:Y:S01]  /*0480*/  ULDC.64 UR10, c[0x0][0x238] ;  /* 0x00008e00000a7ab9 */ /* 0x000fe20000000a00 */
[----:B------:R-:W-:Y:S01]  /*0490*/  SHF.R.S32.HI R9, RZ, 0x1f, R8 ;  /* 0x0000001fff097819 */ /* 0x000fe20000011408 */
[----:B------:R-:W-:Y:S01]  /*04a0*/  IMAD R15, R15, UR6, R16 ;  /* 0x000000060f0f7c24 */ /* 0x000fe2000f8e0210 */
[----:B------:R-:W-:Y:S02]  /*04b0*/  ISETP.GE.OR P6, PT, R50, R7, P2 ;  /* 0x000000073200720c */ /* 0x000fe400017c6670 */
[----:B------:R-:W-:Y:S01]  /*04c0*/  SHF.R.S32.HI R51, RZ, 0x1f, R50 ;  /* 0x0000001fff337819 */ /* 0x000fe20000011432 */
[----:B--2---:R-:W-:Y:S01]  /*04d0*/  IMAD.WIDE.U32 R18, R14, UR6, R8 ;  /* 0x000000060e127c25 */ /* 0x004fe2000f8e0008 */
[----:B------:R-:W-:-:S02]  /*04e0*/  IADD3 R60, P3, R50, R12, RZ ;  /* 0x0000000c323c7210 */ /* 0x000fc40007f7e0ff */
[----:B------:R-:W-:Y:S01]  /*04f0*/  IADD3 R52, R50, 0x10, RZ ;  /* 0x0000001032347810 */ /* 0x000fe20007ffe0ff */
[C---:B-1----:R-:W-:Y:S01]  /*0500*/  IMAD R12, R10.reuse, UR7, RZ ;  /* 0x000000070a0c7c24 */ /* 0x042fe2000f8e02ff */
[----:B------:R-:W-:Y:S01]  /*0510*/  IADD3.X R61, R51, R13, RZ, P3, !PT ;  /* 0x0000000d333d7210 */ /* 0x000fe20001ffe4ff */
[----:B------:R-:W-:Y:S01]  /*0520*/  IMAD R13, R49, UR10, RZ ;  /* 0x0000000a310d7c24 */ /* 0x000fe2000f8e02ff */
[----:B------:R-:W-:Y:S01]  /*0530*/  IADD3 R19, R19, R15, RZ ;  /* 0x0000000f13137210 */ /* 0x000fe20007ffe0ff */
[----:B------:R-:W-:Y:S01]  /*0540*/  IMAD.WIDE.U32 R20, R10, UR6, R8 ;  /* 0x000000060a147c25 */ /* 0x000fe2000f8e0008 */
[----:B------:R-:W-:Y:S01]  /*0550*/  ISETP.GE.AND P3, PT, R8, UR8, PT ;  /* 0x0000000808007c0c */ /* 0x000fe2000bf66270 */
[----:B------:R-:W0:Y:S01]  /*0560*/  @!P6 LDC.64 R16, c[0x0][0x228] ;  /* 0x00008a00ff10eb82 */ /* 0x000e220000000a00 */
[----:B------:R-:W-:Y:S01]  /*0570*/  IADD3 R54, R50, 0x20, RZ ;  /* 0x0000002032367810 */ /* 0x000fe20007ffe0ff */
[----:B------:R-:W-:Y:S01]  /*0580*/  IMAD R11, R11, UR6, R12 ;  /* 0x000000060b0b7c24 */ /* 0x000fe2000f8e020c */
[----:B------:R-:W-:Y:S01]  /*0590*/  ISETP.LT.AND P5, PT, R52, R7, !P3 ;  /* 0x000000073400720c */ /* 0x000fe20005fa1270 */
[----:B------:R-:W-:-:S02]  /*05a0*/  IMAD R9, R6, UR11, R13 ;  /* 0x0000000b06097c24 */ /* 0x000fc4000f8e020d */
[----:B------:R-:W-:Y:S01]  /*05b0*/  IMAD.WIDE.U32 R46, R6, UR10, R18 ;  /* 0x0000000a062e7c25 */ /* 0x000fe2000f8e0012 */
[----:B------:R-:W-:Y:S01]  /*05c0*/  IADD3 R21, R21, R11, RZ ;  /* 0x0000000b15157210 */ /* 0x000fe20007ffe0ff */
[----:B------:R-:W1:Y:S01]  /*05d0*/  @!P6 LDC.64 R14, c[0x0][0x248] ;  /* 0x00009200ff0eeb82 */ /* 0x000e620000000a00 */
[----:B------:R-:W-:Y:S01]  /*05e0*/  ULDC.64 UR10, c[0x0][0x258] ;  /* 0x00009600000a7ab9 */ /* 0x000fe20000000a00 */
[----:B------:R-:W-:Y:S01]  /*05f0*/  IMAD.WIDE R60, R3, 0x50, R60 ;  /* 0x00000050033c7825 */ /* 0x000fe200078e023c */
[----:B------:R-:W-:-:S03]  /*0600*/  IADD3 R47, R47, R9, RZ ;  /* 0x000000092f2f7210 */ /* 0x000fc60007ffe0ff */
[----:B------:R-:W-:Y:S02]  /*0610*/  IMAD R19, R49, UR10, RZ ;  /* 0x0000000a31137c24 */ /* 0x000fe4000f8e02ff */
[----:B------:R-:W2:Y:S01]  /*0620*/  @!P6 LDC.64 R12, c[0x0][0x210] ;  /* 0x00008400ff0ceb82 */ /* 0x000ea20000000a00 */
[----:B------:R-:W-:-:S04]  /*0630*/  IMAD.WIDE.U32 R44, R6, UR10, R20 ;  /* 0x0000000a062c7c25 */ /* 0x000fc8000f8e0014 */
[----:B------:R-:W-:-:S03]  /*0640*/  IMAD R19, R6, UR11, R19 ;  /* 0x0000000b06137c24 */ /* 0x000fc6000f8e0213 */
[----:B------:R-:W3:Y:S01]  /*0650*/  @!P6 LDC.64 R10, c[0x0][0x240] ;  /* 0x00009000ff0aeb82 */ /* 0x000ee20000000a00 */
[----:B0-----:R-:W-:Y:S01]  /*0660*/  @!P6 IMAD R18, R61, R16, RZ ;  /* 0x000000103d12e224 */ /* 0x001fe200078e02ff */
[----:B------:R-:W-:-:S03]  /*0670*/  IADD3 R45, R45, R19, RZ ;  /* 0x000000132d2d7210 */ /* 0x000fc60007ffe0ff */
[C---:B------:R-:W-:Y:S02]  /*0680*/  @!P6 IMAD R9, R60.reuse, R17, R18 ;  /* 0x000000113c09e224 */ /* 0x040fe400078e0212 */
[----:B------:R-:W-:Y:S01]  /*0690*/  @!P6 IMAD.WIDE.U32 R16, R60, R16, R46 ;  /* 0x000000103c10e225 */ /* 0x000fe200078e002e */
[----:B------:R-:W0:Y:S03]  /*06a0*/  @P5 LDC.64 R20, c[0x0][0x228] ;  /* 0x00008a00ff145b82 */ /* 0x000e260000000a00 */
[----:B-1----:R-:W-:-:S04]  /*06b0*/  @!P6 IMAD R8, R61, R14, RZ ;  /* 0x0000000e3d08e224 */ /* 0x002fc800078e02ff */
[C---:B------:R-:W-:Y:S01]  /*06c0*/  @!P6 IMAD R19, R60.reuse, R15, R8 ;  /* 0x0000000f3c13e224 */ /* 0x040fe200078e0208 */
[----:B------:R-:W-:Y:S01]  /*06d0*/  @!P6 IADD3 R8, R17, R9, RZ ;  /* 0x000000091108e210 */ /* 0x000fe20007ffe0ff */
[----:B------:R-:W-:Y:S01]  /*06e0*/  @!P6 IMAD.WIDE.U32 R14, R60, R14, R44 ;  /* 0x0000000e3c0ee225 */ /* 0x000fe200078e002c */
[C---:B--2---:R-:W-:Y:S01]  /*06f0*/  @!P6 LEA R22, P4, R16.reuse, R12, 0x1 ;  /* 0x0000000c1016e211 */ /* 0x044fe200078808ff */
[----:B------:R-:W1:Y:S03]  /*0700*/  @P5 LDC.64 R30, c[0x0][0x210] ;  /* 0x00008400ff1e5b82 */ /* 0x000e660000000a00 */
[----:B------:R-:W-:Y:S02]  /*0710*/  @!P6 LEA.HI.X R23, R16, R13, R8, 0x1, P4 ;  /* 0x0000000d1017e211 */ /* 0x000fe400020f0c08 */
[----:B------:R-:W-:Y:S02]  /*0720*/  CS2R R12, SRZ ;  /* 0x00000000000c7805 */ /* 0x000fe4000001ff00 */
[----:B------:R-:W-:-:S02]  /*0730*/  @!P6 IADD3 R8, R15, R19, RZ ;  /* 0x000000130f08e210 */ /* 0x000fc40007ffe0ff */
[C---:B---3--:R-:W-:Y:S01]  /*0740*/  @!P6 LEA R24, P4, R14.reuse, R10, 0x1 ;  /* 0x0000000a0e18e211 */ /* 0x048fe200078808ff */
[----:B------:R-:W2:Y:S03]  /*0750*/  @P5 LDC.64 R18, c[0x0][0x248] ;  /* 0x00009200ff125b82 */ /* 0x000ea60000000a00 */
[----:B------:R-:W-:Y:S02]  /*0760*/  @!P6 LEA.HI.X R25, R14, R11, R8, 0x1, P4 ;  /* 0x0000000b0e19e211 */ /* 0x000fe400020f0c08 */
[----:B------:R-:W-:Y:S02]  /*0770*/  CS2R R8, SRZ ;  /* 0x0000000000087805 */ /* 0x000fe4000001ff00 */
[----:B------:R-:W-:Y:S02]  /*0780*/  CS2R R10, SRZ ;  /* 0x00000000000a7805 */ /* 0x000fe4000001ff00 */
[----:B------:R-:W-:-:S02]  /*0790*/  ISETP.LT.AND P4, PT, R54, R7, !P3 ;  /* 0x000000073600720c */ /* 0x000fc40005f81270 */
[----:B------:R-:W-:Y:S02]  /*07a0*/  CS2R R14, SRZ ;  /* 0x00000000000e7805 */ /* 0x000fe4000001ff00 */
[----:B------:R3:W4:Y:S04]  /*07b0*/  @!P6 LDG.E.128 R8, desc[UR4][R22.64] ;  /* 0x000000041608e981 */ /* 0x000728000c1e1d00 */
[----:B------:R0:W4:Y:S01]  /*07c0*/  @!P6 LDG.E.128 R12, desc[UR4][R24.64] ;  /* 0x00000004180ce981 */ /* 0x000122000c1e1d00 */
[----:B------:R-:W-:Y:S02]  /*07d0*/  @P5 IADD3 R27, P6, R60, 0x10, RZ ;  /* 0x000000103c1b5810 */ /* 0x000fe40007fde0ff */
[----:B------:R-:W-:Y:S02]  /*07e0*/  IADD3 R56, R50, 0x30, RZ ;  /* 0x0000003032387810 */ /* 0x000fe40007ffe0ff */
[----:B------:R-:W1:Y:S01]  /*07f0*/  @P4 LDC.64 R16, c[0x0][0x228] ;  /* 0x00008a00ff104b82 */ /* 0x000e620000000a00 */
[----:B------:R-:W-:-:S02]  /*0800*/  @P5 IADD3.X R29, RZ, R61, RZ, P6, !PT ;  /* 0x0000003dff1d5210 */ /* 0x000fc400037fe4ff */
[----:B------:R-:W-:Y:S02]  /*0810*/  @P5 IADD3 R35, P6, R60, 0x10, RZ ;  /* 0x000000103c235810 */ /* 0x000fe40007fde0ff */
[----:B---3--:R-:W-:Y:S01]  /*0820*/  @P5 MOV R22, R46 ;  /* 0x0000002e00165202 */ /* 0x008fe20000000f00 */
[----:B0-----:R-:W-:Y:S01]  /*0830*/  @P5 IMAD R26, R29, R20, RZ ;  /* 0x000000141d1a5224 */ /* 0x001fe200078e02ff */
[----:B------:R-:W-:Y:S01]  /*0840*/  @P5 MOV R23, R47 ;  /* 0x0000002f00175202 */ /* 0x000fe20000000f00 */
[----:B------:R-:W0:Y:S01]  /*0850*/  @P5 LDC.64 R28, c[0x0][0x240] ;  /* 0x00009000ff1c5b82 */ /* 0x000e220000000a00 */
[----:B------:R-:W-:Y:S01]  /*0860*/  IADD3 R58, R50, 0x40, RZ ;  /* 0x00000040323a7810 */ /* 0x000fe20007ffe0ff */
[----:B------:R-:W-:Y:S01]  /*0870*/  @P5 IMAD R33, R27, R21, R26 ;  /* 0x000000151b215224 */ /* 0x000fe200078e021a */
[----:B------:R-:W-:Y:S02]  /*0880*/  @P5 IADD3.X R21, RZ, R61, RZ, P6, !PT ;  /* 0x0000003dff155210 */ /* 0x000fe400037fe4ff */
[----:B------:R-:W-:-:S02]  /*0890*/  @P4 IADD3 R24, P6, R60, 0x20, RZ ;  /* 0x000000203c184810 */ /* 0x000fc40007fde0ff */
[----:B------:R-:W-:Y:S01]  /*08a0*/  ISETP.LT.AND P3, PT, R56, R7, !P3 ;  /* 0x000000073800720c */ /* 0x000fe20005f61270 */
[----:B------:R-:W3:Y:S01]  /*08b0*/  @P4 LDC.64 R68, c[0x0][0x210] ;  /* 0x00008400ff444b82 */ /* 0x000ee20000000a00 */
[----:B--2---:R-:W-:Y:S01]  /*08c0*/  @P5 IMAD R26, R21, R18, RZ ;  /* 0x00000012151a5224 */ /* 0x004fe200078e02ff */
[----:B------:R-:W-:Y:S01]  /*08d0*/  @P4 IADD3.X R25, RZ, R61, RZ, P6, !PT ;  /* 0x0000003dff194210 */ /* 0x000fe200037fe4ff */
[----:B------:R-:W-:Y:S01]  /*08e0*/  @P5 IMAD.WIDE.U32 R20, R27, R20, R22 ;  /* 0x000000141b145225 */ /* 0x000fe200078e0016 */
[----:B------:R-:W-:Y:S02]  /*08f0*/  @P5 MOV R22, R44 ;  /* 0x0000002c00165202 */ /* 0x000fe40000000f00 */
[----:B------:R-:W-:Y:S01]  /*0900*/  @P5 MOV R23, R45 ;  /* 0x0000002d00175202 */ /* 0x000fe20000000f00 */
[----:B------:R-:W-:Y:S01]  /*0910*/  @P5 IMAD R27, R35, R19, R26 ;  /* 0x00000013231b5224 */ /* 0x000fe200078e021a */
[----:B------:R-:W-:Y:S01]  /*0920*/  @P5 IADD3 R21, R21, R33, RZ ;  /* 0x0000002115155210 */ /* 0x000fe20007ffe0ff */
[----:B-1----:R-:W-:Y:S01]  /*0930*/  @P4 IMAD R25, R25, R16, RZ ;  /* 0x0000001019194224 */ /* 0x002fe200078e02ff */
[----:B------:R-:W-:Y:S01]  /*0940*/  @P5 LEA R30, P6, R20, R30, 0x1 ;  /* 0x0000001e141e5211 */ /* 0x000fe200078c08ff */
[----:B------:R-:W-:Y:S01]  /*0950*/  @P5 IMAD.WIDE.U32 R18, R35, R18, R22 ;  /* 0x0000001223125225 */ /* 0x000fe200078e0016 */
[----:B------:R-:W-:Y:S01]  /*0960*/  ISETP.GE.OR P2, PT, R58, R7, P2 ;  /* 0x000000073a00720c */ /* 0x000fe20001746670 */
[----:B------:R-:W1:Y:S01]  /*0970*/  @P3 LDC.64 R62, c[0x0][0x228] ;  /* 0x00008a00ff3e3b82 */ /* 0x000e620000000a00 */
[----:B------:R-:W-:Y:S01]  /*0980*/  @P5 LEA.HI.X R31, R20, R31, R21, 0x1, P6 ;  /* 0x0000001f141f5211 */ /* 0x000fe200030f0c15 */
[----:B------:R-:W-:Y:S01]  /*0990*/  @P4 IMAD R25, R24, R17, R25 ;  /* 0x0000001118194224 */ /* 0x000fe200078e0219 */
[----:B------:R-:W-:-:S02]  /*09a0*/  @P4 MOV R20, R46 ;  /* 0x0000002e00144202 */ /* 0x000fc40000000f00 */
[----:B------:R-:W-:Y:S02]  /*09b0*/  @P4 MOV R21, R47 ;  /* 0x0000002f00154202 */ /* 0x000fe40000000f00 */
[----:B------:R-:W-:Y:S01]  /*09c0*/  @P5 IADD3 R19, R19, R27, RZ ;  /* 0x0000001b13135210 */ /* 0x000fe20007ffe0ff */
[----:B------:R-:W2:Y:S01]  /*09d0*/  @P3 LDC.64 R38, c[0x0][0x240] ;  /* 0x00009000ff263b82 */ /* 0x000ea20000000a00 */
[----:B0-----:R-:W-:Y:S01]  /*09e0*/  @P5 LEA R28, P6, R18, R28, 0x1 ;  /* 0x0000001c121c5211 */ /* 0x001fe200078c08ff */
[----:B------:R-:W-:-:S03]  /*09f0*/  @P4 IMAD.WIDE.U32 R16, R24, R16, R20 ;  /* 0x0000001018104225 */ /* 0x000fc600078e0014 */
[----:B------:R-:W-:Y:S02]  /*0a00*/  @P5 LEA.HI.X R29, R18, R29, R19, 0x1, P6 ;  /* 0x0000001d121d5211 */ /* 0x000fe400030f0c13 */
[----:B------:R-:W-:Y:S01]  /*0a10*/  @P4 IADD3 R17, R17, R25, RZ ;  /* 0x0000001911114210 */ /* 0x000fe20007ffe0ff */
[----:B------:R-:W0:Y:S01]  /*0a20*/  @P4 LDC.64 R26, c[0x0][0x248] ;  /* 0x00009200ff1a4b82 */ /* 0x000e220000000a00 */
[----:B---3--:R-:W-:-:S04]  /*0a30*/  @P4 LEA R68, P6, R16, R68, 0x1 ;  /* 0x0000004410444211 */ /* 0x008fc800078c08ff */
[----:B------:R-:W-:Y:S02]  /*0a40*/  @P4 LEA.HI.X R69, R16, R69, R17, 0x1, P6 ;  /* 0x0000004510454211 */ /* 0x000fe400030f0c11 */
[C---:B------:R-:W-:Y:S01]  /*0a50*/  @P4 IADD3 R37, P6, R60.reuse, 0x20, RZ ;  /* 0x000000203c254810 */ /* 0x040fe20007fde0ff */
[----:B------:R-:W3:Y:S01]  /*0a60*/  @!P2 LDC.64 R64, c[0x0][0x228] ;  /* 0x00008a00ff40ab82 */ /* 0x000ee20000000a00 */
[----:B------:R-:W-:Y:S02]  /*0a70*/  @P3 MOV R16, R46 ;  /* 0x0000002e00103202 */ /* 0x000fe40000000f00 */
[----:B------:R-:W-:Y:S02]  /*0a80*/  @P4 IADD3.X R17, RZ, R61, RZ, P6, !PT ;  /* 0x0000003dff114210 */ /* 0x000fe400037fe4ff */
[----:B------:R-:W-:-:S03]  /*0a90*/  @P3 IADD3 R33, P6, R60, 0x30, RZ ;  /* 0x000000303c213810 */ /* 0x000fc60007fde0ff */
[----:B------:R-:W2:Y:S01]  /*0aa0*/  @P4 LDC.64 R24, c[0x0][0x240] ;  /* 0x00009000ff184b82 */ /* 0x000ea20000000a00 */
[----:B------:R-:W-:Y:S02]  /*0ab0*/  @P3 IADD3.X R35, RZ, R61, RZ, P6, !PT ;  /* 0x0000003dff233210 */ /* 0x000fe400037fe4ff */
[----:B------:R-:W-:-:S03]  /*0ac0*/  @!P2 IADD3 R23, P6, R60, 0x40, RZ ;  /* 0x000000403c17a810 */ /* 0x000fc60007fde0ff */
[----:B-1----:R-:W-:Y:S01]  /*0ad0*/  @P3 IMAD R20, R35, R62, RZ ;  /* 0x0000003e23143224 */ /* 0x002fe200078e02ff */
[----:B------:R-:W-:Y:S01]  /*0ae0*/  @!P2 IADD3.X R19, RZ, R61, RZ, P6, !PT ;  /* 0x0000003dff13a210 */ /* 0x000fe200037fe4ff */
[----:B0-----:R-:W-:Y:S01]  /*0af0*/  @P4 IMAD R18, R17, R26, RZ ;  /* 0x0000001a11124224 */ /* 0x001fe200078e02ff */
[----:B------:R-:W-:Y:S01]  /*0b00*/  @P3 MOV R17, R47 ;  /* 0x0000002f00113202 */ /* 0x000fe20000000f00 */
[----:B------:R-:W-:Y:S01]  /*0b10*/  @P3 IMAD R57, R33, R63, R20 ;  /* 0x0000003f21393224 */ /* 0x000fe200078e0214 */
[----:B------:R-:W0:Y:S01]  /*0b20*/  @!P2 LDC.64 R34, c[0x0][0x210] ;  /* 0x00008400ff22ab82 */ /* 0x000e220000000a00 */
[----:B------:R-:W-:Y:S01]  /*0b30*/  @P4 IMAD R21, R37, R27, R18 ;  /* 0x0000001b25154224 */ /* 0x000fe200078e0212 */
[----:B------:R-:W-:Y:S01]  /*0b40*/  @P4 MOV R18, R44 ;  /* 0x0000002c00124202 */ /* 0x000fe20000000f00 */
[----:B------:R-:W-:Y:S01]  /*0b50*/  @P3 IMAD.WIDE.U32 R62, R33, R62, R16 ;  /* 0x0000003e213e3225 */ /* 0x000fe200078e0010 */
[----:B------:R-:W-:-:S03]  /*0b60*/  CS2R R16, SRZ ;  /* 0x0000000000107805 */ /* 0x000fc6000001ff00 */
[-C--:B---3--:R-:W-:Y:S01]  /*0b70*/  @!P2 IMAD R22, R19, R64.reuse, RZ ;  /* 0x000000401316a224 */ /* 0x088fe200078e02ff */
[----:B------:R-:W-:Y:S01]  /*0b80*/  @P4 MOV R19, R45 ;  /* 0x0000002d00134202 */ /* 0x000fe20000000f00 */
[----:B------:R-:W1:Y:S01]  /*0b90*/  @P3 LDC.64 R32, c[0x0][0x248] ;  /* 0x00009200ff203b82 */ /* 0x000e620000000a00 */
[----:B------:R-:W-:-:S04]  /*0ba0*/  @!P2 IMAD.WIDE.U32 R46, R23, R64, R46 ;  /* 0x00000040172ea225 */ /* 0x000fc800078e002e */
[----:B------:R-:W-:Y:S01]  /*0bb0*/  @P4 IMAD.WIDE.U32 R26, R37, R26, R18 ;  /* 0x0000001a251a4225 */ /* 0x000fe200078e0012 */
[----:B------:R-:W-:Y:S02]  /*0bc0*/  CS2R R18, SRZ ;  /* 0x0000000000127805 */ /* 0x000fe4000001ff00 */
[----:B------:R-:W3:Y:S01]  /*0bd0*/  @!P2 LDC.64 R42, c[0x0][0x248] ;  /* 0x00009200ff2aab82 */ /* 0x000ee20000000a00 */
[----:B------:R-:W-:Y:S01]  /*0be0*/  @!P2 IMAD R65, R23, R65, R22 ;  /* 0x000000411741a224 */ /* 0x000fe200078e0216 */
[----:B------:R-:W-:Y:S02]  /*0bf0*/  @P4 IADD3 R27, R27, R21, RZ ;  /* 0x000000151b1b4210 */ /* 0x000fe40007ffe0ff */
[----:B------:R-:W-:Y:S02]  /*0c00*/  CS2R R20, SRZ ;  /* 0x0000000000147805 */ /* 0x000fe4000001ff00 */
[----:B------:R-:W-:Y:S01]  /*0c10*/  CS2R R22, SRZ ;  /* 0x0000000000167805 */ /* 0x000fe2000001ff00 */
[----:B------:R-:W4:Y:S01]  /*0c20*/  @P5 LDG.E.128 R16, desc[UR4][R30.64] ;  /* 0x000000041e105981 */ /* 0x000f22000c1e1d00 */
[----:B--2---:R-:W-:Y:S01]  /*0c30*/  @P4 LEA R66, P6, R26, R24, 0x1 ;  /* 0x000000181a424211 */ /* 0x004fe200078c08ff */
[----:B------:R-:W2:Y:S03]  /*0c40*/  @P3 LDC.64 R36, c[0x0][0x210] ;  /* 0x00008400ff243b82 */ /* 0x000ea60000000a00 */
[----:B------:R1:W4:Y:S01]  /*0c50*/  @P5 LDG.E.128 R20, desc[UR4][R28.64] ;  /* 0x000000041c145981 */ /* 0x000322000c1e1d00 */
[----:B------:R-:W-:-:S02]  /*0c60*/  @P3 IADD3 R59, P5, R60, 0x30, RZ ;  /* 0x000000303c3b3810 */ /* 0x000fc40007fbe0ff */
[----:B------:R-:W-:Y:S02]  /*0c70*/  @P4 LEA.HI.X R67, R26, R25, R27, 0x1, P6 ;  /* 0x000000191a434211 */ /* 0x000fe400030f0c1b */
[----:B------:R-:W-:-:S05]  /*0c80*/  @P3 IADD3.X R41, RZ, R61, RZ, P5, !PT ;  /* 0x0000003dff293210 */ /* 0x000fca0002ffe4ff */
[----:B-1----:R-:W-:Y:S01]  /*0c90*/  @P3 IMAD R40, R41, R32, RZ ;  /* 0x0000002029283224 */ /* 0x002fe200078e02ff */
[----:B------:R-:W-:-:S03]  /*0ca0*/  CS2R R28, SRZ ;  /* 0x00000000001c7805 */ /* 0x000fc6000001ff00 */
[----:B------:R-:W-:Y:S02]  /*0cb0*/  @P3 IMAD R33, R59, R33, R40 ;  /* 0x000000213b213224 */ /* 0x000fe400078e0228 */
[----:B------:R-:W1:Y:S01]  /*0cc0*/  @!P2 LDC.64 R40, c[0x0][0x240] ;  /* 0x00009000ff28ab82 */ /* 0x000e620000000a00 */
[----:B------:R-:W-:Y:S02]  /*0cd0*/  CS2R R30, SRZ ;  /* 0x00000000001e7805 */ /* 0x000fe4000001ff00 */
[----:B------:R-:W-:Y:S02]  /*0ce0*/  CS2R R24, SRZ ;  /* 0x0000000000187805 */ /* 0x000fe4000001ff00 */
[----:B------:R-:W-:Y:S02]  /*0cf0*/  CS2R R26, SRZ ;  /* 0x00000000001a7805 */ /* 0x000fe4000001ff00 */
[----:B------:R-:W-:Y:S01]  /*0d00*/  @!P2 IADD3 R64, P5, R60, 0x40, RZ ;  /* 0x000000403c40a810 */ /* 0x000fe20007fbe0ff */
[----:B------:R0:W4:Y:S04]  /*0d10*/  @P4 LDG.E.128 R28, desc[UR4][R66.64] ;  /* 0x00000004421c4981 */ /* 0x000128000c1e1d00 */
[----:B------:R2:W4:Y:S01]  /*0d20*/  @P4 LDG.E.128 R24, desc[UR4][R68.64] ;  /* 0x0000000444184981 */ /* 0x000522000c1e1d00 */
[----:B------:R-:W-:Y:S01]  /*0d30*/  @!P2 IADD3 R47, R47, R65, RZ ;  /* 0x000000412f2fa210 */ /* 0x000fe20007ffe0ff */
[----:B0-----:R-:W-:Y:S01]  /*0d40*/  @P3 IMAD.WIDE.U32 R66, R59, R32, R44 ;  /* 0x000000203b423225 */ /* 0x001fe200078e002c */
[----:B------:R-:W-:-:S02]  /*0d50*/  @!P2 IADD3.X R59, RZ, R61, RZ, P5, !PT ;  /* 0x0000003dff3ba210 */ /* 0x000fc40002ffe4ff */
[----:B------:R-:W-:-:S03]  /*0d60*/  @!P2 LEA R60, P4, R46, R34, 0x1 ;  /* 0x000000222e3ca211 */ /* 0x000fc600078808ff */
[----:B---3--:R-:W-:Y:S01]  /*0d70*/  @!P2 IMAD R59, R59, R42, RZ ;  /* 0x0000002a3b3ba224 */ /* 0x008fe200078e02ff */
[----:B------:R-:W-:Y:S02]  /*0d80*/  @P3 IADD3 R33, R67, R33, RZ ;  /* 0x0000002143213210 */ /* 0x000fe40007ffe0ff */
[----:B--2---:R-:W-:Y:S01]  /*0d90*/  @P3 LEA R68, P5, R66, R38, 0x1 ;  /* 0x0000002642443211 */ /* 0x004fe200078a08ff */
[----:B------:R-:W-:Y:S01]  /*0da0*/  @!P2 IMAD R43, R64, R43, R59 ;  /* 0x0000002b402ba224 */ /* 0x000fe200078e023b */
[----:B------:R-:W-:Y:S01]  /*0db0*/  @!P2 LEA.HI.X R61, R46, R35, R47, 0x1, P4 ;  /* 0x000000232e3da211 */ /* 0x000fe200020f0c2f */
[----:B------:R-:W-:Y:S01]  /*0dc0*/  @!P2 IMAD.WIDE.U32 R44, R64, R42, R44 ;  /* 0x0000002a402ca225 */ /* 0x000fe200078e002c */
[----:B------:R-:W-:Y:S02]  /*0dd0*/  @P3 IADD3 R57, R63, R57, RZ ;  /* 0x000000393f393210 */ /* 0x000fe40007ffe0ff */
[----:B------:R-:W-:Y:S02]  /*0de0*/  @P3 LEA R46, P4, R62, R36, 0x1 ;  /* 0x000000243e2e3211 */ /* 0x000fe400078808ff */
[----:B------:R-:W-:-:S02]  /*0df0*/  CS2R R34, SRZ ;  /* 0x0000000000227805 */ /* 0x000fc4000001ff00 */
[----:B------:R-:W-:Y:S02]  /*0e00*/  @P3 LEA.HI.X R69, R66, R39, R33, 0x1, P5 ;  /* 0x0000002742453211 */ /* 0x000fe400028f0c21 */
[----:B------:R-:W-:Y:S02]  /*0e10*/  CS2R R32, SRZ ;  /* 0x0000000000207805 */ /* 0x000fe4000001ff00 */
[----:B------:R-:W-:Y:S02]  /*0e20*/  @P3 LEA.HI.X R47, R62, R37, R57, 0x1, P4 ;  /* 0x000000253e2f3211 */ /* 0x000fe400020f0c39 */
[----:B------:R-:W-:Y:S02]  /*0e30*/  @!P2 IADD3 R42, R45, R43, RZ ;  /* 0x0000002b2d2aa210 */ /* 0x000fe40007ffe0ff */
[----:B-1----:R-:W-:Y:S02]  /*0e40*/  @!P2 LEA R62, P4, R44, R40, 0x1 ;  /* 0x000000282c3ea211 */ /* 0x002fe400078808ff */
[----:B------:R-:W-:-:S02]  /*0e50*/  CS2R R36, SRZ ;  /* 0x0000000000247805 */ /* 0x000fc4000001ff00 */
[----:B------:R-:W-:Y:S01]  /*0e60*/  CS2R R38, SRZ ;  /* 0x0000000000267805 */ /* 0x000fe2000001ff00 */
[----:B------:R0:W2:Y:S01]  /*0e70*/  @P3 LDG.E.128 R32, desc[UR4][R46.64] ;  /* 0x000000042e203981 */ /* 0x0000a2000c1e1d00 */
[----:B------:R-:W-:Y:S02]  /*0e80*/  @!P2 LEA.HI.X R63, R44, R41, R42, 0x1, P4 ;  /* 0x000000292c3fa211 */ /* 0x000fe400020f0c2a */
[----:B------:R-:W-:Y:S02]  /*0e90*/  CS2R R40, SRZ ;  /* 0x0000000000287805 */ /* 0x000fe4000001ff00 */
[----:B------:R-:W-:Y:S02]  /*0ea0*/  CS2R R42, SRZ ;  /* 0x00000000002a7805 */ /* 0x000fe4000001ff00 */
[----:B------:R-:W-:Y:S01]  /*0eb0*/  CS2R R44, SRZ ;  /* 0x00000000002c7805 */ /* 0x000fe2000001ff00 */
[----:B------:R-:W3:Y:S04]  /*0ec0*/  @P3 LDG.E.128 R36, desc[UR4][R68.64] ;  /* 0x0000000444243981 */ /* 0x000ee8000c1e1d00 */
[----:B------:R1:W3:Y:S01]  /*0ed0*/  @!P2 LDG.E.128 R40, desc[UR4][R60.64] ;  /* 0x000000043c28a981 */ /* 0x0002e2000c1e1d00 */
[----:B0-----:R-:W-:-:S06]  /*0ee0*/  CS2R R46, SRZ ;  /* 0x00000000002e7805 */ /* 0x001fcc000001ff00 */
[----:B------:R0:W3:Y:S01]  /*0ef0*/  @!P2 LDG.E.128 R44, desc[UR4][R62.64] ;  /* 0x000000043e2ca981 */ /* 0x0000e2000c1e1d00 */
[----:B----4-:R-:W-:Y:S02]  /*0f00*/  HADD2.F32 R57, -RZ, R8.H1_H1 ;  /* 0x30000008ff397230 */ /* 0x010fe40000004100 */
[----:B------:R-:W-:Y:S02]  /*0f10*/  HADD2.F32 R64, -RZ, R12.H1_H1 ;  /* 0x3000000cff407230 */ /* 0x000fe40000004100 */
[----:B------:R-:W-:Y:S02]  /*0f20*/  HADD2.F32 R8, -RZ, R8.H0_H0 ;  /* 0x20000008ff087230 */ /* 0x000fe40000004100 */
[----:B------:R-:W-:Y:S02]  /*0f30*/  HADD2.F32 R59, -RZ, R12.H0_H0 ;  /* 0x2000000cff3b7230 */ /* 0x000fe40000004100 */
[----:B------:R-:W-:Y:S01]  /*0f40*/  FMUL.FTZ R65, R57, R64 ;  /* 0x0000004039417220 */ /* 0x000fe20000410000 */
[----:B------:R-:W-:-:S02]  /*0f50*/  HADD2.F32 R12, -RZ, R9.H0_H0 ;  /* 0x20000009ff0c7230 */ /* 0x000fc40000004100 */
[----:B------:R-:W-:Y:S02]  /*0f60*/  HADD2.F32 R57, -RZ, R13.H0_H0 ;  /* 0x2000000dff397230 */ /* 0x000fe40000004100 */
[----:B------:R-:W-:Y:S01]  /*0f70*/  FFMA.FTZ R59, R8, R59, R65 ;  /* 0x0000003b083b7223 */ /* 0x000fe20000010041 */
[----:B------:R-:W-:Y:S02]  /*0f80*/  HADD2.F32 R9, -RZ, R9.H1_H1 ;  /* 0x30000009ff097230 */ /* 0x000fe40000004100 */
[----:B-1----:R-:W-:Y:S02]  /*0f90*/  HADD2.F32 R60, -RZ, R13.H1_H1 ;  /* 0x3000000dff3c7230 */ /* 0x002fe40000004100 */
[----:B------:R-:W-:Y:S01]  /*0fa0*/  FFMA.FTZ R12, R12, R57, R59 ;  /* 0x000000390c0c7223 */ /* 0x000fe2000001003b */
[----:B------:R-:W-:Y:S02]  /*0fb0*/  HADD2.F32 R8, -RZ, R10.H0_H0 ;  /* 0x2000000aff087230 */ /* 0x000fe40000004100 */
[----:B------:R-:W-:-:S02]  /*0fc0*/  HADD2.F32 R13, -RZ, R14.H0_H0 ;  /* 0x2000000eff0d7230 */ /* 0x000fc40000004100 */
[----:B------:R-:W-:Y:S01]  /*0fd0*/  FFMA.FTZ R57, R9, R60, R12 ;  /* 0x0000003c09397223 */ /* 0x000fe2000001000c */
[----:B------:R-:W-:Y:S02]  /*0fe0*/  HADD2.F32 R10, -RZ, R10.H1_H1 ;  /* 0x3000000aff0a7230 */ /* 0x000fe40000004100 */
[----:B------:R-:W-:Y:S02]  /*0ff0*/  HADD2.F32 R9, -RZ, R14.H1_H1 ;  /* 0x3000000eff097230 */ /* 0x000fe40000004100 */
[----:B------:R-:W-:Y:S01]  /*1000*/  FFMA.FTZ R57, R8, R13, R57 ;  /* 0x0000000d08397223 */ /* 0x000fe20000010039 */
[----:B------:R-:W-:Y:S02]  /*1010*/  HADD2.F32 R8, -RZ, R11.H0_H0 ;  /* 0x2000000bff087230 */ /* 0x000fe40000004100 */
[--C-:B------:R-:W-:Y:S02]  /*1020*/  HADD2.F32 R13, -RZ, R15.reuse.H0_H0 ;  /* 0x2000000fff0d7230 */ /* 0x100fe40000004100 */
[----:B------:R-:W-:Y:S01]  /*1030*/  FFMA.FTZ R9, R10, R9, R57 ;  /* 0x000000090a097223 */ /* 0x000fe20000010039 */
[----:B------:R-:W-:-:S03]  /*1040*/  HADD2.F32 R10, -RZ, R15.H1_H1 ;  /* 0x3000000fff0a7230 */ /* 0x000fc60000004100 */
[----:B------:R-:W-:Y:S01]  /*1050*/  FFMA.FTZ R8, R8, R13, R9 ;  /* 0x0000000d08087223 */ /* 0x000fe20000010009 */
[----:B------:R-:W-:-:S05]  /*1060*/  HADD2.F32 R11, -RZ, R11.H1_H1 ;  /* 0x3000000bff0b7230 */ /* 0x000fca0000004100 */
[----:B------:R-:W-:Y:S01]  /*1070*/  FFMA.FTZ R8, R11, R10, R8 ;  /* 0x0000000a0b087223 */ /* 0x000fe20000010008 */
[--C-:B------:R-:W-:Y:S02]  /*1080*/  HADD2.F32 R59, -RZ, R16.reuse.H1_H1 ;  /* 0x30000010ff3b7230 */ /* 0x100fe40000004100 */
[----:B------:R-:W-:Y:S02]  /*1090*/  HADD2.F32 R13, -RZ, R16.H0_H0 ;  /* 0x20000010ff0d7230 */ /* 0x000fe40000004100 */
[--C-:B0-----:R-:W-:Y:S02]  /*10a0*/  HADD2.F32 R62, -RZ, R20.reuse.H1_H1 ;  /* 0x30000014ff3e7230 */ /* 0x101fe40000004100 */
[----:B------:R-:W-:Y:S02]  /*10b0*/  HADD2.F32 R60, -RZ, R20.H0_H0 ;  /* 0x20000014ff3c7230 */ /* 0x000fe40000004100 */
[--C-:B------:R-:W-:Y:S02]  /*10c0*/  HADD2.F32 R57, -RZ, R21.reuse.H0_H0 ;  /* 0x20000015ff397230 */ /* 0x100fe40000004100 */
[----:B------:R-:W-:-:S02]  /*10d0*/  HADD2.F32 R20, -RZ, R21.H1_H1 ;  /* 0x30000015ff147230 */ /* 0x000fc40000004100 */
[--C-:B------:R-:W-:Y:S02]  /*10e0*/  HADD2.F32 R16, -RZ, R22.reuse.H0_H0 ;  /* 0x20000016ff107230 */ /* 0x100fe40000004100 */
[----:B------:R-:W-:Y:S02]  /*10f0*/  HADD2.F32 R15, -RZ, R22.H1_H1 ;  /* 0x30000016ff0f7230 */ /* 0x000fe40000004100 */
[----:B------:R-:W-:Y:S01]  /*1100*/  FMUL.FTZ R62, R59, R62 ;  /* 0x0000003e3b3e7220 */ /* 0x000fe20000410000 */
[--C-:B------:R-:W-:Y:S02]  /*1110*/  HADD2.F32 R12, -RZ, R17.reuse.H0_H0 ;  /* 0x20000011ff0c7230 */ /* 0x100fe40000004100 */
[----:B------:R-:W-:Y:S02]  /*1120*/  HADD2.F32 R17, -RZ, R17.H1_H1 ;  /* 0x30000011ff117230 */ /* 0x000fe40000004100 */
[----:B------:R-:W-:Y:S02]  /*1130*/  HADD2.F32 R22, -RZ, R28.H1_H1 ;  /* 0x3000001cff167230 */ /* 0x000fe40000004100 */
[----:B------:R-:W-:-:S05]  /*1140*/  HADD2.F32 R21, -RZ, R24.H1_H1 ;  /* 0x30000018ff157230 */ /* 0x000fca0000004100 */
[----:B------:R-:W-:Y:S01]  /*1150*/  FMUL.FTZ R59, R21, R22 ;  /* 0x00000016153b7220 */ /* 0x000fe20000410000 */
[----:B------:R-:W-:Y:S01]  /*1160*/  FFMA.FTZ R21, R13, R60, R62 ;  /* 0x0000003c0d157223 */ /* 0x000fe2000001003e */
[--C-:B------:R-:W-:Y:S02]  /*1170*/  HADD2.F32 R14, -RZ, R23.reuse.H0_H0 ;  /* 0x20000017ff0e7230 */ /* 0x100fe40000004100 */
[----:B------:R-:W-:Y:S02]  /*1180*/  HADD2.F32 R10, -RZ, R23.H1_H1 ;  /* 0x30000017ff0a7230 */ /* 0x000fe40000004100 */
[----:B------:R-:W-:Y:S01]  /*1190*/  FFMA.FTZ R12, R12, R57, R21 ;  /* 0x000000390c0c7223 */ /* 0x000fe20000010015 */
[----:B------:R-:W-:Y:S02]  /*11a0*/  HADD2.F32 R24, -RZ, R24.H0_H0 ;  /* 0x20000018ff187230 */ /* 0x000fe40000004100 */
[----:B------:R-:W-:Y:S02]  /*11b0*/  HADD2.F32 R23, -RZ, R28.H0_H0 ;  /* 0x2000001cff177230 */ /* 0x000fe40000004100 */
[----:B------:R-:W-:Y:S01]  /*11c0*/  FFMA.FTZ R20, R17, R20, R12 ;  /* 0x0000001411147223 */ /* 0x000fe2000001000c */
[----:B------:R-:W-:-:S02]  /*11d0*/  HADD2.F32 R11, -RZ, R18.H0_H0 ;  /* 0x20000012ff0b7230 */ /* 0x000fc40000004100 */
[----:B------:R-:W-:Y:S02]  /*11e0*/  HADD2.F32 R13, -RZ, R25.H0_H0 ;  /* 0x20000019ff0d7230 */ /* 0x000fe40000004100 */
[----:B------:R-:W-:Y:S01]  /*11f0*/  FFMA.FTZ R28, R24, R23, R59 ;  /* 0x00000017181c7223 */ /* 0x000fe2000001003b */
[----:B------:R-:W-:Y:S02]  /*1200*/  HADD2.F32 R22, -RZ, R29.H0_H0 ;  /* 0x2000001dff167230 */ /* 0x000fe40000004100 */
[----:B------:R-:W-:Y:S01]  /*1210*/  FFMA.FTZ R17, R11, R16, R20 ;  /* 0x000000100b117223 */ /* 0x000fe20000010014 */
[----:B------:R-:W-:Y:S02]  /*1220*/  HADD2.F32 R18, -RZ, R18.H1_H1 ;  /* 0x30000012ff127230 */ /* 0x000fe40000004100 */
[----:B------:R-:W-:Y:S02]  /*1230*/  HADD2.F32 R25, -RZ, R25.H1_H1 ;  /* 0x30000019ff197230 */ /* 0x000fe40000004100 */
[----:B------:R-:W-:Y:S01]  /*1240*/  FFMA.FTZ R22, R13, R22, R28 ;  /* 0x000000160d167223 */ /* 0x000fe2000001001c */
[----:B------:R-:W-:-:S02]  /*1250*/  HADD2.F32 R24, -RZ, R29.H1_H1 ;  /* 0x3000001dff187230 */ /* 0x000fc40000004100 */
[----:B------:R-:W-:Y:S01]  /*1260*/  FFMA.FTZ R18, R18, R15, R17 ;  /* 0x0000000f12127223 */ /* 0x000fe20000010011 */
[----:B------:R-:W-:Y:S02]  /*1270*/  HADD2.F32 R12, -RZ, R26.H0_H0 ;  /* 0x2000001aff0c7230 */ /* 0x000fe40000004100 */
[----:B------:R-:W-:Y:S02]  /*1280*/  HADD2.F32 R13, -RZ, R30.H0_H0 ;  /* 0x2000001eff0d7230 */ /* 0x000fe40000004100 */
[----:B------:R-:W-:Y:S01]  /*1290*/  FFMA.FTZ R25, R25, R24, R22 ;  /* 0x0000001819197223 */ /* 0x000fe20000010016 */
[--C-:B--2---:R-:W-:Y:S02]  /*12a0*/  HADD2.F32 R15, -RZ, R32.reuse.H0_H0 ;  /* 0x20000020ff0f7230 */ /* 0x104fe40000004100 */
[----:B------:R-:W-:Y:S02]  /*12b0*/  HADD2.F32 R32, -RZ, R32.H1_H1 ;  /* 0x30000020ff207230 */ /* 0x000fe40000004100 */
[----:B---3--:R-:W-:-:S02]  /*12c0*/  HADD2.F32 R23, -RZ, R36.H1_H1 ;  /* 0x30000024ff177230 */ /* 0x008fc40000004100 */
[----:B------:R-:W-:Y:S01]  /*12d0*/  FFMA.FTZ R25, R12, R13, R25 ;  /* 0x0000000d0c197223 */ /* 0x000fe20000010019 */
[----:B------:R-:W-:Y:S02]  /*12e0*/  HADD2.F32 R26, -RZ, R26.H1_H1 ;  /* 0x3000001aff1a7230 */ /* 0x000fe40000004100 */
[----:B------:R-:W-:Y:S02]  /*12f0*/  HADD2.F32 R11, -RZ, R30.H1_H1 ;  /* 0x3000001eff0b7230 */ /* 0x000fe40000004100 */
[----:B------:R-:W-:Y:S02]  /*1300*/  HADD2.F32 R17, -RZ, R40.H1_H1 ;  /* 0x30000028ff117230 */ /* 0x000fe40000004100 */
[----:B------:R-:W-:Y:S01]  /*1310*/  FMUL.FTZ R32, R32, R23 ;  /* 0x0000001720207220 */ /* 0x000fe20000410000 */
[----:B------:R-:W-:Y:S02]  /*1320*/  HADD2.F32 R22, -RZ, R36.H0_H0 ;  /* 0x20000024ff167230 */ /* 0x000fe40000004100 */
[----:B------:R-:W-:-:S02]  /*1330*/  HADD2.F32 R24, -RZ, R44.H1_H1 ;  /* 0x3000002cff187230 */ /* 0x000fc40000004100 */
[----:B------:R-:W-:Y:S01]  /*1340*/  FFMA.FTZ R11, R26, R11, R25 ;  /* 0x0000000b1a0b7223 */ /* 0x000fe20000010019 */
[----:B------:R-:W-:Y:S02]  /*1350*/  HADD2.F32 R40, -RZ, R40.H0_H0 ;  /* 0x20000028ff287230 */ /* 0x000fe40000004100 */
[----:B------:R-:W-:Y:S02]  /*1360*/  HADD2.F32 R23, -RZ, R44.H0_H0 ;  /* 0x2000002cff177230 */ /* 0x000fe40000004100 */
[----:B------:R-:W-:Y:S01]  /*1370*/  FMUL.FTZ R17, R17, R24 ;  /* 0x0000001811117220 */ /* 0x000fe20000410000 */
[----:B------:R-:W-:Y:S02]  /*1380*/  HADD2.F32 R21, -RZ, R33.H0_H0 ;  /* 0x20000021ff157230 */ /* 0x000fe40000004100 */
[----:B------:R-:W-:Y:S01]  /*1390*/  FFMA.FTZ R32, R15, R22, R32 ;  /* 0x000000160f207223 */ /* 0x000fe20000010020 */
[----:B------:R-:W-:Y:S02]  /*13a0*/  HADD2.F32 R26, -RZ, R37.H0_H0 ;  /* 0x20000025ff1a7230 */ /* 0x000fe40000004100 */
[----:B------:R-:W-:Y:S01]  /*13b0*/  FFMA.FTZ R40, R40, R23, R17 ;  /* 0x0000001728287223 */ /* 0x000fe20000010011 */
[----:B------:R-:W-:-:S02]  /*13c0*/  HADD2.F32 R16, -RZ, R27.H0_H0 ;  /* 0x2000001bff107230 */ /* 0x000fc40000004100 */
[----:B------:R-:W-:Y:S02]  /*13d0*/  HADD2.F32 R13, -RZ, R31.H0_H0 ;  /* 0x2000001fff0d7230 */ /* 0x000fe40000004100 */
[----:B------:R-:W-:Y:S02]  /*13e0*/  HADD2.F32 R15, -RZ, R41.H0_H0 ;  /* 0x20000029ff0f7230 */ /* 0x000fe40000004100 */
[----:B------:R-:W-:Y:S02]  /*13f0*/  HADD2.F32 R22, -RZ, R45.H0_H0 ;  /* 0x2000002dff167230 */ /* 0x000fe40000004100 */
[----:B------:R-:W-:Y:S01]  /*1400*/  FFMA.FTZ R26, R21, R26, R32 ;  /* 0x0000001a151a7223 */ /* 0x000fe20000010020 */
[----:B------:R-:W-:Y:S02]  /*1410*/  HADD2.F32 R33, -RZ, R33.H1_H1 ;  /* 0x30000021ff217230 */ /* 0x000fe40000004100 */
[----:B------:R-:W-:Y:S02]  /*1420*/  HADD2.F32 R28, -RZ, R37.H1_H1 ;  /* 0x30000025ff1c7230 */ /* 0x000fe40000004100 */
[----:B------:R-:W-:Y:S01]  /*1430*/  FFMA.FTZ R16, R16, R13, R11 ;  /* 0x0000000d10107223 */ /* 0x000fe2000001000b */
        /* <DEDUP_REMOVED lines=9> */
[----:B------:R-:W-:Y:S02]  /*14d0*/  HADD2.F32 R22, -RZ, R46.H0_H0 ;  /* 0x2000002eff167230 */ /* 0x000fe40000004100 */
[----:B------:R-:W-:Y:S01]  /*14e0*/  FFMA.FTZ R11, R11, R30, R26 ;  /* 0x0000001e0b0b7223 */ /* 0x000fe2000001001a */
[----:B------:R-:W-:Y:S02]  /*14f0*/  HADD2.F32 R34, -RZ, R34.H1_H1 ;  /* 0x30000022ff227230 */ /* 0x000fe40000004100 */
[----:B------:R-:W-:Y:S02]  /*1500*/  HADD2.F32 R13, -RZ, R38.H1_H1 ;  /* 0x30000026ff0d7230 */ /* 0x000fe40000004100 */
[----:B------:R-:W-:Y:S01]  /*1510*/  FFMA.FTZ R14, R9, R14, R18 ;  /* 0x0000000e090e7223 */ /* 0x000fe20000010012 */
[----:B------:R-:W-:Y:S02]  /*1520*/  HADD2.F32 R42, -RZ, R42.H1_H1 ;  /* 0x3000002aff2a7230 */ /* 0x000fe40000004100 */
[----:B------:R-:W-:Y:S01]  /*1530*/  FFMA.FTZ R15, R15, R22, R24 ;  /* 0x000000160f0f7223 */ /* 0x000fe20000010018 */
[----:B------:R-:W-:-:S02]  /*1540*/  HADD2.F32 R17, -RZ, R46.H1_H1 ;  /* 0x3000002eff117230 */ /* 0x000fc40000004100 */
[----:B------:R-:W-:Y:S01]  /*1550*/  FFMA.FTZ R34, R34, R13, R11 ;  /* 0x0000000d22227223 */ /* 0x000fe2000001000b */
[----:B------:R-:W-:Y:S02]  /*1560*/  HADD2.F32 R9, -RZ, R35.H0_H0 ;  /* 0x20000023ff097230 */ /* 0x000fe40000004100 */
[----:B------:R-:W-:Y:S02]  /*1570*/  HADD2.F32 R20, -RZ, R39.H0_H0 ;  /* 0x20000027ff147230 */ /* 0x000fe40000004100 */
[----:B------:R-:W-:Y:S01]  /*1580*/  FFMA.FTZ R42, R42, R17, R15 ;  /* 0x000000112a2a7223 */ /* 0x000fe2000001000f */
[----:B------:R-:W-:Y:S02]  /*1590*/  HADD2.F32 R11, -RZ, R43.H0_H0 ;  /* 0x2000002bff0b7230 */ /* 0x000fe40000004100 */
[----:B------:R-:W-:Y:S02]  /*15a0*/  HADD2.F32 R22, -RZ, R47.H0_H0 ;  /* 0x2000002fff167230 */ /* 0x000fe40000004100 */
[----:B------:R-:W-:Y:S01]  /*15b0*/  FFMA.FTZ R34, R9, R20, R34 ;  /* 0x0000001409227223 */ /* 0x000fe20000010022 */
[----:B------:R-:W-:-:S02]  /*15c0*/  HADD2.F32 R35, -RZ, R35.H1_H1 ;  /* 0x30000023ff237230 */ /* 0x000fc40000004100 */
[----:B------:R-:W-:Y:S02]  /*15d0*/  HADD2.F32 R18, -RZ, R39.H1_H1 ;  /* 0x30000027ff127230 */ /* 0x000fe40000004100 */
[----:B------:R-:W-:Y:S01]  /*15e0*/  FFMA.FTZ R22, R11, R22, R42 ;  /* 0x000000160b167223 */ /* 0x000fe2000001002a */
[----:B------:R-:W-:Y:S02]  /*15f0*/  HADD2.F32 R19, -RZ, R19.H1_H1 ;  /* 0x30000013ff137230 */ /* 0x000fe40000004100 */
[----:B------:R-:W-:Y:S02]  /*1600*/  HADD2.F32 R27, -RZ, R27.H1_H1 ;  /* 0x3000001bff1b7230 */ /* 0x000fe40000004100 */
[----:B------:R-:W-:Y:S02]  /*1610*/  HADD2.F32 R12, -RZ, R31.H1_H1 ;  /* 0x3000001fff0c7230 */ /* 0x000fe40000004100 */
[----:B------:R-:W-:Y:S02]  /*1620*/  HADD2.F32 R43, -RZ, R43.H1_H1 ;  /* 0x3000002bff2b7230 */ /* 0x000fe40000004100 */
[----:B------:R-:W-:-:S02]  /*1630*/  HADD2.F32 R20, -RZ, R47.H1_H1 ;  /* 0x3000002fff147230 */ /* 0x000fc40000004100 */
[----:B------:R-:W-:Y:S01]  /*1640*/  FFMA.FTZ R18, R35, R18, R34 ;  /* 0x0000001223127223 */ /* 0x000fe20000010022 */
[----:B------:R-:W-:Y:S01]  /*1650*/  FFMA.FTZ R14, R19, R10, R14 ;  /* 0x0000000a130e7223 */ /* 0x000fe2000001000e */
[----:B------:R-:W-:Y:S01]  /*1660*/  FFMA.FTZ R16, R27, R12, R16 ;  /* 0x0000000c1b107223 */ /* 0x000fe20000010010 */
[----:B------:R-:W-:Y:S02]  /*1670*/  FFMA.FTZ R20, R43, R20, R22 ;  /* 0x000000142b147223 */ /* 0x000fe40000010016 */
[----:B------:R-:W0:Y:S04]  /*1680*/  SHFL.BFLY PT, R15, R18, 0x8, 0x1f ;  /* 0x0d001f00120f7f89 */ /* 0x000e2800000e0000 */
[----:B------:R-:W1:Y:S04]  /*1690*/  SHFL.BFLY PT, R9, R8, 0x8, 0x1f ;  /* 0x0d001f0008097f89 */ /* 0x000e6800000e0000 */
[----:B------:R-:W2:Y:S04]  /*16a0*/  SHFL.BFLY PT, R11, R14, 0x8, 0x1f ;  /* 0x0d001f000e0b7f89 */ /* 0x000ea800000e0000 */
[----:B------:R-:W3:Y:S04]  /*16b0*/  SHFL.BFLY PT, R13, R16, 0x8, 0x1f ;  /* 0x0d001f00100d7f89 */ /* 0x000ee800000e0000 */
[----:B------:R-:W4:Y:S01]  /*16c0*/  SHFL.BFLY PT, R19, R20, 0x8, 0x1f ;  /* 0x0d001f0014137f89 */ /* 0x000f2200000e0000 */
[----:B0-----:R-:W-:Y:S01]  /*16d0*/  FADD.FTZ R17, R18, R15 ;  /* 0x0000000f12117221 */ /* 0x001fe20000010000 */
[----:B-1----:R-:W-:Y:S01]  /*16e0*/  FADD.FTZ R9, R8, R9 ;  /* 0x0000000908097221 */ /* 0x002fe20000010000 */
[----:B--2---:R-:W-:Y:S01]  /*16f0*/  FADD.FTZ R12, R14, R11 ;  /* 0x0000000b0e0c7221 */ /* 0x004fe20000010000 */
[----:B---3--:R-:W-:Y:S01]  /*1700*/  FADD.FTZ R13, R16, R13 ;  /* 0x0000000d100d7221 */ /* 0x008fe20000010000 */
[----:B----4-:R-:W-:Y:S01]  /*1710*/  FADD.FTZ R21, R20, R19 ;  /* 0x0000001314157221 */ /* 0x010fe20000010000 */
        /* <DEDUP_REMOVED lines=20> */
[----:B------:R-:W0:Y:S01]  /*1860*/  SHFL.BFLY PT, R18, R19, 0x1, 0x1f ;  /* 0x0c201f0013127f89 */ /* 0x000e2200000e0000 */
[----:B------:R-:W-:Y:S01]  /*1870*/  @P1 IMAD R53, R0, 0x50, R53 ;  /* 0x0000005000351824 */ /* 0x000fe200078e0235 */
[----:B------:R-:W1:Y:S02]  /*1880*/  LDC.64 R8, c[0x0][0x2d0] ;  /* 0x0000b400ff087b82 */ /* 0x000e640000000a00 */
[----:B------:R-:W2:Y:S04]  /*1890*/  SHFL.BFLY PT, R12, R11, 0x1, 0x1f ;  /* 0x0c201f000b0c7f89 */ /* 0x000ea800000e0000 */
[----:B------:R-:W3:Y:S04]  /*18a0*/  SHFL.BFLY PT, R14, R13, 0x1, 0x1f ;  /* 0x0c201f000d0e7f89 */ /* 0x000ee800000e0000 */
[----:B------:R-:W4:Y:S04]  /*18b0*/  SHFL.BFLY PT, R15, R16, 0x1, 0x1f ;  /* 0x0c201f00100f7f89 */ /* 0x000f2800000e0000 */
[----:B------:R-:W4:Y:S01]  /*18c0*/  SHFL.BFLY PT, R20, R17, 0x1, 0x1f ;  /* 0x0c201f0011147f89 */ /* 0x000f2200000e0000 */
[----:B------:R-:W-:Y:S01]  /*18d0*/  @P1 IMAD.HI R53, R53, 0x66666667, RZ ;  /* 0x6666666735351827 */ /* 0x000fe200078e02ff */
[----:B------:R-:W-:-:S04]  /*18e0*/  ISETP.NE.AND P2, PT, R55, RZ, PT ;  /* 0x000000ff3700720c */ /* 0x000fc80003f45270 */
[----:B------:R-:W-:-:S04]  /*18f0*/  @P1 SHF.R.U32.HI R10, RZ, 0x1f, R53 ;  /* 0x0000001fff0a1819 */ /* 0x000fc80000011635 */
[----:B------:R-:W-:Y:S01]  /*1900*/  @P1 LEA.HI.SX32 R53, R53, R10, 0x1b ;  /* 0x0000000a35351211 */ /* 0x000fe200078fdaff */
[----:B------:R-:W-:Y:S01]  /*1910*/  HFMA2.MMA R10, -RZ, RZ, 0, 0 ;  /* 0x00000000ff0a7435 */ /* 0x000fe200000001ff */
[----:B------:R-:W-:Y:S01]  /*1920*/  BSSY B0, `(.L_x_1126) ;  /* 0x0000028000007945 */ /* 0x000fe20003800000 */
[----:B0-----:R-:W-:Y:S01]  /*1930*/  FADD.FTZ R18, R19, R18 ;  /* 0x0000001213127221 */ /* 0x001fe20000010000 */
[----:B--2---:R-:W-:Y:S01]  /*1940*/  FADD.FTZ R21, R11, R12 ;  /* 0x0000000c0b157221 */ /* 0x004fe20000010000 */
[----:B---3--:R-:W-:Y:S02]  /*1950*/  FADD.FTZ R22, R13, R14 ;  /* 0x0000000e0d167221 */ /* 0x008fe40000010000 */
[----:B------:R-:W-:Y:S02]  /*1960*/  @P1 IMAD R10, R53, 0x50, RZ ;  /* 0x00000050350a1824 */ /* 0x000fe400078e02ff */
[----:B----4-:R-:W-:Y:S01]  /*1970*/  FADD.FTZ R15, R16, R15 ;  /* 0x0000000f100f7221 */ /* 0x010fe20000010000 */
[----:B------:R-:W-:Y:S01]  /*1980*/  FADD.FTZ R19, R17, R20 ;  /* 0x0000001411137221 */ /* 0x000fe20000010000 */
[----:B------:R-:W-:Y:S06]  /*1990*/  @P2 BRA `(.L_x_1127) ;  /* 0x0000000000802947 */ /* 0x000fec0003800000 */
[----:B------:R-:W0:Y:S01]  /*19a0*/  LDC.64 R16, c[0x0][0x278] ;  /* 0x00009e00ff107b82 */ /* 0x000e220000000a00 */
[----:B------:R-:W-:Y:S01]  /*19b0*/  SHF.R.S32.HI R14, RZ, 0x1f, R10 ;  /* 0x0000001fff0e7819 */ /* 0x000fe2000001140a */
[----:B------:R-:W-:Y:S01]  /*19c0*/  ULDC.64 UR8, c[0x0][0x280] ;  /* 0x0000a00000087ab9 */ /* 0x000fe20000000a00 */
[C---:B------:R-:W-:Y:S02]  /*19d0*/  IADD3 R12, P1, R5.reuse, R10, RZ ;  /* 0x0000000a050c7210 */ /* 0x040fe40007f3e0ff */
[-C--:B------:R-:W-:Y:S02]  /*19e0*/  ISETP.GE.AND P2, PT, R54, R7.reuse, PT ;  /* 0x000000073600720c */ /* 0x080fe40003f46270 */
[----:B------:R-:W-:Y:S02]  /*19f0*/  LEA.HI.X.SX32 R13, R5, R14, 0x1, P1 ;  /* 0x0000000e050d7211 */ /* 0x000fe400008f0eff */
[-C--:B------:R-:W-:Y:S02]  /*1a00*/  ISETP.GE.AND P1, PT, R56, R7.reuse, PT ;  /* 0x000000073800720c */ /* 0x080fe40003f26270 */
[----:B------:R-:W-:-:S02]  /*1a10*/  ISETP.GE.AND P5, PT, R50, R7, PT ;  /* 0x000000073200720c */ /* 0x000fc40003fa6270 */
[----:B------:R-:W-:Y:S02]  /*1a20*/  ISETP.GE.AND P4, PT, R52, R7, PT ;  /* 0x000000073400720c */ /* 0x000fe40003f86270 */
[----:B------:R-:W-:Y:S01]  /*1a30*/  FSEL R15, R15, RZ, !P2 ;  /* 0x000000ff0f0f7208 */ /* 0x000fe20005000000 */
[C---:B0-----:R-:W-:Y:S02]  /*1a40*/  IMAD R14, R16.reuse, UR7, RZ ;  /* 0x00000007100e7c24 */ /* 0x041fe4000f8e02ff */
[----:B------:R-:W-:-:S04]  /*1a50*/  IMAD.WIDE.U32 R12, R16, UR6, R12 ;  /* 0x00000006100c7c25 */ /* 0x000fc8000f8e000c */
[----:B------:R-:W-:Y:S01]  /*1a60*/  IMAD R11, R17, UR6, R14 ;  /* 0x00000006110b7c24 */ /* 0x000fe2000f8e020e */
[----:B------:R-:W-:-:S04]  /*1a70*/  FSEL R17, R18, RZ, !P1 ;  /* 0x000000ff12117208 */ /* 0x000fc80004800000 */
[----:B------:R-:W-:Y:S01]  /*1a80*/  IADD3 R13, R13, R11, RZ ;  /* 0x0000000b0d0d7210 */ /* 0x000fe20007ffe0ff */
[----:B------:R-:W-:Y:S02]  /*1a90*/  IMAD R11, R49, UR8, RZ ;  /* 0x00000008310b7c24 */ /* 0x000fe4000f8e02ff */
[----:B------:R-:W-:-:S04]  /*1aa0*/  IMAD.WIDE.U32 R12, R6, UR8, R12 ;  /* 0x00000008060c7c25 */ /* 0x000fc8000f8e000c */
[----:B------:R-:W-:Y:S01]  /*1ab0*/  IMAD R14, R6, UR9, R11 ;  /* 0x00000009060e7c24 */ /* 0x000fe2000f8e020b */
[----:B------:R-:W-:Y:S01]  /*1ac0*/  IADD3 R11, P3, R50, R12, RZ ;  /* 0x0000000c320b7210 */ /* 0x000fe20007f7e0ff */
[----:B------:R-:W-:-:S03]  /*1ad0*/  ULDC.64 UR8, c[0x0][0x260] ;  /* 0x0000980000087ab9 */ /* 0x000fc60000000a00 */
[----:B------:R-:W-:Y:S02]  /*1ae0*/  IADD3.X R14, R51, R13, R14, P3, !PT ;  /* 0x0000000d330e7210 */ /* 0x000fe40001ffe40e */
[C---:B------:R-:W-:Y:S02]  /*1af0*/  LEA R12, P6, R11.reuse, UR8, 0x2 ;  /* 0x000000080b0c7c11 */ /* 0x040fe4000f8c10ff */
[----:B------:R-:W-:Y:S02]  /*1b00*/  ISETP.GE.AND P3, PT, R58, R7, PT ;  /* 0x000000073a00720c */ /* 0x000fe40003f66270 */
[----:B------:R-:W-:Y:S02]  /*1b10*/  LEA.HI.X R13, R11, UR9, R14, 0x2, P6 ;  /* 0x000000090b0d7c11 */ /* 0x000fe4000b0f140e */
[----:B------:R-:W-:Y:S02]  /*1b20*/  FSEL R7, R21, RZ, !P5 ;  /* 0x000000ff15077208 */ /* 0x000fe40006800000 */
[----:B------:R-:W-:Y:S01]  /*1b30*/  FSEL R11, R22, RZ, !P4 ;  /* 0x000000ff160b7208 */ /* 0x000fe20006000000 */
[----:B------:R0:W-:Y:S01]  /*1b40*/  STG.E desc[UR4][R12.64+0x80], R15 ;  /* 0x0000800f0c007986 */ /* 0x0001e2000c101904 */
[----:B------:R-:W-:-:S03]  /*1b50*/  FSEL R19, R19, RZ, !P3 ;  /* 0x000000ff13137208 */ /* 0x000fc60005800000 */
[----:B------:R0:W-:Y:S04]  /*1b60*/  STG.E desc[UR4][R12.64], R7 ;  /* 0x000000070c007986 */ /* 0x0001e8000c101904 */
[----:B------:R0:W-:Y:S04]  /*1b70*/  STG.E desc[UR4][R12.64+0x40], R11 ;  /* 0x0000400b0c007986 */ /* 0x0001e8000c101904 */
[----:B------:R0:W-:Y:S04]  /*1b80*/  STG.E desc[UR4][R12.64+0xc0], R17 ;  /* 0x0000c0110c007986 */ /* 0x0001e8000c101904 */
[----:B------:R0:W-:Y:S02]  /*1b90*/  STG.E desc[UR4][R12.64+0x100], R19 ;  /* 0x000100130c007986 */ /* 0x0001e4000c101904 */
.L_x_1127:
[----:B------:R-:W-:Y:S05]  /*1ba0*/  BSYNC B0 ;  /* 0x0000000000007941 */ /* 0x000fea0003800000 */
.L_x_1126:
[----:B------:R-:W-:Y:S01]  /*1bb0*/  IADD3 R2, R2, 0x4f, RZ ;  /* 0x0000004f02027810 */ /* 0x000fe20007ffe0ff */
[----:B------:R-:W-:Y:S01]  /*1bc0*/  IMAD R14, R3, 0x2800, RZ ;  /* 0x00002800030e7824 */ /* 0x000fe200078e02ff */
[----:B0-----:R-:W-:Y:S01]  /*1bd0*/  SHF.L.U32 R13, R10, 0x7, RZ ;  /* 0x000000070a0d7819 */ /* 0x001fe200000006ff */
[----:B------:R-:W-:Y:S01]  /*1be0*/  BSSY B0, `(.L_x_1128) ;  /* 0x0000029000007945 */ /* 0x000fe20003800000 */
[----:B------:R-:W-:Y:S01]  /*1bf0*/  SHF.L.U32 R11, R4, 0x2, RZ ;  /* 0x00000002040b7819 */ /* 0x000fe200000006ff */
[----:B------:R-:W-:Y:S01]  /*1c00*/  IMAD.HI R7, R2, 0x66666667, RZ ;  /* 0x6666666702077827 */ /* 0x000fe200078e02ff */
[----:B------:R-:W-:-:S04]  /*1c10*/  SHF.R.S32.HI R15, RZ, 0x1f, R13 ;  /* 0x0000001fff0f7819 */ /* 0x000fc8000001140d */
[----:B------:R-:W-:-:S04]  /*1c20*/  SHF.R.U32.HI R12, RZ, 0x1f, R7 ;  /* 0x0000001fff0c7819 */ /* 0x000fc80000011607 */
[----:B------:R-:W-:Y:S02]  /*1c30*/  LEA.HI.SX32 R7, R7, R12, 0x1b ;  /* 0x0000000c07077211 */ /* 0x000fe400078fdaff */
[--C-:B------:R-:W-:Y:S02]  /*1c40*/  IADD3 R12, P1, P2, R13, R11, R14.reuse ;  /* 0x0000000b0d0c7210 */ /* 0x100fe40007a3e00e */
[----:B------:R-:W-:Y:S01]  /*1c50*/  SHF.R.S32.HI R14, RZ, 0x1f, R14 ;  /* 0x0000001fff0e7819 */ /* 0x000fe2000001140e */
[--C-:B------:R-:W-:Y:S01]  /*1c60*/  IMAD R7, R7, 0x50, -R2.reuse ;  /* 0x0000005007077824 */ /* 0x100fe200078e0a02 */
[----:B------:R-:W-:Y:S01]  /*1c70*/  SHF.R.S32.HI R11, RZ, 0x1f, R11 ;  /* 0x0000001fff0b7819 */ /* 0x000fe2000001140b */
[----:B------:R-:W-:-:S03]  /*1c80*/  IMAD R2, R3, -0x50, R2 ;  /* 0xffffffb003027824 */ /* 0x000fc600078e0202 */
[----:B------:R-:W-:Y:S01]  /*1c90*/  IADD3.X R13, R15, R11, R14, P1, P2 ;  /* 0x0000000b0f0d7210 */ /* 0x000fe20000fe440e */
[----:B-1----:R-:W-:Y:S01]  /*1ca0*/  IMAD R14, R8, UR7, RZ ;  /* 0x00000007080e7c24 */ /* 0x002fe2000f8e02ff */
[----:B------:R-:W-:-:S03]  /*1cb0*/  IADD3 R7, R2, R7, RZ ;  /* 0x0000000702077210 */ /* 0x000fc60007ffe0ff */
[----:B------:R-:W-:Y:S01]  /*1cc0*/  IMAD R9, R9, UR6, R14 ;  /* 0x0000000609097c24 */ /* 0x000fe2000f8e020e */
[----:B------:R-:W-:Y:S01]  /*1cd0*/  ISETP.GE.OR P0, PT, R4, R7, P0 ;  /* 0x000000070400720c */ /* 0x000fe20000706670 */
[----:B------:R-:W-:-:S05]  /*1ce0*/  IMAD.WIDE.U32 R12, R8, UR6, R12 ;  /* 0x00000006080c7c25 */ /* 0x000fca000f8e000c */
[----:B------:R-:W-:-:S07]  /*1cf0*/  IADD3 R15, R13, R9, RZ ;  /* 0x000000090d0f7210 */ /* 0x000fce0007ffe0ff */
[----:B------:R-:W-:Y:S05]  /*1d00*/  @P0 BRA `(.L_x_1129) ;  /* 0x0000000000580947 */ /* 0x000fea0003800000 */
[----:B------:R-:W0:Y:S01]  /*1d10*/  LDC.64 R16, c[0x0][0x2a8] ;  /* 0x0000aa00ff107b82 */ /* 0x000e220000000a00 */
[----:B------:R-:W-:Y:S01]  /*1d20*/  SHF.R.S32.HI R2, RZ, 0x1f, R5 ;  /* 0x0000001fff027819 */ /* 0x000fe20000011405 */
[----:B------:R-:W-:Y:S01]  /*1d30*/  ULDC.64 UR8, c[0x0][0x2b0] ;  /* 0x0000ac0000087ab9 */ /* 0x000fe20000000a00 */
[----:B------:R-:W-:Y:S01]  /*1d40*/  IADD3 R8, P0, P1, R10, R5, R4 ;  /* 0x000000050a087210 */ /* 0x000fe2000791e004 */
[----:B------:R-:W-:Y:S01]  /*1d50*/  IMAD R7, R49, UR8, RZ ;  /* 0x0000000831077c24 */ /* 0x000fe2000f8e02ff */
[----:B------:R-:W-:Y:S02]  /*1d60*/  SHF.R.S32.HI R10, RZ, 0x1f, R10 ;  /* 0x0000001fff0a7819 */ /* 0x000fe4000001140a */
[----:B------:R-:W-:-:S04]  /*1d70*/  SHF.R.S32.HI R5, RZ, 0x1f, R4 ;  /* 0x0000001fff057819 */ /* 0x000fc80000011404 */
[----:B------:R-:W-:Y:S02]  /*1d80*/  IADD3.X R9, R10, R2, R5, P0, P1 ;  /* 0x000000020a097210 */ /* 0x000fe400007e2405 */
[----:B-----5:R-:W-:Y:S01]  /*1d90*/  FSETP.NEU.FTZ.AND P0, PT, R48, -INF , PT ;  /* 0xff8000003000780b */ /* 0x020fe20003f1d000 */
[C---:B0-----:R-:W-:Y:S02]  /*1da0*/  IMAD R2, R16.reuse, UR7, RZ ;  /* 0x0000000710027c24 */ /* 0x041fe4000f8e02ff */
[----:B------:R-:W-:-:S04]  /*1db0*/  IMAD.WIDE.U32 R8, R16, UR6, R8 ;  /* 0x0000000610087c25 */ /* 0x000fc8000f8e0008 */
[----:B------:R-:W-:Y:S02]  /*1dc0*/  IMAD R5, R17, UR6, R2 ;  /* 0x0000000611057c24 */ /* 0x000fe4000f8e0202 */
[----:B------:R-:W-:-:S03]  /*1dd0*/  FMUL.FTZ R2, R48, 1.4426950216293334961 ;  /* 0x3fb8aa3b30027820 */ /* 0x000fc60000410000 */
[----:B------:R-:W-:Y:S01]  /*1de0*/  IADD3 R9, R9, R5, RZ ;  /* 0x0000000509097210 */ /* 0x000fe20007ffe0ff */
[C---:B------:R-:W-:Y:S02]  /*1df0*/  IMAD R5, R6.reuse, UR9, R7 ;  /* 0x0000000906057c24 */ /* 0x040fe4000f8e0207 */
[----:B------:R-:W-:Y:S01]  /*1e00*/  IMAD.WIDE.U32 R8, R6, UR8, R8 ;  /* 0x0000000806087c25 */ /* 0x000fe2000f8e0008 */
[----:B------:R-:W-:-:S04]  /*1e10*/  ULDC.64 UR8, c[0x0][0x2a0] ;  /* 0x0000a80000087ab9 */ /* 0x000fc80000000a00 */
[----:B------:R-:W-:Y:S02]  /*1e20*/  IADD3 R5, R9, R5, RZ ;  /* 0x0000000509057210 */ /* 0x000fe40007ffe0ff */
[----:B------:R-:W-:-:S04]  /*1e30*/  LEA R10, P1, R8, UR8, 0x2 ;  /* 0x00000008080a7c11 */ /* 0x000fc8000f8210ff */
[----:B------:R-:W-:Y:S02]  /*1e40*/  LEA.HI.X R11, R8, UR9, R5, 0x2, P1 ;  /* 0x00000009080b7c11 */ /* 0x000fe400088f1405 */
[----:B------:R-:W-:-:S05]  /*1e50*/  FSEL R5, R2, RZ, P0 ;  /* 0x000000ff02057208 */ /* 0x000fca0000000000 */
[----:B------:R0:W-:Y:S02]  /*1e60*/  STG.E desc[UR4][R10.64], R5 ;  /* 0x000000050a007986 */ /* 0x0001e4000c101904 */
.L_x_1129:
[----:B------:R-:W-:Y:S05]  /*1e70*/  BSYNC B0 ;  /* 0x0000000000007941 */ /* 0x000fea0003800000 */
.L_x_1128:
[----:B------:R-:W-:Y:S01]  /*1e80*/  ULDC.64 UR10, c[0x0][0x2e8] ;  /* 0x0000ba00000a7ab9 */ /* 0x000fe20000000a00 */
[----:B------:R-:W-:Y:S01]  /*1e90*/  ULDC.64 UR8, c[0x0][0x2d8] ;  /* 0x0000b60000087ab9 */ /* 0x000fe20000000a00 */
[----:B------:R-:W-:Y:S01]  /*1ea0*/  ISETP.NE.U32.AND P0, PT, RZ, UR10, PT ;  /* 0x0000000aff007c0c */ /* 0x000fe2000bf05070 */
[----:B------:R-:W-:Y:S01]  /*1eb0*/  IMAD R49, R49, UR8, RZ ;  /* 0x0000000831317c24 */ /* 0x000fe2000f8e02ff */
[----:B------:R-:W-:Y:S02]  /*1ec0*/  MOV R14, R12 ;  /* 0x0000000c000e7202 */ /* 0x000fe40000000f00 */
[----:B------:R-:W-:Y:S01]  /*1ed0*/  ISETP.NE.AND.EX P0, PT, RZ, UR11, PT, P0 ;  /* 0x0000000bff007c0c */ /* 0x000fe2000bf05300 */
[C---:B0-----:R-:W-:Y:S02]  /*1ee0*/  IMAD R5, R6.reuse, UR9, R49 ;  /* 0x0000000906057c24 */ /* 0x041fe4000f8e0231 */
[----:B------:R-:W-:Y:S01]  /*1ef0*/  IMAD.WIDE.U32 R8, R6, UR8, R14 ;  /* 0x0000000806087c25 */ /* 0x000fe2000f8e000e */
[----:B------:R-:W-:Y:S01]  /*1f00*/  ISETP.NE.OR P0, PT, R4, RZ, !P0 ;  /* 0x000000ff0400720c */ /* 0x000fe20004705670 */
[----:B------:R-:W-:-:S02]  /*1f10*/  ULDC.64 UR8, c[0x0][0x2b8] ;  /* 0x0000ae0000087ab9 */ /* 0x000fc40000000a00 */
[----:B------:R-:W-:Y:S02]  /*1f20*/  LEA R6, P1, R8, UR8, 0x2 ;  /* 0x0000000808067c11 */ /* 0x000fe4000f8210ff */
[----:B------:R-:W-:-:S04]  /*1f30*/  IADD3 R5, R9, R5, RZ ;  /* 0x0000000509057210 */ /* 0x000fc80007ffe0ff */
[----:B------:R-:W-:-:S05]  /*1f40*/  LEA.HI.X R7, R8, UR9, R5, 0x2, P1 ;  /* 0x0000000908077c11 */ /* 0x000fca00088f1405 */
        /* <DEDUP_REMOVED lines=11> */
[----:B------:R-:W1:Y:S08]  /*2000*/  LDC R2, c[0x0][0x2e0] ;  /* 0x0000b800ff027b82 */ /* 0x000e700000000800 */
[----:B0-----:R-:W0:Y:S08]  /*2010*/  LDC R7, c[0x0][0x220] ;  /* 0x00008800ff077b82 */ /* 0x001e300000000800 */
[----:B------:R-:W2:Y:S01]  /*2020*/  LDC.64 R4, c[0x0][0x2e8] ;  /* 0x0000ba00ff047b82 */ /* 0x000ea20000000a00 */
[----:B-1----:R-:W-:-:S04]  /*2030*/  IMAD R0, R3, R2, R0 ;  /* 0x0000000203007224 */ /* 0x002fc800078e0200 */
[----:B0-----:R-:W-:-:S04]  /*2040*/  IMAD R3, R0, R7, UR6 ;  /* 0x0000000600037e24 */ /* 0x001fc8000f8e0207 */
[----:B--2---:R-:W-:-:S05]  /*2050*/  IMAD.WIDE R2, R3, 0x4, R4 ;  /* 0x0000000403027825 */ /* 0x004fca00078e0204 */
[----:B------:R-:W-:Y:S01]  /*2060*/  STG.E desc[UR4][R2.64], RZ ;  /* 0x000000ff02007986 */ /* 0x000fe2000c101904 */
[----:B------:R-:W-:Y:S05]  /*2070*/  EXIT ;  /* 0x000000000000794d */ /* 0x000fea0003800000 */
.L_x_1130:
        /* <DEDUP_REMOVED lines=16> */
.L_x_3692:


//--------------------- .text._ZN7cutlass13device_kernelIN5flash11enable_sm90INS1_16FlashAttnBwdSm90INS1_25CollectiveMainloopBwdSm90ILi2ELi2ELi2EN4cute5tupleIJNS5_1CILi1EEES8_S8_EEENS6_IJNS7_ILi64EEENS7_ILi128EEESB_EEENS_6half_tEfNS_4arch4Sm90ELb0ELb1ELb0ELb0ELb0ELb1ELb0ELb0ELi2ELi1ELi2ELi1ELb0EEENS1_21CollectiveEpilogueBwdISC_SD_SF_Li256ELb0ELb0ELi1EEENS1_19SingleTileSchedulerILb0ELb0ELb0ELi128EEEEEEEEEvNT_6ParamsE --------------------------
	.section	.text._ZN7cutlass13device_kernelIN5flash11enable_sm90INS1_16FlashAttnBwdSm90INS1_25CollectiveMainloopBwdSm90ILi2ELi2ELi2EN4cute5tupleIJNS5_1CILi1EEES8_S8_EEENS6_IJNS7_ILi64EEENS7_ILi128EEESB_EEENS_6half_tEfNS_4arch4Sm90ELb0ELb1ELb0ELb0ELb0ELb1ELb0ELb0ELi2ELi1ELi2ELi1ELb0EEENS1_21CollectiveEpilogueBwdISC_SD_SF_Li256ELb0ELb0ELi1EEENS1_19SingleTileSchedulerILb0ELb0ELb0ELi128EEEEEEEEEvNT_6ParamsE,"ax",@progbits
	.align	128
.text._ZN7cutlass13device_kernelIN5flash11enable_sm90INS1_16FlashAttnBwdSm90INS1_25CollectiveMainloopBwdSm90ILi2ELi2ELi2EN4cute5tupleIJNS5_1CILi1EEES8_S8_EEENS6_IJNS7_ILi64EEENS7_ILi128EEESB_EEENS_6half_tEfNS_4arch4Sm90ELb0ELb1ELb0ELb0ELb0ELb1ELb0ELb0ELi2ELi1ELi2ELi1ELb0EEENS1_21CollectiveEpilogueBwdISC_SD_SF_Li256ELb0ELb0ELi1EEENS1_19SingleTileSchedulerILb0ELb0ELb0ELi128EEEEEEEEEvNT_6ParamsE:
        .type           _ZN7cutlass13device_kernelIN5flash11enable_sm90INS1_16FlashAttnBwdSm90INS1_25CollectiveMainloopBwdSm90ILi2ELi2ELi2EN4cute5tupleIJNS5_1CILi1EEES8_S8_EEENS6_IJNS7_ILi64EEENS7_ILi128EEESB_EEENS_6half_tEfNS_4arch4Sm90ELb0ELb1ELb0ELb0ELb0ELb1ELb0ELb0ELi2ELi1ELi2ELi1ELb0EEENS1_21CollectiveEpilogueBwdISC_SD_SF_Li256ELb0ELb0ELi1EEENS1_19SingleTileSchedulerILb0ELb0ELb0ELi128EEEEEEEEEvNT_6ParamsE,@function
        .size           _ZN7cutlass13device_kernelIN5flash11enable_sm90INS1_16FlashAttnBwdSm90INS1_25CollectiveMainloopBwdSm90ILi2ELi2ELi2EN4cute5tupleIJNS5_1CILi1EEES8_S8_EEENS6_IJNS7_ILi64EEENS7_ILi128EEESB_EEENS_6half_tEfNS_4arch4Sm90ELb0ELb1ELb0ELb0ELb0ELb1ELb0ELb0ELi2ELi1ELi2ELi1ELb0EEENS1_21CollectiveEpilogueBwdISC_SD_SF_Li256ELb0ELb0ELi1EEENS1_19SingleTileSchedulerILb0ELb0ELb0ELi128EEEEEEEEEvNT_6ParamsE,(.L_x_3693 - _ZN7cutlass13device_kernelIN5flash11enable_sm90INS1_16FlashAttnBwdSm90INS1_25CollectiveMainloopBwdSm90ILi2ELi2ELi2EN4cute5tupleIJNS5_1CILi1EEES8_S8_EEENS6_IJNS7_ILi64EEENS7_ILi128EEESB_EEENS_6half_tEfNS_4arch4Sm90ELb0ELb1ELb0ELb0ELb0ELb1ELb0ELb0ELi2ELi1ELi2ELi1ELb0EEENS1_21CollectiveEpilogueBwdISC_SD_SF_Li256ELb0ELb0ELi1EEENS1_19SingleTileSchedulerILb0ELb0ELb0ELi128EEEEEEEEEvNT_6ParamsE)
        .other          _ZN7cutlass13device_kernelIN5flash11enable_sm90INS1_16FlashAttnBwdSm90INS1_25CollectiveMainloopBwdSm90ILi2ELi2ELi2EN4cute5tupleIJNS5_1CILi1EEES8_S8_EEENS6_IJNS7_ILi64EEENS7_ILi128EEESB_EEENS_6half_tEfNS_4arch4Sm90ELb0ELb1ELb0ELb0ELb0ELb1ELb0ELb0ELi2ELi1ELi2ELi1ELb0EEENS1_21CollectiveEpilogueBwdISC_SD_SF_Li256ELb0ELb0ELi1EEENS1_19SingleTileSchedulerILb0ELb0ELb0ELi128EEEEEEEEEvNT_6ParamsE,@"STO_CUDA_ENTRY STV_DEFAULT"
_ZN7cutlass13device_kernelIN5flash11enable_sm90INS1_16FlashAttnBwdSm90INS1_25CollectiveMainloopBwdSm90ILi2ELi2ELi2EN4cute5tupleIJNS5_1CILi1EEES8_S8_EEENS6_IJNS7_ILi64EEENS7_ILi128EEESB_EEENS_6half_tEfNS_4arch4Sm90ELb0ELb1ELb0ELb0ELb0ELb1ELb0ELb0ELi2ELi1ELi2ELi1ELb0EEENS1_21CollectiveEpilogueBwdISC_SD_SF_Li256ELb0ELb0ELi1EEENS1_19SingleTileSchedulerILb0ELb0ELb0ELi128EEEEEEEEEvNT_6ParamsE:
[----:B------:R-:W1:Y:S02]  /*0000*/  LDC R1, c[0x0][0x28] ;  /* 0x00000a00ff017b82 */ /* 0x000e640000000800 */
[----:B-1----:R-:W-:Y:S01]  /*0010*/  VIADD R1, R1, 0xfffffff8 ;  /* 0xfffffff801017836 */ /* 0x002fe20000000000 */
[----:B------:R-:W1:Y:S01]  /*0020*/  S2R R3, SR_TID.X ;  /* 0x0000000000037919 */ /* 0x000e620000002100 */
[----:B------:R-:W-:Y:S01]  /*0030*/  ELECT P0, URZ, PT ;  /* 0x00000000003f782f */ /* 0x000fe20003800000 */
[----:B------:R-:W-:Y:S01]  /*0040*/  BSSY B0, `(.L_x_1131) ;  /* 0x000001a000007945 */ /* 0x000fe20003800000 */
[--C-:B-1----:R-:W-:Y:S02]  /*0050*/  SHF.R.U32.HI R0, RZ, 0x5, R3.reuse ;  /* 0x00000005ff007819 */ /* 0x102fe40000011603 */
[----:B------:R-:W-:-:S03]  /*0060*/  SHF.R.U32.HI R3, RZ, 0x7, R3 ;  /* 0x00000007ff037819 */ /* 0x000fc60000011603 */
        /* <DEDUP_REMOVED lines=23> */
.L_x_1132:
[----:B------:R-:W-:Y:S05]  /*01e0*/  BSYNC B0 ;  /* 0x0000000000007941 */ /* 0x000fea0003800000 */
.L_x_1131:
[----:B------:R-:W-:Y:S01]  /*01f0*/  VOTEU.ANY UP0, P0 ;  /* 0x00000000003f7886 */ /* 0x000fe20000000100 */
[----:B------:R-:W1:Y:S01]  /*0200*/  SHFL.IDX PT, R3, R3, RZ, 0x1f ;  /* 0x00001fff03037589 */ /* 0x000e6200000e0000 */
[----:B------:R-:W-:Y:S01]  /*0210*/  UMOV UR4, 0x1 ;  /* 0x0000000100047882 */ /* 0x000fe20000000000 */
[----:B------:R-:W-:Y:S01]  /*0220*/  VOTEU.ANY UP1, P0 ;  /* 0x00000000003f7886 */ /* 0x000fe20000020100 */
[----:B------:R-:W-:Y:S01]  /*0230*/  UMOV UR38, 0x1 ;  /* 0x0000000100267882 */ /* 0x000fe20000000000 */
[----:B------:R-:W2:Y:S01]  /*0240*/  @UP0 S2UR UR7, SR_CgaCtaId ;  /* 0x00000000000709c3 */ /* 0x000ea20000008800 */
[----:B------:R-:W3:Y:S01]  /*0250*/  SHFL.IDX PT, R2, R0, RZ, 0x1f ;  /* 0x00001fff00027589 */ /* 0x000ee200000e0000 */
[----:B------:R-:W-:Y:S01]  /*0260*/  @UP0 UMOV UR6, 0x400 ;  /* 0x0000040000060882 */ /* 0x000fe20000000000 */
[----:B------:R-:W-:-:S04]  /*0270*/  @UP0 UIADD3 UR4, -UR4, 0x100000, URZ ;  /* 0x0010000004040890 */ /* 0x000fc8000fffe13f */
[----:B------:R-:W-:Y:S02]  /*0280*/  @UP0 USHF.L.U32 UR5, UR4, 0xb, URZ ;  /* 0x0000000b04050899 */ /* 0x000fe4000800063f */
[----:B------:R-:W-:Y:S01]  /*0290*/  @UP0 USHF.L.U32 UR4, UR4, 0x1, URZ ;  /* 0x0000000104040899 */ /* 0x000fe2000800063f */
[----:B-1----:R-:W-:Y:S01]  /*02a0*/  R2UR UR8, R3 ;  /* 0x00000000030872ca */ /* 0x002fe200000e0000 */
[----:B--2---:R-:W-:Y:S01]  /*02b0*/  @UP0 ULEA UR6, UR7, UR6, 0x18 ;  /* 0x0000000607060291 */ /* 0x004fe2000f8ec03f */
[----:B---3--:R-:W-:-:S11]  /*02c0*/  ISETP.NE.AND P1, PT, R2, RZ, PT ;  /* 0x000000ff0200720c */ /* 0x008fd60003f25270 */
[----:B------:R-:W-:Y:S01]  /*02d0*/  UISETP.NE.AND UP0, UPT, UR8, URZ, UPT ;  /* 0x0000003f0800728c */ /* 0x000fe2000bf05270 */
[----:B------:R-:W1:Y:S02]  /*02e0*/  FENCE.VIEW.ASYNC.S ;  /* 0x00000000000073c6 */ /* 0x000e640000000000 */
[----:B-1----:R1:W2:Y:S01]  /*02f0*/  @UP1 SYNCS.EXCH.64 URZ, [UR6+0x30800], UR4 ;  /* 0x03080004063f15b2 */ /* 0x0022a20008000100 */
[----:B------:R-:W-:Y:S01]  /*0300*/  USEL UR38, UR38, 0x2, !UP0 ;  /* 0x0000000226267887 */ /* 0x000fe2000c000000 */
[----:B------:R-:W-:Y:S11]  /*0310*/  @P1 BRA `(.L_x_1133) ;  /* 0x0000000000481947 */ /* 0x000ff60003800000 */
[----:B-1----:R-:W1:Y:S01]  /*0320*/  S2UR UR5, SR_CgaCtaId ;  /* 0x00000000000579c3 */ /* 0x002e620000008800 */
        /* <DEDUP_REMOVED lines=15> */
[----:B------:R3:W1:Y:S02]  /*0420*/  SYNCS.EXCH.64 URZ, [UR8+0x30828], UR4 ;  /* 0x03082804083f75b2 */ /* 0x0006640008000100 */
[----:B---3--:R-:W-:Y:S01]  /*0430*/  NOP ;  /* 0x0000000000007918 */ /* 0x008fe20000000000 */
.L_x_1133:
[----:B------:R-:W3:Y:S01]  /*0440*/  SHFL.IDX PT, R2, R0, RZ, 0x1f ;  /* 0x00001fff00027589 */ /* 0x000ee200000e0000 */
[----:B------:R-:W-:Y:S01]  /*0450*/  NOP ;  /* 0x0000000000007918 */ /* 0x000fe20000000000 */
[----:B---3--:R-:W-:-:S13]  /*0460*/  ISETP.NE.AND P0, PT, R2, RZ, PT ;  /* 0x000000ff0200720c */ /* 0x008fda0003f05270 */
        /* <DEDUP_REMOVED lines=17> */
[----:B------:R3:W1:Y:S02]  /*0580*/  SYNCS.EXCH.64 URZ, [UR8+0x30848], UR6 ;  /* 0x03084806083f75b2 */ /* 0x0006640008000100 */
[----:B---3--:R-:W-:Y:S01]  /*0590*/  NOP ;  /* 0x0000000000007918 */ /* 0x008fe20000000000 */
.L_x_1134:
[----:B------:R-:W-:Y:S01]  /*05a0*/  PLOP3.LUT P0, PT, PT, PT, UP0, 0x80, 0x0 ;  /* 0x000000000000781c */ /* 0x000fe20003f0f008 */
[----:B------:R-:W-:Y:S01]  /*05b0*/  NOP ;  /* 0x0000000000007918 */ /* 0x000fe20000000000 */
[----:B------:R-:W-:Y:S01]  /*05c0*/  BSSY B6, `(.L_x_1135) ;  /* 0x00008f3000067945 */ /* 0x000fe20003800000 */
[----:B-12-4-:R-:W-:Y:S10]  /*05d0*/  BAR.SYNC.DEFER_BLOCKING 0x0 ;  /* 0x0000000000007b1d */ /* 0x016ff40000010000 */
[----:B------:R-:W-:Y:S05]  /*05e0*/  @!P0 BRA `(.L_x_1136) ;  /* 0x00000060002c8947 */ /* 0x000fea0003800000 */
.L_x_1137:
[----:B------:R-:W-:-:S08]  /*05f0*/  NOP ;  /* 0x0000000000007918 */ /* 0x000fd00000000000 */
[----:B------:R-:W1:Y:S02]  /*0600*/  USETMAXREG.TRY_ALLOC.CTAPOOL UP0, 0xf0 ;  /* 0x000000f0000079c8 */ /* 0x000e640008000600 */
[----:B-1----:R-:W-:-:S13]  /*0610*/  PLOP3.LUT P0, PT, PT, PT, UP0, 0x80, 0x0 ;  /* 0x000000000000781c */ /* 0x002fda0003f0f008 */
[----:B------:R-:W-:Y:S05]  /*0620*/  @!P0 BRA `(.L_x_1137) ;  /* 0xfffffffc00f08947 */ /* 0x000fea000383ffff */
[----:B------:R-:W-:Y:S01]  /*0630*/  LOP3.LUT R0, R0, 0x3, RZ, 0xc0, !PT ;  /* 0x0000000300007812 */ /* 0x000fe200078ec0ff */
[----:B------:R-:W1:Y:S01]  /*0640*/  S2R R2, SR_TID.X ;  /* 0x0000000000027919 */ /* 0x000e620000002100 */
        /* <DEDUP_REMOVED lines=8> */
[----:B------:R-:W1:Y:S01]  /*06d0*/  S2UR UR39, SR_CTAID.X ;  /* 0x00000000002779c3 */ /* 0x000e620000002500 */
[----:B------:R-:W-:Y:S01]  /*06e0*/  ULDC UR7, c[0x0][0x280] ;  /* 0x0000a00000077ab9 */ /* 0x000fe20000000800 */
[----:B------:R-:W-:Y:S01]  /*06f0*/  ULDC UR6, c[0x0][0x290] ;  /* 0x0000a40000067ab9 */ /* 0x000fe20000000800 */
[----:B------:R-:W-:Y:S01]  /*0700*/  ULDC UR4, c[0x0][0x74c] ;  /* 0x0001d30000047ab9 */ /* 0x000fe20000000800 */
        /* <DEDUP_REMOVED lines=20> */
[----:B-1----:R-:W-:Y:S02]  /*0850*/  ULEA UR5, UR39, UR7, 0x7 ;  /* 0x0000000727057291 */ /* 0x002fe4000f8e383f */
[----:B------:R-:W-:Y:S02]  /*0860*/  ISETP.LE.AND P1, PT, RZ, UR39, PT ;  /* 0x00000027ff007c0c */ /* 0x000fe4000bf23270 */
[----:B------:R-:W-:-:S02]  /*0870*/  CS2R R48, SRZ ;  /* 0x0000000000307805 */ /* 0x000fc4000001ff00 */
[----:B------:R-:W-:Y:S01]  /*0880*/  CS2R R46, SRZ ;  /* 0x00000000002e7805 */ /* 0x000fe2000001ff00 */
[----:B------:R-:W-:Y:S01]  /*0890*/  UIADD3 UR4, -UR4, UR5, -UR6 ;  /* 0x0000000504047290 */ /* 0x000fe2000fffe906 */
[----:B------:R-:W-:Y:S02]  /*08a0*/  CS2R R44, SRZ ;  /* 0x00000000002c7805 */ /* 0x000fe4000001ff00 */
[----:B------:R-:W-:Y:S02]  /*08b0*/  CS2R R42, SRZ ;  /* 0x00000000002a7805 */ /* 0x000fe4000001ff00 */
[----:B------:R-:W-:Y:S01]  /*08c0*/  CS2R R40, SRZ ;  /* 0x0000000000287805 */ /* 0x000fe2000001ff00 */
[----:B------:R-:W-:Y:S01]  /*08d0*/  USHF.R.S32.HI UR5, URZ, 0x1f, UR4 ;  /* 0x0000001f3f057899 */ /* 0x000fe20008011404 */
[----:B------:R-:W-:Y:S02]  /*08e0*/  CS2R R38, SRZ ;  /* 0x0000000000267805 */ /* 0x000fe4000001ff00 */
[----:B------:R-:W-:-:S02]  /*08f0*/  CS2R R36, SRZ ;  /* 0x0000000000247805 */ /* 0x000fc4000001ff00 */
[----:B------:R-:W-:Y:S01]  /*0900*/  CS2R R34, SRZ ;  /* 0x0000000000227805 */ /* 0x000fe2000001ff00 */
[----:B------:R-:W-:Y:S01]  /*0910*/  ULEA.HI UR5, UR5, UR4, URZ, 0x6 ;  /* 0x0000000405057291 */ /* 0x000fe2000f8f303f */
[----:B------:R-:W-:Y:S01]  /*0920*/  CS2R R32, SRZ ;  /* 0x0000000000207805 */ /* 0x000fe2000001ff00 */
[----:B------:R-:W-:Y:S01]  /*0930*/  UIADD3 UR4, UR7, 0x3f, URZ ;  /* 0x0000003f07047890 */ /* 0x000fe2000fffe03f */
[----:B------:R-:W-:Y:S01]  /*0940*/  CS2R R30, SRZ ;  /* 0x00000000001e7805 */ /* 0x000fe2000001ff00 */
[----:B------:R-:W-:Y:S01]  /*0950*/  USHF.R.S32.HI UR6, URZ, 0x6, UR5 ;  /* 0x000000063f067899 */ /* 0x000fe20008011405 */
[----:B------:R-:W-:Y:S01]  /*0960*/  CS2R R28, SRZ ;  /* 0x00000000001c7805 */ /* 0x000fe2000001ff00 */
[----:B------:R-:W-:Y:S01]  /*0970*/  USHF.R.S32.HI UR5, URZ, 0x1f, UR4 ;  /* 0x0000001f3f057899 */ /* 0x000fe20008011404 */
[----:B------:R-:W-:Y:S01]  /*0980*/  CS2R R26, SRZ ;  /* 0x00000000001a7805 */ /* 0x000fe2000001ff00 */
[----:B------:R-:W-:Y:S01]  /*0990*/  UISETP.LT.AND UP0, UPT, URZ, UR6, UPT ;  /* 0x000000063f00728c */ /* 0x000fe2000bf01270 */
[----:B------:R-:W-:Y:S01]  /*09a0*/  CS2R R24, SRZ ;  /* 0x0000000000187805 */ /* 0x000fe2000001ff00 */
[----:B------:R-:W-:Y:S01]  /*09b0*/  ULEA.HI UR5, UR5, UR4, URZ, 0x6 ;  /* 0x0000000405057291 */ /* 0x000fe2000f8f303f */
[----:B------:R-:W-:Y:S01]  /*09c0*/  CS2R R150, SRZ ;  /* 0x0000000000967805 */ /* 0x000fe2000001ff00 */
[----:B------:R-:W-:Y:S01]  /*09d0*/  USEL UR37, URZ, UR6, !UP0 ;  /* 0x000000063f257287 */ /* 0x000fe2000c000000 */
[----:B------:R-:W-:Y:S01]  /*09e0*/  CS2R R148, SRZ ;  /* 0x0000000000947805 */ /* 0x000fe2000001ff00 */
[----:B------:R-:W-:Y:S01]  /*09f0*/  USHF.R.S32.HI UR36, URZ, 0x6, UR5 ;  /* 0x000000063f247899 */ /* 0x000fe20008011405 */
        /* <DEDUP_REMOVED lines=24> */
[----:B------:R-:W-:Y:S01]  /*0b80*/  IMAD.MOV.U32 R99, RZ, RZ, RZ ;  /* 0x000000ffff637224 */ /* 0x000fe200078e00ff */
[----:B------:R-:W-:Y:S06]  /*0b90*/  @!P1 BRA `(.L_x_1139) ;  /* 0x0000000000289947 */ /* 0x000fec0003800000 */
[----:B------:R-:W-:Y:S01]  /*0ba0*/  ULEA UR4, UR39, UR7, 0x7 ;  /* 0x0000000727047291 */ /* 0x000fe2000f8e383f */
[----:B------:R-:W-:-:S03]  /*0bb0*/  ULDC UR5, c[0x0][0x290] ;  /* 0x0000a40000057ab9 */ /* 0x000fc60000000800 */
[----:B------:R-:W-:-:S03]  /*0bc0*/  UIADD3 UR4, -UR5, 0xbf, UR4 ;  /* 0x000000bf05047890 */ /* 0x000fc6000fffe104 */
[----:B------:R-:W-:Y:S02]  /*0bd0*/  ULDC UR5, c[0x0][0x748] ;  /* 0x0001d20000057ab9 */ /* 0x000fe40000000800 */
[----:B------:R-:W-:-:S04]  /*0be0*/  UIADD3 UR4, UR4, UR5, URZ ;  /* 0x0000000504047290 */ /* 0x000fc8000fffe03f */
[----:B------:R-:W-:-:S04]  /*0bf0*/  USHF.R.S32.HI UR5, URZ, 0x1f, UR4 ;  /* 0x0000001f3f057899 */ /* 0x000fc80008011404 */
[----:B------:R-:W-:-:S04]  /*0c00*/  ULEA.HI UR5, UR5, UR4, URZ, 0x6 ;  /* 0x0000000405057291 */ /* 0x000fc8000f8f303f */
[----:B------:R-:W-:-:S04]  /*0c10*/  USHF.R.S32.HI UR5, URZ, 0x6, UR5 ;  /* 0x000000063f057899 */ /* 0x000fc80008011405 */
[----:B------:R-:W-:-:S04]  /*0c20*/  UISETP.LT.AND UP0, UPT, UR36, UR5, UPT ;  /* 0x000000052400728c */ /* 0x000fc8000bf01270 */
[----:B------:R-:W-:-:S12]  /*0c30*/  USEL UR36, UR36, UR5, UP0 ;  /* 0x0000000524247287 */ /* 0x000fd80008000000 */
.L_x_1139:
[----:B------:R-:W-:Y:S01]  /*0c40*/  UISETP.GT.AND UP0, UPT, UR36, UR37, UPT ;  /* 0x000000252400728c */ /* 0x000fe2000bf04270 */
[----:B------:R-:W-:Y:S01]  /*0c50*/  IMAD.MOV.U32 R98, RZ, RZ, RZ ;  /* 0x000000ffff627224 */ /* 0x000fe200078e00ff */
[----:B------:R-:W-:Y:S02]  /*0c60*/  CS2R R96, SRZ ;  /* 0x0000000000607805 */ /* 0x000fe4000001ff00 */
[----:B------:R-:W-:Y:S02]  /*0c70*/  CS2R R94, SRZ ;  /* 0x00000000005e7805 */ /* 0x000fe4000001ff00 */
[----:B------:R-:W-:Y:S02]  /*0c80*/  CS2R R92, SRZ ;  /* 0x00000000005c7805 */ /* 0x000fe4000001ff00 */
[----:B------:R-:W-:Y:S02]  /*0c90*/  CS2R R90, SRZ ;  /* 0x00000000005a7805 */ /* 0x000fe4000001ff00 */
[----:B------:R-:W-:-:S02]  /*0ca0*/  PLOP3.LUT P1, PT, PT, PT, UP0, 0x80, 0x0 ;  /* 0x000000000000781c */ /* 0x000fc40003f2f008 */
[----:B------:R-:W-:-:S11]  /*0cb0*/  CS2R R88, SRZ ;  /* 0x0000000000587805 */ /* 0x000fd6000001ff00 */
[----:B------:R-:W-:Y:S05]  /*0cc0*/  @!P1 BRA `(.L_x_1140) ;  /* 0x0000003400b49947 */ /* 0x000fea0003800000 */
[----:B------:R-:W-:Y:S01]  /*0cd0*/  MOV R0, RZ ;  /* 0x000000ff00007202 */ /* 0x000fe20000000f00 */
[----:B------:R-:W-:Y:S01]  /*0ce0*/  ULDC UR40, c[0x0][0x280] ;  /* 0x0000a00000287ab9 */ /* 0x000fe20000000800 */
[----:B------:R-:W-:Y:S02]  /*0cf0*/  ULDC UR41, c[0x0][0x744] ;  /* 0x0001d10000297ab9 */ /* 0x000fe40000000800 */
        /* <DEDUP_REMOVED lines=18> */
.L_x_1142:
        /* <DEDUP_REMOVED lines=15> */
.L_x_1141:
[----:B------:R-:W1:Y:S01]  /*0f10*/  S2R R0, SR_CgaCtaId ;  /* 0x0000000000007919 */ /* 0x000e620000008800 */
[----:B------:R-:W-:-:S04]  /*0f20*/  MOV R229, 0x400 ;  /* 0x0000040000e57802 */ /* 0x000fc80000000f00 */
[----:B-1----:R-:W-:-:S05]  /*0f30*/  LEA R229, R0, R229, 0x18 ;  /* 0x000000e500e57211 */ /* 0x002fca00078ec0ff */
[----:B------:R-:W-:-:S05]  /*0f40*/  VIADD R232, R229, 0x28800 ;  /* 0x00028800e5e87836 */ /* 0x000fca0000000000 */
        /* <DEDUP_REMOVED lines=18> */
.L_x_1144:
        /* <DEDUP_REMOVED lines=15> */
.L_x_1143:
        /* <DEDUP_REMOVED lines=8> */
.L_x_1249:
[----:B------:R-:W-:Y:S02]  /*11e0*/  SHF.L.U32 R8, RZ, 0x1f, RZ ;  /* 0x0000001fff087819 */ /* 0x000fe400000006ff */
[----:B--2---:R-:W-:Y:S02]  /*11f0*/  LEA.HI R4, R14, R14, RZ, 0x1 ;  /* 0x0000000e0e047211 */ /* 0x004fe400078f08ff */
[----:B------:R-:W2:Y:S01]  /*1200*/  SYNCS.PHASECHK.TRANS64.TRYWAIT P0, [R229+URZ+0x30800], R8 ;  /* 0x03080008e50075a7 */ /* 0x000ea2000800017f */
[----:B------:R-:W-:Y:S02]  /*1210*/  LOP3.LUT R7, R2, 0xffffff80, RZ, 0xc0, !PT ;  /* 0xffffff8002077812 */ /* 0x000fe400078ec0ff */
[----:B------:R-:W-:Y:S02]  /*1220*/  LOP3.LUT R5, R4, 0xfffffffe, RZ, 0xc0, !PT ;  /* 0xfffffffe04057812 */ /* 0x000fe400078ec0ff */
[CC--:B------:R-:W-:Y:S01]  /*1230*/  LEA.HI R4, R3.reuse, R0.reuse, RZ, 0x5 ;  /* 0x0000000003047211 */ /* 0x0c0fe200078f28ff */
[----:B------:R-:W-:Y:S01]  /*1240*/  IMAD.IADD R7, R0, 0x1, -R7 ;  /* 0x0000000100077824 */ /* 0x000fe200078e0a07 */
[CC--:B------:R-:W-:Y:S01]  /*1250*/  LEA.HI R9, R3.reuse, R0.reuse, RZ, 0x3 ;  /* 0x0000000003097211 */ /* 0x0c0fe200078f18ff */
[----:B------:R-:W-:Y:S01]  /*1260*/  IMAD.IADD R224, R14, 0x1, -R5 ;  /* 0x000000010ee07824 */ /* 0x000fe200078e0a05 */
[----:B------:R-:W-:Y:S01]  /*1270*/  LEA.HI R5, R3, R0, RZ, 0x4 ;  /* 0x0000000003057211 */ /* 0x000fe200078f20ff */
[----:B------:R-:W-:Y:S01]  /*1280*/  IMAD.SHL.U32 R3, R0, 0x40, RZ ;  /* 0x0000004000037824 */ /* 0x000fe200078e00ff */
[----:B------:R-:W-:-:S02]  /*1290*/  SHF.R.S32.HI R2, RZ, 0x1f, R7 ;  /* 0x0000001fff027819 */ /* 0x000fc40000011407 */
[----:B------:R-:W-:Y:S02]  /*12a0*/  SHF.R.S32.HI R4, RZ, 0x5, R4 ;  /* 0x00000005ff047819 */ /* 0x000fe40000011404 */
[----:B------:R-:W-:Y:S02]  /*12b0*/  SHF.R.S32.HI R10, RZ, 0x4, R5 ;  /* 0x00000004ff0a7819 */ /* 0x000fe40000011405 */
[----:B------:R-:W-:Y:S01]  /*12c0*/  LEA.HI R0, R2, R7, RZ, 0x2 ;  /* 0x0000000702007211 */ /* 0x000fe200078f10ff */
[----:B------:R-:W-:Y:S01]  /*12d0*/  IMAD.SHL.U32 R6, R4, 0x10, RZ ;  /* 0x0000001004067824 */ /* 0x000fe200078e00ff */
[----:B------:R-:W-:Y:S02]  /*12e0*/  LEA.HI R11, R5, R10, RZ, 0x1 ;  /* 0x0000000a050b7211 */ /* 0x000fe400078f08ff */
[----:B------:R-:W-:Y:S02]  /*12f0*/  LOP3.LUT R3, R3, 0x1c0, RZ, 0xc0, !PT ;  /* 0x000001c003037812 */ /* 0x000fe400078ec0ff */
[----:B------:R-:W-:-:S02]  /*1300*/  SHF.R.S32.HI R4, RZ, 0x2, R0 ;  /* 0x00000002ff047819 */ /* 0x000fc40000011400 */
[----:B------:R-:W-:Y:S01]  /*1310*/  SHF.R.S32.HI R5, RZ, 0x1f, R0 ;  /* 0x0000001fff057819 */ /* 0x000fe20000011400 */
[----:B--2---:R-:W-:Y:S06]  /*1320*/  @P0 BRA `(.L_x_1146) ;  /* 0x0000000000080947 */ /* 0x004fec0003800000 */
[----:B------:R-:W2:Y:S02]  /*1330*/  SYNCS.PHASECHK.TRANS64.TRYWAIT P0, [R229+URZ+0x30800], R8 ;  /* 0x03080008e50075a7 */ /* 0x000ea4000800017f */
[----:B--2---:R-:W-:Y:S05]  /*1340*/  @!P0 BRA `(.L_x_1147) ;  /* 0x00000080008c8947 */ /* 0x004fea0003800000 */
.L_x_1146:
[----:B------:R-:W-:Y:S01]  /*1350*/  LEA.HI R5, R5, R4, RZ, 0x3 ;  /* 0x0000000405057211 */ /* 0x000fe200078f18ff */
[----:B------:R-:W-:Y:S01]  /*1360*/  ULDC UR4, c[0x0][0x290] ;  /* 0x0000a40000047ab9 */ /* 0x000fe20000000800 */
[----:B--2---:R-:W-:Y:S01]  /*1370*/  LOP3.LUT R8, R3, 0x30, R6, 0xf8, !PT ;  /* 0x0000003003087812 */ /* 0x004fe200078ef806 */
[----:B------:R-:W-:Y:S01]  /*1380*/  UIMAD UR4, UR39, -0x80, UR4 ;  /* 0xffffff80270478a4 */ /* 0x000fe2000f8e0204 */
[----:B------:R-:W-:Y:S01]  /*1390*/  LOP3.LUT R5, R5, 0xfffffff8, RZ, 0xc0, !PT ;  /* 0xfffffff805057812 */ /* 0x000fe200078ec0ff */
[----:B------:R-:W-:Y:S01]  /*13a0*/  IMAD.U32 R233, RZ, RZ, UR38 ;  /* 0x00000026ffe97e24 */ /* 0x000fe2000f8e00ff */
[----:B------:R-:W-:Y:S01]  /*13b0*/  LEA.HI R6, R13, R13, RZ, 0x1 ;  /* 0x0000000d0d067211 */ /* 0x000fe200078f08ff */
[----:B------:R-:W-:Y:S01]  /*13c0*/  IMAD.MOV.U32 R223, RZ, RZ, RZ ;  /* 0x000000ffffdf7224 */ /* 0x000fe200078e00ff */
[----:B------:R-:W-:Y:S01]  /*13d0*/  LOP3.LUT R11, R11, 0x7ffffe, RZ, 0xc0, !PT ;  /* 0x007ffffe0b0b7812 */ /* 0x000fe200078ec0ff */
[----:B------:R-:W-:Y:S01]  /*13e0*/  IMAD.IADD R5, R4, 0x1, -R5 ;  /* 0x0000000104057824 */ /* 0x000fe200078e0a05 */
[----:B------:R-:W-:Y:S01]  /*13f0*/  LEA.HI R4, R2, R7, RZ, 0x5 ;  /* 0x0000000702047211 */ /* 0x000fe200078f28ff */
[----:B------:R-:W-:Y:S01]  /*1400*/  IMAD.SHL.U32 R2, R13, 0x1000, RZ ;  /* 0x000010000d027824 */ /* 0x000fe200078e00ff */
[----:B------:R-:W-:Y:S01]  /*1410*/  LOP3.LUT R6, R6, 0x3fffffe, RZ, 0xc0, !PT ;  /* 0x03fffffe06067812 */ /* 0x000fe200078ec0ff */
[----:B------:R-:W-:Y:S01]  /*1420*/  IMAD.IADD R11, R10, 0x1, -R11 ;  /* 0x000000010a0b7824 */ /* 0x000fe200078e0a0b */
[----:B------:R-:W-:-:S02]  /*1430*/  SHF.R.S32.HI R4, RZ, 0x5, R4 ;  /* 0x00000005ff047819 */ /* 0x000fc40000011404 */
[----:B------:R-:W-:Y:S02]  /*1440*/  CS2R R86, SRZ ;  /* 0x0000000000567805 */ /* 0x000fe4000001ff00 */
[----:B------:R-:W-:Y:S01]  /*1450*/  LOP3.LUT R9, R8, 0x8, R9, 0xf8, !PT ;  /* 0x0000000808097812 */ /* 0x000fe200078ef809 */
[----:B------:R-:W-:Y:S01]  /*1460*/  IMAD R11, R11, 0x200, R2 ;  /* 0x000002000b0b7824 */ /* 0x000fe200078e0202 */
[----:B------:R-:W-:Y:S01]  /*1470*/  SHF.R.U32.HI R8, RZ, 0x3, R3 ;  /* 0x00000003ff087819 */ /* 0x000fe20000011603 */
[----:B------:R-:W-:Y:S01]  /*1480*/  IMAD R4, R4, 0x10, R5 ;  /* 0x0000001004047824 */ /* 0x000fe200078e0205 */
[----:B------:R-:W-:Y:S01]  /*1490*/  LOP3.LUT R0, R0, 0x7ffffffc, RZ, 0xc0, !PT ;  /* 0x7ffffffc00007812 */ /* 0x000fe200078ec0ff */
[----:B------:R-:W2:Y:S01]  /*14a0*/  S2R R5, SR_CTAID.X ;  /* 0x0000000000057919 */ /* 0x000ea20000002500 */
[----:B------:R-:W-:Y:S01]  /*14b0*/  IMAD.IADD R3, R13, 0x1, -R6 ;  /* 0x000000010d037824 */ /* 0x000fe200078e0a06 */
[----:B------:R-:W-:Y:S01]  /*14c0*/  LOP3.LUT R8, R9, R8, RZ, 0x3c, !PT ;  /* 0x0000000809087212 */ /* 0x000fe200078e3cff */
[----:B------:R-:W-:Y:S01]  /*14d0*/  IMAD R6, R7, 0x4, R2 ;  /* 0x0000000407067824 */ /* 0x000fe200078e0202 */
[----:B------:R-:W-:Y:S01]  /*14e0*/  CS2R R84, SRZ ;  /* 0x0000000000547805 */ /* 0x000fe2000001ff00 */
[----:B------:R-:W-:Y:S01]  /*14f0*/  IMAD R2, R3, 0x40, R4 ;  /* 0x0000004003027824 */ /* 0x000fe200078e0204 */
[----:B------:R-:W-:Y:S01]  /*1500*/  CS2R R82, SRZ ;  /* 0x0000000000527805 */ /* 0x000fe2000001ff00 */
[----:B------:R-:W-:Y:S01]  /*1510*/  IMAD.IADD R0, R7, 0x1, -R0 ;  /* 0x0000000107007824 */ /* 0x000fe200078e0a00 */
[----:B------:R-:W-:Y:S01]  /*1520*/  CS2R R80, SRZ ;  /* 0x0000000000507805 */ /* 0x000fe2000001ff00 */
[----:B------:R-:W-:Y:S01]  /*1530*/  IMAD.IADD R231, R8, 0x1, R11 ;  /* 0x0000000108e77824 */ /* 0x000fe200078e020b */
[----:B------:R-:W-:Y:S01]  /*1540*/  CS2R R78, SRZ ;  /* 0x00000000004e7805 */ /* 0x000fe2000001ff00 */
[----:B------:R-:W-:Y:S01]  /*1550*/  IMAD.MOV.U32 R4, RZ, RZ, RZ ;  /* 0x000000ffff047224 */ /* 0x000fe200078e00ff */
        /* <DEDUP_REMOVED lines=19> */
[----:B------:R-:W-:Y:S01]  /*1690*/  CS2R R38, SRZ ;  /* 0x0000000000267805 */ /* 0x000fe2000001ff00 */
[----:B--2---:R-:W-:Y:S01]  /*16a0*/  IMAD R226, R5, -0x80, -R2 ;  /* 0xffffff8005e27824 */ /* 0x004fe200078e0a02 */
        /* <DEDUP_REMOVED lines=39> */
[----:B------:R-:W-:Y:S01]  /*1920*/  LOP3.LUT R233, R233, 0x1, RZ, 0xfc, !PT ;  /* 0x00000001e9e97812 */ /* 0x000fe200078efcff */
[----:B------:R-:W-:Y:S01]  /*1930*/  IMAD R3, R6, 0x4, R229 ;  /* 0x0000000406037824 */ /* 0x000fe200078e02e5 */
[----:B------:R-:W-:Y:S01]  /*1940*/  IADD3 R2, -R2, UR4, RZ ;  /* 0x0000000402027c10 */ /* 0x000fe2000fffe1ff */
[----:B------:R-:W-:-:S07]  /*1950*/  IMAD.SHL.U32 R227, R0, 0x2, RZ ;  /* 0x0000000200e37824 */ /* 0x000fce00078e00ff */
.L_x_1158:
[----:B------:R-:W-:Y:S01]  /*1960*/  ISETP.NE.AND P6, PT, R233, 0x3, PT ;  /* 0x00000003e900780c */ /* 0x000fe20003fc5270 */
[----:B------:R-:W-:-:S12]  /*1970*/  YIELD ;  /* 0x0000000000007946 */ /* 0x000fd80003800000 */
[----:B-1----:R-:W-:Y:S05]  /*1980*/  @!P6 BRA `(.L_x_1148) ;  /* 0x000000000004e947 */ /* 0x002fea0003800000 */
[----:B------:R-:W-:Y:S01]  /*1990*/  BPT.TRAP 0x1 ;  /* 0x000000040000795c */ /* 0x000fe20000300000 */
.L_x_1148:
[----:B------:R-:W-:Y:S01]  /*19a0*/  IMAD R0, R4, 0x8, R229 ;  /* 0x0000000804007824 */ /* 0x000fe200078e02e5 */
[----:B------:R-:W-:-:S04]  /*19b0*/  SHF.L.U32 R9, R223, 0x1f, RZ ;  /* 0x0000001fdf097819 */ /* 0x000fc800000006ff */
[----:B------:R2:W3:Y:S01]  /*19c0*/  SYNCS.PHASECHK.TRANS64.TRYWAIT P0, [R0+URZ+0x30810], R9 ;  /* 0x03081009000075a7 */ /* 0x0004e2000800017f */
[----:B------:R-:W-:Y:S05]  /*19d0*/  @!P6 BRA `(.L_x_1149) ;  /* 0x000000000004e947 */ /* 0x000fea0003800000 */
[----:B------:R-:W-:Y:S01]  /*19e0*/  BPT.TRAP 0x1 ;  /* 0x000000040000795c */ /* 0x000fe20000300000 */
.L_x_1149:
[----:B---3--:R-:W-:Y:S05]  /*19f0*/  @P0 BRA `(.L_x_1150) ;  /* 0x0000000000080947 */ /* 0x008fea0003800000 */
[----:B------:R-:W3:Y:S02]  /*1a00*/  SYNCS.PHASECHK.TRANS64.TRYWAIT P0, [R0+URZ+0x30810], R9 ;  /* 0x03081009000075a7 */ /* 0x000ee4000800017f */
[----:B---3--:R-:W-:Y:S05]  /*1a10*/  @!P0 BRA `(.L_x_1151) ;  /* 0x0000007800ec8947 */ /* 0x008fea0003800000 */
.L_x_1150:
[----:B------:R-:W-:Y:S05]  /*1a20*/  WARPSYNC.ALL ;  /* 0x0000000000007948 */ /* 0x000fea0003800000 */
[----:B------:R-:W-:Y:S01]  /*1a30*/  R2UR UR4, R229 ;  /* 0x00000000e50472ca */ /* 0x000fe200000e0000 */
[----:B------:R-:W-:Y:S01]  /*1a40*/  IMAD R5, R224, 0x2000, R229 ;  /* 0x00002000e0057824 */ /* 0x000fe200078e02e5 */
[C---:B------:R-:W-:Y:S01]  /*1a50*/  R2UR UR9, R4.reuse ;  /* 0x00000000040972ca */ /* 0x040fe200000e0000 */
[----:B------:R-:W-:Y:S01]  /*1a60*/  WARPGROUP.ARRIVE ;  /* 0x00000000000079c5 */ /* 0x000fe20000000000 */
[----:B------:R-:W-:Y:S01]  /*1a70*/  UMOV UR11, 0x40000040 ;  /* 0x40000040000b7882 */ /* 0x000fe20000000000 */
[----:B------:R-:W-:Y:S01]  /*1a80*/  IMAD R6, R4, 0x40, R227 ;  /* 0x0000004004067824 */ /* 0x000fe200078e02e3 */
[----:B------:R-:W-:-:S03]  /*1a90*/  R2UR UR5, R5 ;  /* 0x00000000050572ca */ /* 0x000fc600000e0000 */
[----:B------:R-:W-:-:S04]  /*1aa0*/  IMAD R17, R6, 0x4, R229 ;  /* 0x0000000406117824 */ /* 0x000fc800078e02e5 */
[----:B------:R-:W-:-:S04]  /*1ab0*/  UIADD3 UR4, UR4, 0x18000, URZ ;  /* 0x0001800004047890 */ /* 0x000fc8000fffe03f */
[----:B------:R-:W-:Y:S02]  /*1ac0*/  USHF.R.U32.HI UR4, URZ, 0x4, UR4 ;  /* 0x000000043f047899 */ /* 0x000fe40008011604 */
[----:B------:R-:W-:Y:S02]  /*1ad0*/  USHF.R.U32.HI UR6, URZ, 0x4, UR5 ;  /* 0x000000043f067899 */ /* 0x000fe40008011605 */
[----:B------:R-:W-:Y:S02]  /*1ae0*/  ULOP3.LUT UR4, UR4, 0x3fff, URZ, 0xc0, !UPT ;  /* 0x00003fff04047892 */ /* 0x000fe4000f8ec03f */
[----:B------:R-:W-:Y:S02]  /*1af0*/  ULOP3.LUT UR6, UR6, 0x3fff, URZ, 0xc0, !UPT ;  /* 0x00003fff06067892 */ /* 0x000fe4000f8ec03f */
[----:B------:R-:W-:Y:S02]  /*1b00*/  ULOP3.LUT UR8, UR4, 0x10000, URZ, 0xfc, !UPT ;  /* 0x0001000004087892 */ /* 0x000fe4000f8efc3f */
[----:B------:R-:W-:-:S02]  /*1b10*/  ULOP3.LUT UR7, UR6, 0x10000, URZ, 0xfc, !UPT ;  /* 0x0001000006077892 */ /* 0x000fc4000f8efc3f */
[----:B------:R-:W-:-:S03]  /*1b20*/  ULEA UR6, UR9, UR8, 0xa ;  /* 0x0000000809067291 */ /* 0x000fc6000f8e503f */
[----:B------:R-:W-:Y:S02]  /*1b30*/  UMOV UR9, 0x40000040 ;  /* 0x4000004000097882 */ /* 0x000fe40000000000 */
[----:B------:R-:W-:Y:S02]  /*1b40*/  UMOV UR8, UR7 ;  /* 0x0000000700087c82 */ /* 0x000fe40008000000 */
[----:B------:R-:W-:Y:S02]  /*1b50*/  UMOV UR10, UR6 ;  /* 0x00000006000a7c82 */ /* 0x000fe40008000000 */
[----:B------:R-:W-:Y:S01]  /*1b60*/  HGMMA.64x64x16.F32 R184, gdesc[UR8], RZ, !UPT, gsb0 ;  /* 0x00e0000008b879f0 */ /* 0x000fe2000c0008ff */
[----:B------:R-:W-:Y:S02]  /*1b70*/  UIADD3 UR8, UR7, 0x2, URZ ;  /* 0x0000000207087890 */ /* 0x000fe4000fffe03f */
[----:B------:R-:W-:Y:S01]  /*1b80*/  UIADD3 UR10, UR6, 0x2, URZ ;  /* 0x00000002060a7890 */ /* 0x000fe2000fffe03f */
[----:B------:R-:W-:Y:S01]  /*1b90*/  UMOV UR9, 0x40000040 ;  /* 0x4000004000097882 */ /* 0x000fe20000000000 */
[----:B------:R-:W-:Y:S01]  /*1ba0*/  UMOV UR11, 0x40000040 ;  /* 0x40000040000b7882 */ /* 0x000fe20000000000 */
[----:B------:R-:W-:-:S02]  /*1bb0*/  WARPGROUP.DEPBAR.LE gsb0, 0x0 ;  /* 0x00008000000079c5 */ /* 0x000fc40000010000 */
[----:B------:R-:W-:-:S06]  /*1bc0*/  WARPGROUP.ARRIVE ;  /* 0x00000000000079c5 */ /* 0x000fcc0000000000 */
[----:B------:R-:W-:Y:S01]  /*1bd0*/  HGMMA.64x64x16.F32 R184, gdesc[UR8], R184, gsb0 ;  /* 0x00e0000008b879f0 */ /* 0x000fe200080008b8 */
[----:B------:R-:W-:Y:S02]  /*1be0*/  UIADD3 UR8, UR7, 0x4, URZ ;  /* 0x0000000407087890 */ /* 0x000fe4000fffe03f */
[----:B------:R-:W-:Y:S01]  /*1bf0*/  UIADD3 UR10, UR6, 0x4, URZ ;  /* 0x00000004060a7890 */ /* 0x000fe2000fffe03f */
[----:B------:R-:W-:Y:S01]  /*1c00*/  UMOV UR9, 0x40000040 ;  /* 0x4000004000097882 */ /* 0x000fe20000000000 */
[----:B------:R-:W-:Y:S01]  /*1c10*/  UMOV UR11, 0x40000040 ;  /* 0x40000040000b7882 */ /* 0x000fe20000000000 */
[----:B------:R-:W-:Y:S02]  /*1c20*/  WARPGROUP.DEPBAR.LE gsb0, 0x0 ;  /* 0x00008000000079c5 */ /* 0x000fe40000010000 */
        /* <DEDUP_REMOVED lines=36> */
[----:B------:R-:W-:Y:S03]  /*1e70*/  HGMMA.64x64x16.F32 R184, gdesc[UR8], R184, gsb0 ;  /* 0x00e0000008b879f0 */ /* 0x000fe600080008b8 */
[----:B------:R-:W-:Y:S02]  /*1e80*/  WARPGROUP.DEPBAR.LE gsb0, 0x0 ;  /* 0x00008000000079c5 */ /* 0x000fe40000010000 */
[----:B------:R4:W1:Y:S04]  /*1e90*/  LDS.64 R6, [R17+0x28000] ;  /* 0x0280000011067984 */ /* 0x0008680000000a00 */
[----:B------:R4:W1:Y:S04]  /*1ea0*/  LDS.64 R14, [R17+0x28020] ;  /* 0x02802000110e7984 */ /* 0x0008680000000a00 */
        /* <DEDUP_REMOVED lines=8> */
.L_x_1152:
[----:B------:R1:W1:Y:S01]  /*1f30*/  SYNCS.PHASECHK.TRANS64.TRYWAIT P0, [R0+URZ+0x30830], R9 ;  /* 0x03083009000075a7 */ /* 0x000262000800017f */
[----:B------:R-:W-:Y:S05]  /*1f40*/  @!P6 BRA `(.L_x_1153) ;  /* 0x000000000004e947 */ /* 0x000fea0003800000 */
[----:B------:R-:W-:Y:S01]  /*1f50*/  BPT.TRAP 0x1 ;  /* 0x000000040000795c */ /* 0x000fe20000300000 */
.L_x_1153:
[----:B------:R-:W-:-:S05]  /*1f60*/  VIADD R5, R229, 0x20000 ;  /* 0x00020000e5057836 */ /* 0x000fca0000000000 */
[----:B------:R-:W-:-:S04]  /*1f70*/  SHF.R.U32.HI R5, RZ, 0x4, R5 ;  /* 0x00000004ff057819 */ /* 0x000fc80000011605 */
[----:B------:R-:W-:-:S04]  /*1f80*/  LOP3.LUT R230, R5, 0x3fff, RZ, 0xc0, !PT ;  /* 0x00003fff05e67812 */ /* 0x000fc800078ec0ff */
[----:B------:R-:W-:Y:S01]  /*1f90*/  LOP3.LUT R5, R230, 0x10000, RZ, 0xfc, !PT ;  /* 0x00010000e6057812 */ /* 0x000fe200078efcff */
[----:B-1----:R-:W-:Y:S06]  /*1fa0*/  @P0 BRA `(.L_x_1154) ;  /* 0x0000000000080947 */ /* 0x002fec0003800000 */
[----:B------:R-:W1:Y:S02]  /*1fb0*/  SYNCS.PHASECHK.TRANS64.TRYWAIT P0, [R0+URZ+0x30830], R9 ;  /* 0x03083009000075a7 */ /* 0x000e64000800017f */
[----:B-1----:R-:W-:Y:S05]  /*1fc0*/  @!P0 BRA `(.L_x_1155) ;  /* 0x0000007400948947 */ /* 0x002fea0003800000 */
.L_x_1154:
[----:B------:R-:W-:Y:S01]  /*1fd0*/  UIADD3 UR5, UR5, 0x8000, URZ ;  /* 0x0000800005057890 */ /* 0x000fe2000fffe03f */
[----:B------:R-:W-:Y:S01]  /*1fe0*/  IMAD R5, R4, 0x400, R5 ;  /* 0x0000040004057824 */ /* 0x000fe200078e0205 */
[----:B------:R-:W-:Y:S01]  /*1ff0*/  WARPGROUP.ARRIVE ;  /* 0x00000000000079c5 */ /* 0x000fe20000000000 */
[----:B------:R-:W-:Y:S01]  /*2000*/  UMOV UR11, 0x40000040 ;  /* 0x40000040000b7882 */ /* 0x000fe20000000000 */
[----:B------:R-:W-:Y:S01]  /*2010*/  USHF.R.U32.HI UR6, URZ, 0x4, UR5 ;  /* 0x000000043f067899 */ /* 0x000fe20008011605 */
[----:B--23--:R-:W1:Y:S01]  /*2020*/  LDC.64 R8, c[0x0][0x748] ;  /* 0x0001d200ff087b82 */ /* 0x00ce620000000a00 */
[----:B------:R-:W-:Y:S01]  /*2030*/  UMOV UR9, 0x40000040 ;  /* 0x4000004000097882 */ /* 0x000fe20000000000 */
[----:B------:R-:W-:Y:S01]  /*2040*/  R2UR UR5, R5 ;  /* 0x00000000050572ca */ /* 0x000fe200000e0000 */
[----:B------:R-:W-:Y:S01]  /*2050*/  ULOP3.LUT UR6, UR6, 0x3fff, URZ, 0xc0, !UPT ;  /* 0x00003fff06067892 */ /* 0x000fe2000f8ec03f */
[C---:B------:R-:W-:Y:S02]  /*2060*/  ISETP.GT.AND P2, PT, R226.reuse, RZ, PT ;  /* 0x000000ffe200720c */ /* 0x040fe40003f44270 */
[----:B------:R-:W-:Y:S01]  /*2070*/  ISETP.GT.AND P0, PT, R226, 0x8, PT ;  /* 0x00000008e200780c */ /* 0x000fe20003f04270 */
[----:B------:R-:W-:Y:S01]  /*2080*/  ULOP3.LUT UR7, UR6, 0x10000, URZ, 0xfc, !UPT ;  /* 0x0001000006077892 */ /* 0x000fe2000f8efc3f */
[C---:B------:R-:W-:Y:S01]  /*2090*/  ISETP.GT.AND P1, PT, R2.reuse, RZ, PT ;  /* 0x000000ff0200720c */ /* 0x040fe20003f24270 */
[----:B------:R-:W-:Y:S01]  /*20a0*/  ULEA UR6, UR37, -UR40, 0x6 ;  /* 0x8000002825067291 */ /* 0x000fe2000f8e303f */
[----:B------:R-:W-:-:S04]  /*20b0*/  ISETP.GT.AND P3, PT, R2, 0x8, PT ;  /* 0x000000080200780c */ /* 0x000fc80003f64270 */
[----:B------:R-:W-:Y:S01]  /*20c0*/  UMOV UR8, UR7 ;  /* 0x0000000700087c82 */ /* 0x000fe20008000000 */
[----:B------:R-:W-:Y:S01]  /*20d0*/  UMOV UR10, UR5 ;  /* 0x00000005000a7c82 */ /* 0x000fe20008000000 */
[----:B------:R-:W-:Y:S01]  /*20e0*/  IADD3 R5, R2, UR6, R227 ;  /* 0x0000000602057c10 */ /* 0x000fe2000fffe0e3 */
[----:B------:R-:W-:Y:S01]  /*20f0*/  HGMMA.64x64x16.F32 R152, gdesc[UR8], RZ, !UPT, gsb0 ;  /* 0x00e00000089879f0 */ /* 0x000fe2000c0008ff */
[----:B------:R-:W-:Y:S02]  /*2100*/  UIADD3 UR10, UR5, 0x2, URZ ;  /* 0x00000002050a7890 */ /* 0x000fe4000fffe03f */
[----:B------:R-:W-:Y:S01]  /*2110*/  UIADD3 UR8, UR7, 0x2, URZ ;  /* 0x0000000207087890 */ /* 0x000fe2000fffe03f */
[----:B------:R-:W-:Y:S01]  /*2120*/  UMOV UR11, 0x40000040 ;  /* 0x40000040000b7882 */ /* 0x000fe20000000000 */
[----:B------:R-:W-:Y:S01]  /*2130*/  UMOV UR9, 0x40000040 ;  /* 0x4000004000097882 */ /* 0x000fe20000000000 */
[C-C-:B-1----:R-:W-:Y:S01]  /*2140*/  IMAD.IADD R228, R8.reuse, 0x1, -R5.reuse ;  /* 0x0000000108e47824 */ /* 0x142fe200078e0a05 */
[----:B------:R-:W-:-:S02]  /*2150*/  IADD3 R225, R8, 0x8, -R5 ;  /* 0x0000000808e17810 */ /* 0x000fc40007ffe805 */
[--C-:B------:R-:W-:Y:S02]  /*2160*/  IADD3 R222, RZ, -R5, -R9.reuse ;  /* 0x80000005ffde7210 */ /* 0x100fe40007ffe809 */
[----:B------:R-:W-:Y:S02]  /*2170*/  SEL R228, R228, 0x40, !P2 ;  /* 0x00000040e4e47807 */ /* 0x000fe40005000000 */
[----:B------:R-:W-:Y:S02]  /*2180*/  IADD3 R16, -R5, 0x8, -R9 ;  /* 0x0000000805107810 */ /* 0x000fe40007ffe909 */
[----:B------:R-:W-:Y:S02]  /*2190*/  SEL R225, R225, 0x40, !P0 ;  /* 0x00000040e1e17807 */ /* 0x000fe40004000000 */
[----:B------:R-:W-:Y:S02]  /*21a0*/  SEL R222, R222, 0x40, P1 ;  /* 0x00000040dede7807 */ /* 0x000fe40000800000 */
[----:B------:R-:W-:-:S02]  /*21b0*/  ISETP.GE.AND P1, PT, R228, RZ, PT ;  /* 0x000000ffe400720c */ /* 0x000fc40003f26270 */
[----:B------:R-:W-:Y:S02]  /*21c0*/  SEL R16, R16, 0x40, P3 ;  /* 0x0000004010107807 */ /* 0x000fe40001800000 */
[C---:B------:R-:W-:Y:S02]  /*21d0*/  ISETP.GE.AND P0, PT, R225.reuse, 0x1, PT ;  /* 0x00000001e100780c */ /* 0x040fe40003f06270 */
[----:B------:R-:W-:Y:S02]  /*21e0*/  ISETP.GE.AND P3, PT, R225, RZ, PT ;  /* 0x000000ffe100720c */ /* 0x000fe40003f66270 */
[----:B------:R-:W-:Y:S02]  /*21f0*/  ISETP.GE.AND P2, PT, R228, 0x1, PT ;  /* 0x00000001e400780c */ /* 0x000fe40003f46270 */
[----:B------:R-:W-:Y:S02]  /*2200*/  ISETP.GT.OR P1, PT, R222, RZ, !P1 ;  /* 0x000000ffde00720c */ /* 0x000fe40004f24670 */
[----:B------:R-:W-:-:S02]  /*2210*/  ISETP.GT.OR P0, PT, R16, 0x1, !P0 ;  /* 0x000000011000780c */ /* 0x000fc40004704670 */
[----:B------:R-:W-:Y:S02]  /*2220*/  ISETP.GT.OR P3, PT, R16, RZ, !P3 ;  /* 0x000000ff1000720c */ /* 0x000fe40005f64670 */
[----:B------:R-:W-:Y:S02]  /*2230*/  ISETP.GT.OR P2, PT, R222, 0x1, !P2 ;  /* 0x00000001de00780c */ /* 0x000fe40005744670 */
[----:B------:R-:W-:Y:S02]  /*2240*/  FSEL R5, R184, -INF , !P1 ;  /* 0xff800000b8057808 */ /* 0x000fe40004800000 */
[----:B------:R-:W-:Y:S02]  /*2250*/  FSEL R184, R187, -INF , !P0 ;  /* 0xff800000bbb87808 */ /* 0x000fe40004000000 */
[----:B------:R-:W-:Y:S01]  /*2260*/  ISETP.GE.AND P0, PT, R228, 0x8, PT ;  /* 0x00000008e400780c */ /* 0x000fe20003f06270 */
[----:B------:R-:W-:Y:S01]  /*2270*/  FFMA.FTZ R5, R5, UR41, -R6 ;  /* 0x0000002905057c23 */ /* 0x000fe20008010806 */
[----:B------:R-:W-:Y:S01]  /*2280*/  FSEL R13, R186, -INF , !P3 ;  /* 0xff800000ba0d7808 */ /* 0x000fe20005800000 */
[----:B------:R-:W-:Y:S01]  /*2290*/  FFMA.FTZ R184, R184, UR41, -R7 ;  /* 0x00000029b8b87c23 */ /* 0x000fe20008010807 */
[----:B------:R-:W-:-:S02]  /*22a0*/  FSEL R8, R185, -INF , !P2 ;  /* 0xff800000b9087808 */ /* 0x000fc40005000000 */
[----:B------:R-:W-:Y:S01]  /*22b0*/  ISETP.GT.OR P0, PT, R222, 0x8, !P0 ;  /* 0x00000008de00780c */ /* 0x000fe20004704670 */
[----:B------:R-:W-:Y:S01]  /*22c0*/  FFMA.FTZ R13, R13, UR41, -R6 ;  /* 0x000000290d0d7c23 */ /* 0x000fe20008010806 */
[----:B------:R-:W-:Y:S01]  /*22d0*/  ISETP.GE.AND P1, PT, R228, 0x9, PT ;  /* 0x00000009e400780c */ /* 0x000fe20003f26270 */
[----:B------:R-:W-:Y:S01]  /*22e0*/  FFMA.FTZ R6, R8, UR41, -R7 ;  /* 0x0000002908067c23 */ /* 0x000fe20008010807 */
[----:B------:R-:W-:Y:S01]  /*22f0*/  FSEL R7, R188, -INF , !P0 ;  /* 0xff800000bc077808 */ /* 0x000fe20004000000 */
[----:B------:R-:W-:Y:S01]  /*2300*/  MUFU.EX2 R5, R5 ;  /* 0x0000000500057308 */ /* 0x000fe20000000800 */
[----:B------:R-:W-:Y:S02]  /*2310*/  ISETP.GT.OR P0, PT, R222, 0x9, !P1 ;  /* 0x00000009de00780c */ /* 0x000fe40004f04670 */
[----:B------:R-:W-:Y:S01]  /*2320*/  ISETP.GE.AND P1, PT, R228, 0x10, PT ;  /* 0x00000010e400780c */ /* 0x000fe20003f26270 */
[----:B------:R-:W-:Y:S01]  /*2330*/  FFMA.FTZ R7, R7, UR41, -R14 ;  /* 0x0000002907077c23 */ /* 0x000fe2000801080e */
[----:B------:R-:W-:-:S02]  /*2340*/  FSEL R8, R189, -INF , !P0 ;  /* 0xff800000bd087808 */ /* 0x000fc40004000000 */
[----:B------:R-:W-:Y:S01]  /*2350*/  ISETP.GT.OR P0, PT, R222, 0x10, !P1 ;  /* 0x00000010de00780c */ /* 0x000fe20004f04670 */
[----:B------:R-:W1:Y:S01]  /*2360*/  MUFU.EX2 R13, R13 ;  /* 0x0000000d000d7308 */ /* 0x000e620000000800 */
[----:B------:R-:W-:Y:S01]  /*2370*/  ISETP.GE.AND P1, PT, R228, 0x11, PT ;  /* 0x00000011e400780c */ /* 0x000fe20003f26270 */
[----:B------:R-:W-:Y:S01]  /*2380*/  FFMA.FTZ R8, R8, UR41, -R15 ;  /* 0x0000002908087c23 */ /* 0x000fe2000801080f */
[----:B------:R-:W-:Y:S02]  /*2390*/  FSEL R9, R192, -INF , !P0 ;  /* 0xff800000c0097808 */ /* 0x000fe40004000000 */
[----:B------:R-:W-:Y:S02]  /*23a0*/  ISETP.GT.OR P0, PT, R222, 0x11, !P1 ;  /* 0x00000011de00780c */ /* 0x000fe40004f04670 */
[----:B------:R-:W-:Y:S01]  /*23b0*/  ISETP.GE.AND P1, PT, R228, 0x18, PT ;  /* 0x00000018e400780c */ /* 0x000fe20003f26270 */
[----:B------:R-:W-:Y:S01]  /*23c0*/  FFMA.FTZ R9, R9, UR41, -R18 ;  /* 0x0000002909097c23 */ /* 0x000fe20008010812 */
[----:B------:R-:W-:Y:S01]  /*23d0*/  FSEL R10, R193, -INF , !P0 ;  /* 0xff800000c10a7808 */ /* 0x000fe20004000000 */
[----:B------:R-:W-:Y:S01]  /*23e0*/  MUFU.EX2 R6, R6 ;  /* 0x0000000600067308 */ /* 0x000fe20000000800 */
[----:B------:R-:W-:-:S02]  /*23f0*/  ISETP.GT.OR P0, PT, R222, 0x18, !P1 ;  /* 0x00000018de00780c */ /* 0x000fc40004f04670 */
[----:B------:R-:W-:Y:S01]  /*2400*/  ISETP.GE.AND P1, PT, R228, 0x19, PT ;  /* 0x00000019e400780c */ /* 0x000fe20003f26270 */
[----:B------:R-:W-:Y:S01]  /*2410*/  FFMA.FTZ R10, R10, UR41, -R19 ;  /* 0x000000290a0a7c23 */ /* 0x000fe20008010813 */
[----:B------:R-:W-:Y:S02]  /*2420*/  WARPGROUP.DEPBAR.LE gsb0, 0x0 ;  /* 0x00008000000079c5 */ /* 0x000fe40000010000 */
[----:B------:R-:W-:Y:S01]  /*2430*/  WARPGROUP.ARRIVE ;  /* 0x00000000000079c5 */ /* 0x000fe20000000000 */
[----:B------:R-:W-:Y:S01]  /*2440*/  FSEL R11, R196, -INF , !P0 ;  /* 0xff800000c40b7808 */ /* 0x000fe20004000000 */
[----:B------:R-:W-:Y:S01]  /*2450*/  MUFU.EX2 R7, R7 ;  /* 0x0000000700077308 */ /* 0x000fe20000000800 */
[----:B------:R-:W-:Y:S02]  /*2460*/  ISETP.GT.OR P0, PT, R222, 0x19, !P1 ;  /* 0x00000019de00780c */ /* 0x000fe40004f04670 */
[----:B------:R-:W-:Y:S01]  /*2470*/  ISETP.GE.AND P1, PT, R225, 0x9, PT ;  /* 0x00000009e100780c */ /* 0x000fe20003f26270 */
[----:B------:R-:W-:Y:S01]  /*2480*/  HGMMA.64x64x16.F32 R152, gdesc[UR8], R152, gsb0 ;  /* 0x00e00000089879f0 */ /* 0x000fe20008000898 */
[----:B------:R-:W-:Y:S01]  /*2490*/  UIADD3 UR10, UR5, 0x4, URZ ;  /* 0x00000004050a7890 */ /* 0x000fe2000fffe03f */
[----:B------:R-:W-:Y:S01]  /*24a0*/  FSEL R186, R197, -INF , !P0 ;  /* 0xff800000c5ba7808 */ /* 0x000fe20004000000 */
[----:B------:R-:W-:Y:S01]  /*24b0*/  UIADD3 UR8, UR7, 0x4, URZ ;  /* 0x0000000407087890 */ /* 0x000fe2000fffe03f */
[----:B------:R-:W-:Y:S01]  /*24c0*/  ISETP.GE.AND P0, PT, R225, 0x8, PT ;  /* 0x00000008e100780c */ /* 0x000fe20003f06270 */
[----:B------:R-:W-:Y:S01]  /*24d0*/  UMOV UR11, 0x40000040 ;  /* 0x40000040000b7882 */ /* 0x000fe20000000000 */
[----:B------:R-:W-:Y:S01]  /*24e0*/  UMOV UR9, 0x40000040 ;  /* 0x4000004000097882 */ /* 0x000fe20000000000 */
[C---:B------:R-:W-:Y:S01]  /*24f0*/  ISETP.GT.OR P1, PT, R16.reuse, 0x9, !P1 ;  /* 0x000000091000780c */ /* 0x040fe20004f24670 */
[----:B------:R-:W-:Y:S01]  /*2500*/  FFMA.FTZ R12, R11, UR41, -R20 ;  /* 0x000000290b0c7c23 */ /* 0x000fe20008010814 */
[----:B------:R-:W-:Y:S01]  /*2510*/  ISETP.GT.OR P0, PT, R16, 0x8, !P0 ;  /* 0x000000081000780c */ /* 0x000fe20004704670 */
[----:B------:R-:W-:Y:S01]  /*2520*/  FFMA.FTZ R11, R186, UR41, -R21 ;  /* 0x00000029ba0b7c23 */ /* 0x000fe20008010815 */
[----:B------:R-:W-:Y:S01]  /*2530*/  FSEL R186, R191, -INF , !P1 ;  /* 0xff800000bfba7808 */ /* 0x000fe20004800000 */
[----:B------:R-:W-:Y:S01]  /*2540*/  MUFU.EX2 R8, R8 ;  /* 0x0000000800087308 */ /* 0x000fe20000000800 */
[----:B------:R-:W-:-:S02]  /*2550*/  FSEL R185, R190, -INF , !P0 ;  /* 0xff800000beb97808 */ /* 0x000fc40004000000 */
[C---:B------:R-:W-:Y:S01]  /*2560*/  ISETP.GE.AND P0, PT, R225.reuse, 0x10, PT ;  /* 0x00000010e100780c */ /* 0x040fe20003f06270 */
[----:B------:R-:W-:Y:S01]  /*2570*/  FFMA.FTZ R187, R186, UR41, -R15 ;  /* 0x00000029babb7c23 */ /* 0x000fe2000801080f */
[----:B------:R-:W-:Y:S01]  /*2580*/  ISETP.GE.AND P1, PT, R225, 0x11, PT ;  /* 0x00000011e100780c */ /* 0x000fe20003f26270 */
[----:B------:R-:W-:Y:S01]  /*2590*/  FFMA.FTZ R14, R185, UR41, -R14 ;  /* 0x00000029b90e7c23 */ /* 0x000fe2000801080e */
[C---:B------:R-:W-:Y:S01]  /*25a0*/  ISETP.GT.OR P0, PT, R16.reuse, 0x10, !P0 ;  /* 0x000000101000780c */ /* 0x040fe20004704670 */
[----:B------:R2:W-:Y:S01]  /*25b0*/  MUFU.EX2 R15, R184 ;  /* 0x000000b8000f7308 */ /* 0x0005e20000000800 */
[----:B------:R-:W-:Y:S02]  /*25c0*/  ISETP.GT.OR P1, PT, R16, 0x11, !P1 ;  /* 0x000000111000780c */ /* 0x000fe40004f24670 */
[----:B------:R-:W-:Y:S02]  /*25d0*/  FSEL R185, R194, -INF , !P0 ;  /* 0xff800000c2b97808 */ /* 0x000fe40004000000 */
[----:B------:R-:W-:-:S02]  /*25e0*/  ISETP.GE.AND P0, PT, R225, 0x18, PT ;  /* 0x00000018e100780c */ /* 0x000fc40003f06270 */
[----:B------:R-:W-:Y:S01]  /*25f0*/  FSEL R186, R195, -INF , !P1 ;  /* 0xff800000c3ba7808 */ /* 0x000fe20004800000 */
[----:B------:R-:W-:Y:S01]  /*2600*/  FFMA.FTZ R18, R185, UR41, -R18 ;  /* 0x00000029b9127c23 */ /* 0x000fe20008010812 */
[----:B------:R-:W-:Y:S01]  /*2610*/  ISETP.GT.OR P0, PT, R16, 0x18, !P0 ;  /* 0x000000181000780c */ /* 0x000fe20004704670 */
[----:B------:R-:W3:Y:S01]  /*2620*/  MUFU.EX2 R14, R14 ;  /* 0x0000000e000e7308 */ /* 0x000ee20000000800 */
[----:B------:R-:W-:Y:S01]  /*2630*/  ISETP.GE.AND P1, PT, R225, 0x19, PT ;  /* 0x00000019e100780c */ /* 0x000fe20003f26270 */
[----:B------:R-:W-:Y:S01]  /*2640*/  FFMA.FTZ R186, R186, UR41, -R19 ;  /* 0x00000029baba7c23 */ /* 0x000fe20008010813 */
[----:B------:R-:W-:Y:S02]  /*2650*/  FSEL R185, R198, -INF , !P0 ;  /* 0xff800000c6b97808 */ /* 0x000fe40004000000 */
[----:B------:R-:W-:Y:S02]  /*2660*/  ISETP.GT.OR P1, PT, R16, 0x19, !P1 ;  /* 0x000000191000780c */ /* 0x000fe40004f24670 */
[----:B------:R-:W-:Y:S01]  /*2670*/  ISETP.GE.AND P0, PT, R228, 0x20, PT ;  /* 0x00000020e400780c */ /* 0x000fe20003f06270 */
[----:B------:R-:W-:Y:S01]  /*2680*/  FFMA.FTZ R20, R185, UR41, -R20 ;  /* 0x00000029b9147c23 */ /* 0x000fe20008010814 */
[----:B--2---:R-:W-:Y:S01]  /*2690*/  FSEL R184, R199, -INF , !P1 ;  /* 0xff800000c7b87808 */ /* 0x004fe20004800000 */
[----:B------:R2:W5:Y:S01]  /*26a0*/  MUFU.EX2 R19, R187 ;  /* 0x000000bb00137308 */ /* 0x0005620000000800 */
[----:B------:R-:W-:-:S02]  /*26b0*/  LOP3.LUT R185, R230, 0x2000000, RZ, 0xfc, !PT ;  /* 0x02000000e6b97812 */ /* 0x000fc400078efcff */
[----:B------:R-:W-:Y:S01]  /*26c0*/  ISETP.GE.AND P1, PT, R225, 0x20, PT ;  /* 0x00000020e100780c */ /* 0x000fe20003f26270 */
[----:B------:R-:W-:Y:S01]  /*26d0*/  FFMA.FTZ R184, R184, UR41, -R21 ;  /* 0x00000029b8b87c23 */ /* 0x000fe20008010815 */
[----:B------:R-:W-:Y:S01]  /*26e0*/  ISETP.GT.OR P0, PT, R222, 0x20, !P0 ;  /* 0x00000020de00780c */ /* 0x000fe20004704670 */
[----:B------:R-:W-:Y:S01]  /*26f0*/  IMAD R188, R4, 0x400, R185 ;  /* 0x0000040004bc7824 */ /* 0x000fe200078e02b9 */
[----:B------:R-:W-:Y:S01]  /*2700*/  ISETP.GT.OR P1, PT, R16, 0x20, !P1 ;  /* 0x000000201000780c */ /* 0x000fe20004f24670 */
[----:B------:R-:W-:Y:S01]  /*2710*/  MUFU.EX2 R21, R186 ;  /* 0x000000ba00157308 */ /* 0x000fe20000000800 */
[----:B------:R-:W-:Y:S02]  /*2720*/  FSEL R185, R200, -INF , !P0 ;  /* 0xff800000c8b97808 */ /* 0x000fe40004000000 */
[----:B------:R-:W-:Y:S02]  /*2730*/  ISETP.GE.AND P5, PT, R228, 0x28, PT ;  /* 0x00000028e400780c */ /* 0x000fe40003fa6270 */
[----:B--2---:R-:W-:Y:S01]  /*2740*/  FSEL R187, R202, -INF , !P1 ;  /* 0xff800000cabb7808 */ /* 0x004fe20004800000 */
[--C-:B------:R-:W-:Y:S01]  /*2750*/  FFMA.FTZ R185, R185, UR41, -R22.reuse ;  /* 0x00000029b9b97c23 */ /* 0x100fe20008010816 */
[----:B------:R-:W-:Y:S01]  /*2760*/  ISETP.GT.OR P5, PT, R222, 0x28, !P5 ;  /* 0x00000028de00780c */ /* 0x000fe20006fa4670 */
[----:B------:R-:W-:Y:S01]  /*2770*/  MUFU.EX2 R200, R184 ;  /* 0x000000b800c87308 */ /* 0x000fe20000000800 */
[C---:B------:R-:W-:Y:S01]  /*2780*/  ISETP.GE.AND P0, PT, R228.reuse, 0x21, PT ;  /* 0x00000021e400780c */ /* 0x040fe20003f06270 */
[----:B------:R-:W-:Y:S01]  /*2790*/  FFMA.FTZ R187, R187, UR41, -R22 ;  /* 0x00000029bbbb7c23 */ /* 0x000fe20008010816 */
[----:B------:R-:W-:-:S02]  /*27a0*/  ISETP.GE.AND P3, PT, R228, 0x29, PT ;  /* 0x00000029e400780c */ /* 0x000fc40003f66270 */
[----:B------:R-:W-:Y:S02]  /*27b0*/  ISETP.GE.AND P2, PT, R225, 0x21, PT ;  /* 0x00000021e100780c */ /* 0x000fe40003f46270 */
[----:B------:R-:W-:Y:S01]  /*27c0*/  ISETP.GE.AND P4, PT, R228, 0x30, PT ;  /* 0x00000030e400780c */ /* 0x000fe20003f86270 */
[----:B------:R2:W-:Y:S01]  /*27d0*/  MUFU.EX2 R22, R185 ;  /* 0x000000b900167308 */ /* 0x0005e20000000800 */
[----:B------:R-:W-:Y:S02]  /*27e0*/  ISETP.GT.OR P0, PT, R222, 0x21, !P0 ;  /* 0x00000021de00780c */ /* 0x000fe40004704670 */
[----:B------:R-:W-:Y:S02]  /*27f0*/  ISETP.GT.OR P2, PT, R16, 0x21, !P2 ;  /* 0x000000211000780c */ /* 0x000fe40005744670 */
[C---:B------:R-:W-:Y:S02]  /*2800*/  ISETP.GT.OR P3, PT, R222.reuse, 0x29, !P3 ;  /* 0x00000029de00780c */ /* 0x040fe40005f64670 */
[----:B------:R-:W-:Y:S01]  /*2810*/  ISETP.GT.OR P4, PT, R222, 0x30, !P4 ;  /* 0x00000030de00780c */ /* 0x000fe20006784670 */
[----:B------:R-:W5:Y:S01]  /*2820*/  MUFU.EX2 R20, R20 ;  /* 0x0000001400147308 */ /* 0x000f620000000800 */
[----:B--2---:R-:W-:-:S02]  /*2830*/  FSEL R185, R204, -INF , !P5 ;  /* 0xff800000ccb97808 */ /* 0x004fc40006800000 */
[----:B------:R-:W-:Y:S01]  /*2840*/  ISETP.GE.AND P5, PT, R225, 0x28, PT ;  /* 0x00000028e100780c */ /* 0x000fe20003fa6270 */
[----:B------:R-:W-:Y:S02]  /*2850*/  WARPGROUP.DEPBAR.LE gsb0, 0x0 ;  /* 0x00008000000079c5 */ /* 0x000fe40000010000 */
[----:B------:R-:W-:Y:S01]  /*2860*/  WARPGROUP.ARRIVE ;  /* 0x00000000000079c5 */ /* 0x000fe20000000000 */
[----:B------:R-:W-:Y:S01]  /*2870*/  R2UR UR6, R188 ;  /* 0x00000000bc0672ca */ /* 0x000fe200000e0000 */
[----:B------:R-:W2:Y:S01]  /*2880*/  MUFU.EX2 R9, R9 ;  /* 0x0000000900097308 */ /* 0x000ea20000000800 */
[----:B------:R-:W-:Y:S02]  /*2890*/  FSEL R184, R201, -INF , !P0 ;  /* 0xff800000c9b87808 */ /* 0x000fe40004000000 */
[----:B------:R-:W-:Y:S01]  /*28a0*/  ISETP.GT.OR P5, PT, R16, 0x28, !P5 ;  /* 0x000000281000780c */ /* 0x000fe20006fa4670 */
[----:B------:R-:W-:Y:S01]  /*28b0*/  HGMMA.64x64x16.F32 R152, gdesc[UR8], R152, gsb0 ;  /* 0x00e00000089879f0 */ /* 0x000fe20008000898 */
[----:B------:R-:W-:Y:S01]  /*28c0*/  UIADD3 UR10, UR5, 0x6, URZ ;  /* 0x00000006050a7890 */ /* 0x000fe2000fffe03f */
[----:B------:R-:W-:Y:S01]  /*28d0*/  FSEL R186, R203, -INF , !P2 ;  /* 0xff800000cbba7808 */ /* 0x000fe20005000000 */
[----:B------:R-:W-:Y:S01]  /*28e0*/  UIADD3 UR8, UR7, 0x6, URZ ;  /* 0x0000000607087890 */ /* 0x000fe2000fffe03f */
[----:B------:R-:W-:Y:S01]  /*28f0*/  FSEL R188, R205, -INF , !P3 ;  /* 0xff800000cdbc7808 */ /* 0x000fe20005800000 */
[----:B------:R-:W-:Y:S01]  /*2900*/  UMOV UR11, 0x40000040 ;  /* 0x40000040000b7882 */ /* 0x000fe20000000000 */
[----:B------:R-:W-:Y:S01]  /*2910*/  UMOV UR9, 0x40000040 ;  /* 0x4000004000097882 */ /* 0x000fe20000000000 */
[C---:B------:R-:W-:Y:S01]  /*2920*/  ISETP.GE.AND P3, PT, R225.reuse, 0x29, PT ;  /* 0x00000029e100780c */ /* 0x040fe20003f66270 */
[----:B------:R4:W-:Y:S01]  /*2930*/  MUFU.EX2 R201, R187 ;  /* 0x000000bb00c97308 */ /* 0x0009e20000000800 */
[----:B------:R-:W-:Y:S01]  /*2940*/  FSEL R191, R208, -INF , !P4 ;  /* 0xff800000d0bf7808 */ /* 0x000fe20006000000 */
[--C-:B------:R-:W-:Y:S01]  /*2950*/  FFMA.FTZ R184, R184, UR41, -R23.reuse ;  /* 0x00000029b8b87c23 */ /* 0x100fe20008010817 */
[----:B------:R-:W-:Y:S01]  /*2960*/  ISETP.GE.AND P1, PT, R228, 0x31, PT ;  /* 0x00000031e400780c */ /* 0x000fe20003f26270 */
[----:B------:R-:W-:Y:S01]  /*2970*/  FFMA.FTZ R186, R186, UR41, -R23 ;  /* 0x00000029baba7c23 */ /* 0x000fe20008010817 */
[----:B------:R-:W-:Y:S01]  /*2980*/  ISETP.GE.AND P4, PT, R225, 0x30, PT ;  /* 0x00000030e100780c */ /* 0x000fe20003f86270 */
[----:B------:R-:W-:Y:S01]  /*2990*/  FFMA.FTZ R203, R185, UR41, -R216 ;  /* 0x00000029b9cb7c23 */ /* 0x000fe200080108d8 */
[----:B------:R-:W-:Y:S01]  /*29a0*/  ISETP.GE.AND P0, PT, R228, 0x38, PT ;  /* 0x00000038e400780c */ /* 0x000fe20003f06270 */
[----:B------:R1:W-:Y:S01]  /*29b0*/  MUFU.EX2 R23, R184 ;  /* 0x000000b800177308 */ /* 0x0003e20000000800 */
[----:B----4-:R-:W-:Y:S01]  /*29c0*/  FSEL R187, R206, -INF , !P5 ;  /* 0xff800000cebb7808 */ /* 0x010fe20006800000 */
[----:B------:R-:W-:Y:S01]  /*29d0*/  FFMA.FTZ R195, R188, UR41, -R217 ;  /* 0x00000029bcc37c23 */ /* 0x000fe200080108d9 */
[----:B------:R-:W-:Y:S01]  /*29e0*/  ISETP.GE.AND P5, PT, R225, 0x31, PT ;  /* 0x00000031e100780c */ /* 0x000fe20003fa6270 */
[----:B------:R-:W-:Y:S01]  /*29f0*/  FFMA.FTZ R206, R191, UR41, -R218 ;  /* 0x00000029bfce7c23 */ /* 0x000fe200080108da */
[C---:B------:R-:W-:Y:S01]  /*2a00*/  ISETP.GT.OR P3, PT, R16.reuse, 0x29, !P3 ;  /* 0x000000291000780c */ /* 0x040fe20005f64670 */
[----:B------:R-:W-:Y:S01]  /*2a10*/  FFMA.FTZ R204, R187, UR41, -R216 ;  /* 0x00000029bbcc7c23 */ /* 0x000fe200080108d8 */
[----:B------:R-:W-:Y:S01]  /*2a20*/  ISETP.GT.OR P4, PT, R16, 0x30, !P4 ;  /* 0x000000301000780c */ /* 0x000fe20006784670 */
[----:B------:R4:W-:Y:S01]  /*2a30*/  MUFU.EX2 R202, R186 ;  /* 0x000000ba00ca7308 */ /* 0x0009e20000000800 */
[----:B------:R-:W-:-:S02]  /*2a40*/  ISETP.GT.OR P1, PT, R222, 0x31, !P1 ;  /* 0x00000031de00780c */ /* 0x000fc40004f24670 */
[----:B------:R-:W-:Y:S02]  /*2a50*/  ISETP.GT.OR P0, PT, R222, 0x38, !P0 ;  /* 0x00000038de00780c */ /* 0x000fe40004704670 */
[----:B------:R-:W-:Y:S02]  /*2a60*/  ISETP.GT.OR P5, PT, R16, 0x31, !P5 ;  /* 0x000000311000780c */ /* 0x000fe40006fa4670 */
[----:B------:R-:W-:Y:S01]  /*2a70*/  FSEL R190, R207, -INF , !P3 ;  /* 0xff800000cfbe7808 */ /* 0x000fe20005800000 */
[----:B------:R-:W-:Y:S01]  /*2a80*/  MUFU.EX2 R10, R10 ;  /* 0x0000000a000a7308 */ /* 0x000fe20000000800 */
[----:B------:R-:W-:Y:S02]  /*2a90*/  FSEL R193, R210, -INF , !P4 ;  /* 0xff800000d2c17808 */ /* 0x000fe40006000000 */
[----:B------:R-:W-:Y:S01]  /*2aa0*/  FSEL R194, R209, -INF , !P1 ;  /* 0xff800000d1c27808 */ /* 0x000fe20004800000 */
[----:B------:R-:W-:Y:S01]  /*2ab0*/  FFMA.FTZ R205, R190, UR41, -R217 ;  /* 0x00000029becd7c23 */ /* 0x000fe200080108d9 */
[----:B------:R-:W-:Y:S01]  /*2ac0*/  FSEL R196, R211, -INF , !P5 ;  /* 0xff800000d3c47808 */ /* 0x000fe20006800000 */
[----:B------:R-:W-:Y:S01]  /*2ad0*/  FFMA.FTZ R218, R193, UR41, -R218 ;  /* 0x00000029c1da7c23 */ /* 0x000fe200080108da */
[----:B------:R-:W-:Y:S01]  /*2ae0*/  FSEL R197, R212, -INF , !P0 ;  /* 0xff800000d4c57808 */ /* 0x000fe20004000000 */
[--C-:B------:R-:W-:Y:S01]  /*2af0*/  FFMA.FTZ R207, R194, UR41, -R219.reuse ;  /* 0x00000029c2cf7c23 */ /* 0x100fe200080108db */
[C---:B------:R-:W-:Y:S01]  /*2b00*/  ISETP.GE.AND P3, PT, R225.reuse, 0x38, PT ;  /* 0x00000038e100780c */ /* 0x040fe20003f66270 */
[----:B------:R-:W-:Y:S01]  /*2b10*/  FFMA.FTZ R219, R196, UR41, -R219 ;  /* 0x00000029c4db7c23 */ /* 0x000fe200080108db */
[----:B------:R-:W-:Y:S01]  /*2b20*/  ISETP.GE.AND P4, PT, R225, 0x39, PT ;  /* 0x00000039e100780c */ /* 0x000fe20003f86270 */
[----:B------:R-:W-:Y:S01]  /*2b30*/  FFMA.FTZ R208, R197, UR41, -R220 ;  /* 0x00000029c5d07c23 */ /* 0x000fe200080108dc */
[C---:B------:R-:W-:Y:S01]  /*2b40*/  ISETP.GT.OR P3, PT, R16.reuse, 0x38, !P3 ;  /* 0x000000381000780c */ /* 0x040fe20005f64670 */
[----:B------:R-:W-:Y:S01]  /*2b50*/  MUFU.EX2 R12, R12 ;  /* 0x0000000c000c7308 */ /* 0x000fe20000000800 */
[----:B------:R-:W-:-:S02]  /*2b60*/  ISETP.GT.OR P4, PT, R16, 0x39, !P4 ;  /* 0x000000391000780c */ /* 0x000fc40006784670 */
[----:B------:R-:W-:Y:S02]  /*2b70*/  FSEL R199, R214, -INF , !P3 ;  /* 0xff800000d6c77808 */ /* 0x000fe40005800000 */
[----:B------:R-:W-:Y:S02]  /*2b80*/  ISETP.GE.AND P2, PT, R228, 0x39, PT ;  /* 0x00000039e400780c */ /* 0x000fe40003f46270 */
[----:B------:R-:W-:Y:S01]  /*2b90*/  FSEL R212, R215, -INF , !P4 ;  /* 0xff800000d7d47808 */ /* 0x000fe20006000000 */
[----:B------:R3:W-:Y:S01]  /*2ba0*/  MUFU.EX2 R16, R195 ;  /* 0x000000c300107308 */ /* 0x0007e20000000800 */
[----:B------:R-:W-:Y:S01]  /*2bb0*/  FFMA.FTZ R220, R199, UR41, -R220 ;  /* 0x00000029c7dc7c23 */ /* 0x000fe200080108dc */
[----:B------:R-:W-:-:S04]  /*2bc0*/  ISETP.GT.OR P2, PT, R222, 0x39, !P2 ;  /* 0x00000039de00780c */ /* 0x000fc80005744670 */
[----:B------:R-:W-:Y:S02]  /*2bd0*/  FSEL R210, R213, -INF , !P2 ;  /* 0xff800000d5d27808 */ /* 0x000fe40005000000 */
[----:B------:R-:W-:Y:S03]  /*2be0*/  MUFU.EX2 R11, R11 ;  /* 0x0000000b000b7308 */ /* 0x000fe60000000800 */
[--C-:B------:R-:W-:Y:S01]  /*2bf0*/  FFMA.FTZ R209, R210, UR41, -R221.reuse ;  /* 0x00000029d2d17c23 */ /* 0x100fe200080108dd */
[----:B------:R-:W-:-:S04]  /*2c00*/  FFMA.FTZ R221, R212, UR41, -R221 ;  /* 0x00000029d4dd7c23 */ /* 0x000fc800080108dd */
[----:B------:R-:W2:Y:S01]  /*2c10*/  MUFU.EX2 R18, R18 ;  /* 0x0000001200127308 */ /* 0x000ea20000000800 */
[----:B------:R-:W-:Y:S02]  /*2c20*/  WARPGROUP.DEPBAR.LE gsb0, 0x0 ;  /* 0x00008000000079c5 */ /* 0x000fe40000010000 */
[----:B------:R-:W-:-:S05]  /*2c30*/  WARPGROUP.ARRIVE ;  /* 0x00000000000079c5 */ /* 0x000fca0000000000 */
[----:B------:R-:W2:Y:S01]  /*2c40*/  MUFU.EX2 R203, R203 ;  /* 0x000000cb00cb7308 */ /* 0x000ea20000000800 */
[----:B------:R-:W-:Y:S01]  /*2c50*/  HGMMA.64x64x16.F32 R152, gdesc[UR8], R152, gsb0 ;  /* 0x00e00000089879f0 */ /* 0x000fe20008000898 */
[----:B------:R-:W-:Y:S02]  /*2c60*/  UIADD3 UR10, UR5, 0x200, URZ ;  /* 0x00000200050a7890 */ /* 0x000fe4000fffe03f */
[----:B------:R-:W-:-:S04]  /*2c70*/  UIADD3 UR8, UR7, 0x400, URZ ;  /* 0x0000040007087890 */ /* 0x000fc8000fffe03f */
[----:B------:R-:W2:Y:S01]  /*2c80*/  MUFU.EX2 R204, R204 ;  /* 0x000000cc00cc7308 */ /* 0x000ea20000000800 */
[----:B------:R-:W-:Y:S01]  /*2c90*/  UMOV UR11, 0x40000040 ;  /* 0x40000040000b7882 */ /* 0x000fe20000000000 */
[----:B------:R-:W-:-:S06]  /*2ca0*/  UMOV UR9, 0x40000040 ;  /* 0x4000004000097882 */ /* 0x000fcc0000000000 */
[----:B------:R-:W2:Y:S08]  /*2cb0*/  MUFU.EX2 R205, R205 ;  /* 0x000000cd00cd7308 */ /* 0x000eb00000000800 */
[----:B------:R-:W2:Y:S08]  /*2cc0*/  MUFU.EX2 R206, R206 ;  /* 0x000000ce00ce7308 */ /* 0x000eb00000000800 */
[----:B------:R-:W-:Y:S08]  /*2cd0*/  MUFU.EX2 R207, R207 ;  /* 0x000000cf00cf7308 */ /* 0x000ff00000000800 */
[----:B------:R-:W-:Y:S08]  /*2ce0*/  MUFU.EX2 R208, R208 ;  /* 0x000000d000d07308 */ /* 0x000ff00000000800 */
[----:B------:R-:W-:Y:S08]  /*2cf0*/  MUFU.EX2 R220, R220 ;  /* 0x000000dc00dc7308 */ /* 0x000ff00000000800 */
[----:B------:R-:W-:Y:S08]  /*2d00*/  MUFU.EX2 R209, R209 ;  /* 0x000000d100d17308 */ /* 0x000ff00000000800 */
[----:B------:R-:W-:Y:S01]  /*2d10*/  MUFU.EX2 R221, R221 ;  /* 0x000000dd00dd7308 */ /* 0x000fe20000000800 */
        /* <DEDUP_REMOVED lines=21> */
[----:B------:R-:W-:Y:S01]  /*2e70*/  UMOV UR7, 0x40000040 ;  /* 0x4000004000077882 */ /* 0x000fe20000000000 */
[----:B------:R-:W-:Y:S02]  /*2e80*/  WARPGROUP.DEPBAR.LE gsb0, 0x0 ;  /* 0x00008000000079c5 */ /* 0x000fe40000010000 */
[----:B------:R-:W-:-:S06]  /*2e90*/  WARPGROUP.ARRIVE ;  /* 0x00000000000079c5 */ /* 0x000fcc0000000000 */
[----:B------:R-:W-:Y:S01]  /*2ea0*/  HGMMA.64x64x16.F32 R152, gdesc[UR8], R152, gsb0 ;  /* 0x00e00000089879f0 */ /* 0x000fe20008000898 */
[----:B------:R-:W-:Y:S01]  /*2eb0*/  UIADD3 UR8, UR6, 0x80, URZ ;  /* 0x0000008006087890 */ /* 0x000fe2000fffe03f */
[----:B------:R-:W-:Y:S01]  /*2ec0*/  UMOV UR11, 0x40000040 ;  /* 0x40000040000b7882 */ /* 0x000fe20000000000 */
[----:B------:R-:W-:-:S05]  /*2ed0*/  UMOV UR9, 0x40000040 ;  /* 0x4000004000097882 */ /* 0x000fca0000000000 */
[----:B------:R-:W-:Y:S01]  /*2ee0*/  UMOV UR10, UR8 ;  /* 0x00000008000a7c82 */ /* 0x000fe20008000000 */
[----:B------:R-:W-:Y:S01]  /*2ef0*/  UIADD3 UR8, UR6, 0x100, URZ ;  /* 0x0000010006087890 */ /* 0x000fe2000fffe03f */
[----:B------:R-:W-:Y:S02]  /*2f00*/  WARPGROUP.DEPBAR.LE gsb0, 0x0 ;  /* 0x00008000000079c5 */ /* 0x000fe40000010000 */
[----:B-1----:R-:W1:Y:S04]  /*2f10*/  LDS.64 R184, [R17+0x28200] ;  /* 0x0282000011b87984 */ /* 0x002e680000000a00 */
[----:B----4-:R-:W4:Y:S04]  /*2f20*/  LDS.64 R186, [R17+0x28220] ;  /* 0x0282200011ba7984 */ /* 0x010f280000000a00 */
[----:B------:R-:W5:Y:S04]  /*2f30*/  LDS.64 R188, [R17+0x28240] ;  /* 0x0282400011bc7984 */ /* 0x000f680000000a00 */
[----:B------:R-:W2:Y:S04]  /*2f40*/  LDS.64 R190, [R17+0x28260] ;  /* 0x0282600011be7984 */ /* 0x000ea80000000a00 */
[----:B------:R-:W2:Y:S04]  /*2f50*/  LDS.64 R192, [R17+0x28280] ;  /* 0x0282800011c07984 */ /* 0x000ea80000000a00 */
[----:B------:R-:W2:Y:S04]  /*2f60*/  LDS.64 R196, [R17+0x282c0] ;  /* 0x0282c00011c47984 */ /* 0x000ea80000000a00 */
[----:B---3--:R-:W3:Y:S04]  /*2f70*/  LDS.64 R194, [R17+0x282a0] ;  /* 0x0282a00011c27984 */ /* 0x008ee80000000a00 */
[----:B------:R1:W3:Y:S02]  /*2f80*/  LDS.64 R198, [R17+0x282e0] ;  /* 0x0282e00011c67984 */ /* 0x0002e40000000a00 */
[----:B-1----:R-:W1:Y:S01]  /*2f90*/  MUFU.EX2 R17, R218 ;  /* 0x000000da00117308 */ /* 0x002e620000000800 */
[--C-:B------:R-:W-:Y:S01]  /*2fa0*/  FADD.FTZ R210, R155, -R185.reuse ;  /* 0x800000b99bd27221 */ /* 0x100fe20000010000 */
[--C-:B------:R-:W-:Y:S01]  /*2fb0*/  FADD.FTZ R152, R152, -R184.reuse ;  /* 0x800000b898987221 */ /* 0x100fe20000010000 */
[----:B------:R-:W-:Y:S01]  /*2fc0*/  FADD.FTZ R154, R154, -R184 ;  /* 0x800000b89a9a7221 */ /* 0x000fe20000010000 */
[----:B------:R-:W-:Y:S01]  /*2fd0*/  FADD.FTZ R153, R153, -R185 ;  /* 0x800000b999997221 */ /* 0x000fe20000010000 */
[--C-:B----4-:R-:W-:Y:S01]  /*2fe0*/  FADD.FTZ R155, R158, -R186.reuse ;  /* 0x800000ba9e9b7221 */ /* 0x110fe20000010000 */
[----:B------:R-:W-:Y:S01]  /*2ff0*/  FADD.FTZ R158, R159, -R187 ;  /* 0x800000bb9f9e7221 */ /* 0x000fe20000010000 */
[----:B------:R-:W-:Y:S01]  /*3000*/  FADD.FTZ R184, R156, -R186 ;  /* 0x800000ba9cb87221 */ /* 0x000fe20000010000 */
[----:B------:R-:W-:Y:S01]  /*3010*/  FMUL.FTZ R154, R13, R154 ;  /* 0x0000009a0d9a7220 */ /* 0x000fe20000410000 */
[----:B-----5:R-:W-:Y:S01]  /*3020*/  FADD.FTZ R159, R162, -R188 ;  /* 0x800000bca29f7221 */ /* 0x020fe20000010000 */
[----:B------:R-:W-:Y:S01]  /*3030*/  FADD.FTZ R162, R163, -R189 ;  /* 0x800000bda3a27221 */ /* 0x000fe20000010000 */
[----:B------:R-:W4:Y:S01]  /*3040*/  MUFU.EX2 R156, R219 ;  /* 0x000000db009c7308 */ /* 0x000f220000000800 */
[----:B------:R-:W-:Y:S01]  /*3050*/  FMUL.FTZ R155, R14, R155 ;  /* 0x0000009b0e9b7220 */ /* 0x000fe20000410000 */
[--C-:B--2---:R-:W-:Y:S01]  /*3060*/  FADD.FTZ R163, R166, -R190.reuse ;  /* 0x800000bea6a37221 */ /* 0x104fe20000010000 */
[--C-:B------:R-:W-:Y:S01]  /*3070*/  FADD.FTZ R166, R165, -R191.reuse ;  /* 0x800000bfa5a67221 */ /* 0x100fe20000010000 */
[----:B------:R-:W-:Y:S01]  /*3080*/  FADD.FTZ R167, R167, -R191 ;  /* 0x800000bfa7a77221 */ /* 0x000fe20000010000 */
[----:B------:R-:W-:Y:S01]  /*3090*/  FADD.FTZ R185, R164, -R190 ;  /* 0x800000bea4b97221 */ /* 0x000fe20000010000 */
[----:B------:R-:W-:Y:S01]  /*30a0*/  FADD.FTZ R165, R168, -R192 ;  /* 0x800000c0a8a57221 */ /* 0x000fe20000010000 */
[----:B------:R-:W-:Y:S01]  /*30b0*/  FMUL.FTZ R158, R19, R158 ;  /* 0x0000009e139e7220 */ /* 0x000fe20000410000 */
[----:B------:R-:W-:Y:S01]  /*30c0*/  FADD.FTZ R157, R157, -R187 ;  /* 0x800000bb9d9d7221 */ /* 0x000fe20000010000 */
[----:B------:R-:W-:Y:S01]  /*30d0*/  FADD.FTZ R164, R169, -R193 ;  /* 0x800000c1a9a47221 */ /* 0x000fe20000010000 */
[--C-:B------:R-:W-:Y:S01]  /*30e0*/  FADD.FTZ R168, R177, -R197.reuse ;  /* 0x800000c5b1a87221 */ /* 0x100fe20000010000 */
[----:B------:R-:W-:Y:S01]  /*30f0*/  FADD.FTZ R179, R179, -R197 ;  /* 0x800000c5b3b37221 */ /* 0x000fe20000010000 */
[----:B------:R-:W-:Y:S01]  /*3100*/  FMUL.FTZ R197, R15, R210 ;  /* 0x000000d20fc57220 */ /* 0x000fe20000410000 */
[----:B------:R-:W-:Y:S01]  /*3110*/  FADD.FTZ R160, R160, -R188 ;  /* 0x800000bca0a07221 */ /* 0x000fe20000010000 */
[----:B------:R-:W-:Y:S01]  /*3120*/  FADD.FTZ R161, R161, -R189 ;  /* 0x800000bda1a17221 */ /* 0x000fe20000010000 */
[----:B---3--:R-:W-:Y:S01]  /*3130*/  FADD.FTZ R187, R174, -R194 ;  /* 0x800000c2aebb7221 */ /* 0x008fe20000010000 */
[--C-:B------:R-:W-:Y:S01]  /*3140*/  FADD.FTZ R169, R176, -R196.reuse ;  /* 0x800000c4b0a97221 */ /* 0x100fe20000010000 */
[----:B------:R-:W-:Y:S01]  /*3150*/  F2FP.F16.F32.PACK_AB R197, R197, R154 ;  /* 0x0000009ac5c5723e */ /* 0x000fe200000000ff */
[----:B------:R-:W-:Y:S01]  /*3160*/  FADD.FTZ R178, R178, -R196 ;  /* 0x800000c4b2b27221 */ /* 0x000fe20000010000 */
[----:B------:R-:W-:Y:S01]  /*3170*/  FMUL.FTZ R163, R20, R163 ;  /* 0x000000a314a37220 */ /* 0x000fe20000410000 */
[----:B------:R-:W-:Y:S01]  /*3180*/  FMUL.FTZ R154, R200, R167 ;  /* 0x000000a7c89a7220 */ /* 0x000fe20000410000 */
[----:B------:R-:W-:Y:S01]  /*3190*/  FADD.FTZ R170, R170, -R192 ;  /* 0x800000c0aaaa7221 */ /* 0x000fe20000010000 */
[----:B------:R-:W-:Y:S01]  /*31a0*/  FADD.FTZ R171, R171, -R193 ;  /* 0x800000c1abab7221 */ /* 0x000fe20000010000 */
[----:B------:R-:W-:Y:S01]  /*31b0*/  FADD.FTZ R172, R172, -R194 ;  /* 0x800000c2acac7221 */ /* 0x000fe20000010000 */
[--C-:B------:R-:W-:Y:S01]  /*31c0*/  FADD.FTZ R173, R173, -R195.reuse ;  /* 0x800000c3adad7221 */ /* 0x100fe20000010000 */
[----:B------:R-:W-:Y:S01]  /*31d0*/  FADD.FTZ R174, R175, -R195 ;  /* 0x800000c3afae7221 */ /* 0x000fe20000010000 */
[----:B------:R-:W-:Y:S01]  /*31e0*/  FMUL.FTZ R196, R5, R152 ;  /* 0x0000009805c47220 */ /* 0x000fe20000410000 */
[----:B------:R-:W-:Y:S01]  /*31f0*/  FMUL.FTZ R177, R6, R153 ;  /* 0x0000009906b17220 */ /* 0x000fe20000410000 */
[--C-:B------:R-:W-:Y:S01]  /*3200*/  FADD.FTZ R175, R180, -R198.reuse ;  /* 0x800000c6b4af7221 */ /* 0x100fe20000010000 */
[----:B------:R-:W-:Y:S01]  /*3210*/  FADD.FTZ R153, R182, -R198 ;  /* 0x800000c6b6997221 */ /* 0x000fe20000010000 */
[--C-:B------:R-:W-:Y:S01]  /*3220*/  FADD.FTZ R152, R181, -R199.reuse ;  /* 0x800000c7b5987221 */ /* 0x100fe20000010000 */
[----:B------:R-:W-:Y:S01]  /*3230*/  FADD.FTZ R183, R183, -R199 ;  /* 0x800000c7b7b77221 */ /* 0x000fe20000010000 */
        /* <DEDUP_REMOVED lines=20> */
[----:B-1----:R-:W-:Y:S01]  /*3380*/  FMUL.FTZ R178, R17, R178 ;  /* 0x000000b211b27220 */ /* 0x002fe20000410000 */
[----:B------:R-:W-:Y:S01]  /*3390*/  FMUL.FTZ R168, R207, R168 ;  /* 0x000000a8cfa87220 */ /* 0x000fe20000410000 */
[----:B----4-:R-:W-:Y:S01]  /*33a0*/  FMUL.FTZ R179, R156, R179 ;  /* 0x000000b39cb37220 */ /* 0x010fe20000410000 */
        /* <DEDUP_REMOVED lines=8> */
[----:B------:R-:W-:Y:S01]  /*3430*/  F2FP.F16.F32.PACK_AB R193, R162, R159 ;  /* 0x0000009fa2c1723e */ /* 0x000fe200000000ff */
[----:B------:R-:W-:Y:S01]  /*3440*/  STSM.16.MT88.4 [R158+0x28800], R196 ;  /* 0x028800c49e007844 */ /* 0x000fe20000004200 */
        /* <DEDUP_REMOVED lines=10> */
[----:B------:R-:W-:Y:S02]  /*34f0*/  F2FP.F16.F32.PACK_AB R187, R154, R153 ;  /* 0x000000999abb723e */ /* 0x000fe400000000ff */
[----:B------:R-:W-:Y:S01]  /*3500*/  F2FP.F16.F32.PACK_AB R152, R6, R5 ;  /* 0x000000050698723e */ /* 0x000fe200000000ff */
[----:B------:R-:W-:Y:S01]  /*3510*/  IMAD R6, R224, 0x4000, R229 ;  /* 0x00004000e0067824 */ /* 0x000fe200078e02e5 */
[----:B------:R-:W-:Y:S01]  /*3520*/  F2FP.F16.F32.PACK_AB R153, R15, R13 ;  /* 0x0000000d0f99723e */ /* 0x000fe200000000ff */
[----:B------:R1:W-:Y:S01]  /*3530*/  STSM.16.MT88.4 [R158+0x2a000], R184 ;  /* 0x02a000b89e007844 */ /* 0x0003e20000004200 */
[----:B------:R-:W-:-:S02]  /*3540*/  F2FP.F16.F32.PACK_AB R154, R8, R7 ;  /* 0x00000007089a723e */ /* 0x000fc400000000ff */
[----:B------:R-:W-:Y:S02]  /*3550*/  F2FP.F16.F32.PACK_AB R155, R19, R14 ;  /* 0x0000000e139b723e */ /* 0x000fe400000000ff */
[----:B------:R-:W-:Y:S02]  /*3560*/  F2FP.F16.F32.PACK_AB R201, R202, R201 ;  /* 0x000000c9cac9723e */ /* 0x000fe400000000ff */
[----:B------:R-:W-:Y:S01]  /*3570*/  WARPGROUP.ARRIVE ;  /* 0x00000000000079c5 */ /* 0x000fe20000000000 */
[----:B------:R-:W-:Y:S02]  /*3580*/  F2FP.F16.F32.PACK_AB R202, R16, R203 ;  /* 0x000000cb10ca723e */ /* 0x000fe400000000ff */
[----:B------:R-:W-:Y:S02]  /*3590*/  F2FP.F16.F32.PACK_AB R203, R205, R204 ;  /* 0x000000cccdcb723e */ /* 0x000fe400000000ff */
[----:B------:R-:W-:Y:S01]  /*35a0*/  SHF.R.U32.HI R5, RZ, 0x4, R232 ;  /* 0x00000004ff057819 */ /* 0x000fe200000116e8 */
[----:B------:R-:W-:Y:S01]  /*35b0*/  HGMMA.64x128x16.F32 R88, R152, gdesc[UR4].tnspB, R88, gsb0 ;  /* 0x41e0000498587df0 */ /* 0x000fe20008000858 */
[----:B------:R-:W-:Y:S01]  /*35c0*/  UIADD3 UR6, UR6, 0x180, URZ ;  /* 0x0000018006067890 */ /* 0x000fe2000fffe03f */
[----:B------:R-:W-:-:S02]  /*35d0*/  R2UR UR7, R6 ;  /* 0x00000000060772ca */ /* 0x000fc400000e0000 */
[----:B------:R-:W-:-:S04]  /*35e0*/  LOP3.LUT R5, R5, 0x3fff, RZ, 0xc0, !PT ;  /* 0x00003fff05057812 */ /* 0x000fc800078ec0ff */
[----:B------:R-:W-:-:S05]  /*35f0*/  LOP3.LUT R5, R5, 0x10000, RZ, 0xfc, !PT ;  /* 0x0001000005057812 */ /* 0x000fca00078efcff */
[----:B------:R-:W-:Y:S02]  /*3600*/  IMAD R5, R4, 0x400, R5 ;  /* 0x0000040004057824 */ /* 0x000fe400078e0205 */
[----:B------:R-:W-:-:S03]  /*3610*/  USHF.R.U32.HI UR7, URZ, 0x4, UR7 ;  /* 0x000000043f077899 */ /* 0x000fc60008011607 */
[----:B------:R-:W-:Y:S01]  /*3620*/  R2UR UR5, R5 ;  /* 0x00000000050572ca */ /* 0x000fe200000e0000 */
[----:B------:R-:W-:Y:S01]  /*3630*/  ULOP3.LUT UR7, UR7, 0x3fff, URZ, 0xc0, !UPT ;  /* 0x00003fff07077892 */ /* 0x000fe2000f8ec03f */
[----:B------:R-:W-:Y:S02]  /*3640*/  WARPGROUP.DEPBAR.LE gsb0, 0x0 ;  /* 0x00008000000079c5 */ /* 0x000fe40000010000 */
[----:B------:R-:W-:Y:S02]  /*3650*/  F2FP.F16.F32.PACK_AB R152, R10, R9 ;  /* 0x000000090a98723e */ /* 0x000fe400000000ff */
[----:B------:R-:W-:Y:S02]  /*3660*/  F2FP.F16.F32.PACK_AB R153, R21, R18 ;  /* 0x000000121599723e */ /* 0x000fe400000000ff */
[----:B------:R-:W-:Y:S02]  /*3670*/  F2FP.F16.F32.PACK_AB R154, R11, R12 ;  /* 0x0000000c0b9a723e */ /* 0x000fe400000000ff */
[----:B------:R-:W-:-:S02]  /*3680*/  F2FP.F16.F32.PACK_AB R155, R200, R20 ;  /* 0x00000014c89b723e */ /* 0x000fc400000000ff */
[----:B------:R-:W-:Y:S02]  /*3690*/  F2FP.F16.F32.PACK_AB R200, R23, R22 ;  /* 0x0000001617c8723e */ /* 0x000fe400000000ff */
[----:B------:R-:W-:-:S06]  /*36a0*/  WARPGROUP.ARRIVE ;  /* 0x00000000000079c5 */ /* 0x000fcc0000000000 */
[----:B------:R-:W-:Y:S01]  /*36b0*/  HGMMA.64x128x16.F32 R88, R152, gdesc[UR8].tnspB, R88, gsb0 ;  /* 0x41e0000898587df0 */ /* 0x000fe20008000858 */
[----:B------:R-:W-:Y:S01]  /*36c0*/  UMOV UR10, UR8 ;  /* 0x00000008000a7c82 */ /* 0x000fe20008000000 */
[----:B------:R-:W-:Y:S01]  /*36d0*/  UMOV UR11, 0x40000040 ;  /* 0x40000040000b7882 */ /* 0x000fe20000000000 */
[----:B------:R-:W-:Y:S01]  /*36e0*/  UMOV UR8, UR5 ;  /* 0x0000000500087c82 */ /* 0x000fe20008000000 */
[----:B------:R-:W-:Y:S02]  /*36f0*/  WARPGROUP.DEPBAR.LE gsb0, 0x0 ;  /* 0x00008000000079c5 */ /* 0x000fe40000010000 */
[----:B------:R-:W-:Y:S01]  /*3700*/  WARPGROUP.ARRIVE ;  /* 0x00000000000079c5 */ /* 0x000fe20000000000 */
[----:B------:R-:W-:Y:S02]  /*3710*/  F2FP.F16.F32.PACK_AB R152, R207, R206 ;  /* 0x000000cecf98723e */ /* 0x000fe400000000ff */
[----:B------:R-:W-:Y:S02]  /*3720*/  F2FP.F16.F32.PACK_AB R153, R156, R17 ;  /* 0x000000119c99723e */ /* 0x000fe400000000ff */
[----:B------:R-:W-:Y:S01]  /*3730*/  F2FP.F16.F32.PACK_AB R154, R209, R208 ;  /* 0x000000d0d19a723e */ /* 0x000fe200000000ff */
[----:B------:R-:W-:Y:S01]  /*3740*/  HGMMA.64x128x16.F32 R88, R200, gdesc[UR8].tnspB, R88, gsb0 ;  /* 0x41e00008c8587df0 */ /* 0x000fe20008000858 */
[----:B------:R-:W-:Y:S01]  /*3750*/  F2FP.F16.F32.PACK_AB R155, R221, R220 ;  /* 0x000000dcdd9b723e */ /* 0x000fe200000000ff */
[----:B------:R-:W-:Y:S01]  /*3760*/  UMOV UR10, UR6 ;  /* 0x00000006000a7c82 */ /* 0x000fe20008000000 */
[----:B------:R-:W-:Y:S01]  /*3770*/  UMOV UR11, 0x40000040 ;  /* 0x40000040000b7882 */ /* 0x000fe20000000000 */
[----:B------:R-:W-:-:S02]  /*3780*/  WARPGROUP.DEPBAR.LE gsb0, 0x0 ;  /* 0x00008000000079c5 */ /* 0x000fc40000010000 */
[----:B------:R-:W-:-:S06]  /*3790*/  WARPGROUP.ARRIVE ;  /* 0x00000000000079c5 */ /* 0x000fcc0000000000 */
[----:B------:R-:W-:Y:S01]  /*37a0*/  HGMMA.64x128x16.F32 R88, R152, gdesc[UR8].tnspB, R88, gsb0 ;  /* 0x41e0000898587df0 */ /* 0x000fe20008000858 */
[----:B------:R-:W-:Y:S01]  /*37b0*/  UMOV UR10, UR7 ;  /* 0x00000007000a7c82 */ /* 0x000fe20008000000 */
[----:B------:R-:W-:Y:S01]  /*37c0*/  UMOV UR11, 0x40000040 ;  /* 0x40000040000b7882 */ /* 0x000fe20000000000 */
        /* <DEDUP_REMOVED lines=8> */
[----:B-1----:R-:W-:-:S06]  /*3850*/  WARPGROUP.ARRIVE ;  /* 0x00000000000079c5 */ /* 0x002fcc0000000000 */
[----:B------:R-:W-:Y:S01]  /*3860*/  HGMMA.64x64x16.F32 R152, gdesc[UR8].tnspB, RZ, !UPT, gsb0 ;  /* 0x40e00000089879f0 */ /* 0x000fe2000c0008ff */
[----:B------:R-:W-:Y:S02]  /*3870*/  UIADD3 UR8, UR5, 0x2, URZ ;  /* 0x0000000205087890 */ /* 0x000fe4000fffe03f */
[----:B------:R-:W-:Y:S01]  /*3880*/  UIADD3 UR10, UR7, 0x80, URZ ;  /* 0x00000080070a7890 */ /* 0x000fe2000fffe03f */
[----:B------:R-:W-:Y:S01]  /*3890*/  UMOV UR9, 0x40000040 ;  /* 0x4000004000097882 */ /* 0x000fe20000000000 */
[----:B------:R-:W-:Y:S01]  /*38a0*/  UMOV UR11, 0x40000040 ;  /* 0x40000040000b7882 */ /* 0x000fe20000000000 */
[----:B------:R-:W-:Y:S02]  /*38b0*/  WARPGROUP.DEPBAR.LE gsb0, 0x0 ;  /* 0x00008000000079c5 */ /* 0x000fe40000010000 */
[----:B------:R-:W-:-:S06]  /*38c0*/  WARPGROUP.ARRIVE ;  /* 0x00000000000079c5 */ /* 0x000fcc0000000000 */
[----:B------:R-:W-:Y:S01]  /*38d0*/  HGMMA.64x64x16.F32 R152, gdesc[UR8].tnspB, R152, gsb0 ;  /* 0x40e00000089879f0 */ /* 0x000fe20008000898 */
        /* <DEDUP_REMOVED lines=41> */
[----:B------:R-:W-:Y:S03]  /*3b70*/  HGMMA.64x64x16.F32 R152, gdesc[UR8].tnspB, R152, gsb0 ;  /* 0x40e00000089879f0 */ /* 0x000fe60008000898 */
[----:B------:R-:W-:Y:S02]  /*3b80*/  WARPGROUP.DEPBAR.LE gsb0, 0x0 ;  /* 0x00008000000079c5 */ /* 0x000fe40000010000 */
[----:B------:R-:W-:Y:S05]  /*3b90*/  @!P6 BRA `(.L_x_1156) ;  /* 0x000000000004e947 */ /* 0x000fea0003800000 */
[----:B------:R-:W-:Y:S01]  /*3ba0*/  BPT.TRAP 0x1 ;  /* 0x000000040000795c */ /* 0x000fe20000300000 */
.L_x_1156:
[----:B------:R-:W-:Y:S01]  /*3bb0*/  R2UR UR5, R4 ;  /* 0x00000000040572ca */ /* 0x000fe200000e0000 */
[----:B------:R-:W-:Y:S01]  /*3bc0*/  VIADD R5, R0, 0x30840 ;  /* 0x0003084000057836 */ /* 0x000fe20000000000 */
[----:B------:R-:W-:Y:S01]  /*3bd0*/  ULOP3.LUT UR4, UR4, 0x2000000, URZ, 0xfc, !UPT ;  /* 0x0200000004047892 */ /* 0x000fe2000f8efc3f */
[----:B------:R-:W1:Y:S01]  /*3be0*/  S2R R6, SR_TID.X ;  /* 0x0000000000067919 */ /* 0x000e620000002100 */
[----:B------:R-:W-:Y:S02]  /*3bf0*/  UMOV UR7, 0x40000040 ;  /* 0x4000004000077882 */ /* 0x000fe40000000000 */
[----:B------:R-:W-:-:S04]  /*3c00*/  PRMT R5, RZ, 0x654, R5 ;  /* 0x00000654ff057816 */ /* 0x000fc80000000005 */
[----:B------:R2:W-:Y:S01]  /*3c10*/  SYNCS.ARRIVE.TRANS64.RED.A1T0 RZ, [R5+URZ], RZ ;  /* 0x000000ff05ff79a7 */ /* 0x0005e2000810043f */
[----:B------:R-:W-:Y:S02]  /*3c20*/  WARPGROUP.ARRIVE ;  /* 0x00000000000079c5 */ /* 0x000fe40000000000 */
[----:B------:R-:W-:-:S07]  /*3c30*/  ULEA UR4, UR5, UR4, 0xa ;  /* 0x0000000405047291 */ /* 0x000fce000f8e503f */
[----:B------:R-:W-:Y:S02]  /*3c40*/  UMOV UR6, UR4 ;  /* 0x0000000400067c82 */ /* 0x000fe40008000000 */
[----:B------:R-:W-:Y:S01]  /*3c50*/  HGMMA.64x128x16.F32 R24, R196, gdesc[UR4].tnspB, R24, gsb0 ;  /* 0x41e00004c4187df0 */ /* 0x000fe20008000818 */
[----:B------:R-:W-:Y:S01]  /*3c60*/  UIADD3 UR6, UR4, 0x80, URZ ;  /* 0x0000008004067890 */ /* 0x000fe2000fffe03f */
[----:B------:R-:W-:Y:S01]  /*3c70*/  UMOV UR7, 0x40000040 ;  /* 0x4000004000077882 */ /* 0x000fe20000000000 */
[----:B-1----:R-:W-:-:S05]  /*3c80*/  SHF.R.U32.HI R7, RZ, 0x7, R6 ;  /* 0x00000007ff077819 */ /* 0x002fca0000011606 */
[C---:B------:R-:W-:Y:S02]  /*3c90*/  VIADD R6, R7.reuse, 0x9 ;  /* 0x0000000907067836 */ /* 0x040fe40000000000 */
[----:B--2---:R-:W-:Y:S01]  /*3ca0*/  VIADD R5, R7, 0xc ;  /* 0x0000000c07057836 */ /* 0x004fe20000000000 */
        /* <DEDUP_REMOVED lines=15> */
[----:B------:R1:W-:Y:S06]  /*3da0*/  BAR.SYNC.DEFER_BLOCKING R6, 0xa0 ;  /* 0x000280060000751d */ /* 0x0003ec0000010000 */
        /* <DEDUP_REMOVED lines=17> */
.L_x_1157:
[----:B------:R-:W-:Y:S01]  /*3ec0*/  UIADD3 UR37, UR37, 0x1, URZ ;  /* 0x0000000125257890 */ /* 0x000fe2000fffe03f */
[----:B------:R-:W-:Y:S02]  /*3ed0*/  VIADD R0, R0, 0x30820 ;  /* 0x0003082000007836 */ /* 0x000fe40000000000 */
[----:B------:R-:W-:Y:S01]  /*3ee0*/  VIADD R4, R4, 0x1 ;  /* 0x0000000104047836 */ /* 0x000fe20000000000 */
[----:B------:R-:W-:Y:S02]  /*3ef0*/  UISETP.GE.AND UP0, UPT, UR37, UR36, UPT ;  /* 0x000000242500728c */ /* 0x000fe4000bf06270 */
[----:B------:R-:W-:Y:S02]  /*3f00*/  PRMT R0, RZ, 0x654, R0 ;  /* 0x00000654ff007816 */ /* 0x000fe40000000000 */
[C---:B------:R-:W-:Y:S02]  /*3f10*/  ISETP.NE.AND P0, PT, R4.reuse, 0x2, PT ;  /* 0x000000020400780c */ /* 0x040fe40003f05270 */
[----:B------:R-:W-:Y:S01]  /*3f20*/  PLOP3.LUT P1, PT, PT, PT, UP0, 0x80, 0x0 ;  /* 0x000000000000781c */ /* 0x000fe20003f2f008 */
[----:B------:R2:W-:Y:S01]  /*3f30*/  SYNCS.ARRIVE.TRANS64.RED.A1T0 RZ, [R0+URZ], RZ ;  /* 0x000000ff00ff79a7 */ /* 0x0005e2000810043f */
[----:B------:R-:W-:-:S02]  /*3f40*/  SEL R4, R4, RZ, P0 ;  /* 0x000000ff04047207 */ /* 0x000fc40000000000 */
[----:B--2---:R-:W-:-:S04]  /*3f50*/  SEL R0, RZ, 0x1, P0 ;  /* 0x00000001ff007807 */ /* 0x004fc80000000000 */
[----:B------:R-:W-:-:S05]  /*3f60*/  LOP3.LUT R223, R223, R0, RZ, 0x3c, !PT ;  /* 0x00000000dfdf7212 */ /* 0x000fca00078e3cff */
        /* <DEDUP_REMOVED lines=67> */
.L_x_1140:
[----:B------:R-:W-:Y:S05]  /*43a0*/  @P0 BRA `(.L_x_1159) ;  /* 0x0000000c00a80947 */ /* 0x000fea0003800000 */
[----:B------:R-:W2:Y:S01]  /*43b0*/  S2UR UR4, SR_CgaCtaId ;  /* 0x00000000000479c3 */ /* 0x000ea20000008800 */
[----:B------:R-:W-:Y:S02]  /*43c0*/  UMOV UR36, 0x400 ;  /* 0x0000040000247882 */ /* 0x000fe40000000000 */
[----:B--2---:R-:W-:-:S06]  /*43d0*/  ULEA UR36, UR4, UR36, 0x18 ;  /* 0x0000002404247291 */ /* 0x004fcc000f8ec03f */
[----:B------:R-:W-:-:S05]  /*43e0*/  IMAD.U32 R16, RZ, RZ, UR36 ;  /* 0x00000024ff107e24 */ /* 0x000fca000f8e00ff */
[----:B------:R-:W-:-:S13]  /*43f0*/  LOP3.LUT P0, RZ, R16, 0x3ff, RZ, 0xc0, !PT ;  /* 0x000003ff10ff7812 */ /* 0x000fda000780c0ff */
[----:B------:R-:W-:Y:S05]  /*4400*/  @!P0 BRA `(.L_x_1160) ;  /* 0x0000000000408947 */ /* 0x000fea0003800000 */
[----:B------:R-:W-:Y:S01]  /*4410*/  MOV R0, 0x0 ;  /* 0x0000000000007802 */ /* 0x000fe20000000f00 */
[----:B------:R-:W-:Y:S01]  /*4420*/  ULDC.64 UR4, c[0x4][0x90] ;  /* 0x0100240000047ab9 */ /* 0x000fe20000000a00 */
[----:B------:R-:W-:Y:S01]  /*4430*/  ULDC.64 UR6, c[0x4][0x98] ;  /* 0x0100260000067ab9 */ /* 0x000fe20000000a00 */
[----:B------:R-:W-:Y:S01]  /*4440*/  IMAD.U32 R4, RZ, RZ, UR4 ;  /* 0x00000004ff047e24 */ /* 0x000fe2000f8e00ff */
[----:B-1----:R1:W2:Y:S01]  /*4450*/  LDC.64 R2, c[0x4][R0] ;  /* 0x0100000000027b82 */ /* 0x0022a20000000a00 */
        /* <DEDUP_REMOVED lines=11> */
.L_x_1160:
[----:B------:R-:W-:-:S06]  /*4510*/  UIADD3 UR4, UR36, 0x8000, URZ ;  /* 0x0000800024047890 */ /* 0x000fcc000fffe03f */
        /* <DEDUP_REMOVED lines=19> */
.L_x_1161:
        /* <DEDUP_REMOVED lines=18> */
.L_x_1162:
        /* <DEDUP_REMOVED lines=18> */
.L_x_1163:
[----:B------:R-:W2:Y:S01]  /*4890*/  S2R R0, SR_TID.X ;  /* 0x0000000000007919 */ /* 0x000ea20000002100 */
[----:B------:R-:W-:Y:S02]  /*48a0*/  F2FP.F16.F32.PACK_AB R88, R89, R88 ;  /* 0x000000585958723e */ /* 0x000fe400000000ff */
[----:B------:R-:W-:Y:S01]  /*48b0*/  F2FP.F16.F32.PACK_AB R89, R91, R90 ;  /* 0x0000005a5b59723e */ /* 0x000fe200000000ff */
[----:B------:R-:W-:Y:S01]  /*48c0*/  BAR.SYNC.DEFER_BLOCKING 0x1, 0x100 ;  /* 0x0044000000007b1d */ /* 0x000fe20000010000 */
        /* <DEDUP_REMOVED lines=14> */
[----:B--2---:R-:W-:Y:S01]  /*49b0*/  VIADD R7, R0, 0xffffff80 ;  /* 0xffffff8000077836 */ /* 0x004fe20000000000 */
[----:B------:R-:W-:Y:S02]  /*49c0*/  F2FP.F16.F32.PACK_AB R115, R119, R118 ;  /* 0x000000767773723e */ /* 0x000fe400000000ff */
[----:B------:R-:W-:-:S02]  /*49d0*/  F2FP.F16.F32.PACK_AB R121, R123, R122 ;  /* 0x0000007a7b79723e */ /* 0x000fc400000000ff */
[----:B------:R-:W-:Y:S02]  /*49e0*/  SHF.R.S32.HI R2, RZ, 0x1f, R7 ;  /* 0x0000001fff027819 */ /* 0x000fe40000011407 */
[----:B------:R-:W-:Y:S02]  /*49f0*/  F2FP.F16.F32.PACK_AB R128, R129, R128 ;  /* 0x000000808180723e */ /* 0x000fe400000000ff */
[CC--:B------:R-:W-:Y:S02]  /*4a00*/  LEA.HI R4, R2.reuse, R7.reuse, RZ, 0x4 ;  /* 0x0000000702047211 */ /* 0x0c0fe400078f20ff */
[----:B------:R-:W-:Y:S02]  /*4a10*/  LEA.HI R2, R2, R7, RZ, 0x5 ;  /* 0x0000000702027211 */ /* 0x000fe400078f28ff */
[----:B------:R-:W-:Y:S02]  /*4a20*/  LOP3.LUT R0, R4, 0xfffffff0, RZ, 0xc0, !PT ;  /* 0xfffffff004007812 */ /* 0x000fe400078ec0ff */
[----:B------:R-:W-:-:S02]  /*4a30*/  SHF.R.S32.HI R4, RZ, 0x4, R4 ;  /* 0x00000004ff047819 */ /* 0x000fc40000011404 */
[----:B-1----:R-:W-:Y:S01]  /*4a40*/  SHF.R.S32.HI R6, RZ, 0x5, R2 ;  /* 0x00000005ff067819 */ /* 0x002fe20000011402 */
[----:B------:R-:W-:Y:S01]  /*4a50*/  IMAD.IADD R0, R7, 0x1, -R0 ;  /* 0x0000000107007824 */ /* 0x000fe200078e0a00 */
[----:B------:R-:W-:Y:S01]  /*4a60*/  F2FP.F16.F32.PACK_AB R122, R125, R124 ;  /* 0x0000007c7d7a723e */ /* 0x000fe200000000ff */
[----:B------:R-:W-:Y:S01]  /*4a70*/  IMAD.SHL.U32 R7, R4, 0x8, RZ ;  /* 0x0000000804077824 */ /* 0x000fe200078e00ff */
[----:B------:R-:W-:Y:S01]  /*4a80*/  F2FP.F16.F32.PACK_AB R123, R127, R126 ;  /* 0x0000007e7f7b723e */ /* 0x000fe200000000ff */
[----:B------:R-:W-:Y:S01]  /*4a90*/  IMAD.MOV.U32 R2, RZ, RZ, 0x40 ;  /* 0x00000040ff027424 */ /* 0x000fe200078e00ff */
[----:B------:R-:W-:Y:S02]  /*4aa0*/  SHF.R.S32.HI R3, RZ, 0x1f, R0 ;  /* 0x0000001fff037819 */ /* 0x000fe40000011400 */
[----:B------:R-:W-:Y:S02]  /*4ab0*/  F2FP.F16.F32.PACK_AB R129, R131, R130 ;  /* 0x000000828381723e */ /* 0x000fe400000000ff */
[----:B------:R-:W-:-:S02]  /*4ac0*/  LEA.HI R3, R3, R0, RZ, 0x3 ;  /* 0x0000000003037211 */ /* 0x000fc400078f18ff */
[----:B------:R-:W-:Y:S02]  /*4ad0*/  F2FP.F16.F32.PACK_AB R136, R137, R136 ;  /* 0x000000888988723e */ /* 0x000fe400000000ff */
[C---:B------:R-:W-:Y:S01]  /*4ae0*/  LOP3.LUT R5, R3.reuse, 0xfffffff8, RZ, 0xc0, !PT ;  /* 0xfffffff803057812 */ /* 0x040fe200078ec0ff */
[----:B------:R-:W-:Y:S01]  /*4af0*/  IMAD.SHL.U32 R3, R3, 0x40, RZ ;  /* 0x0000004003037824 */ /* 0x000fe200078e00ff */
[----:B------:R-:W-:Y:S02]  /*4b00*/  F2FP.F16.F32.PACK_AB R130, R133, R132 ;  /* 0x000000848582723e */ /* 0x000fe400000000ff */
[----:B------:R-:W-:Y:S01]  /*4b10*/  F2FP.F16.F32.PACK_AB R131, R135, R134 ;  /* 0x000000868783723e */ /* 0x000fe200000000ff */
[----:B------:R-:W-:Y:S01]  /*4b20*/  IMAD.IADD R5, R0, 0x1, -R5 ;  /* 0x0000000100057824 */ /* 0x000fe200078e0a05 */
[----:B------:R-:W-:Y:S02]  /*4b30*/  LOP3.LUT R3, R3, 0x7ffffe00, RZ, 0xc0, !PT ;  /* 0x7ffffe0003037812 */ /* 0x000fe400078ec0ff */
[----:B------:R-:W-:Y:S01]  /*4b40*/  F2FP.F16.F32.PACK_AB R137, R139, R138 ;  /* 0x0000008a8b89723e */ /* 0x000fe200000000ff */
[C---:B------:R-:W-:Y:S01]  /*4b50*/  IMAD.SHL.U32 R0, R5.reuse, 0x40, RZ ;  /* 0x0000004005007824 */ /* 0x040fe200078e00ff */
[----:B------:R-:W-:Y:S01]  /*4b60*/  R2P PR, R5, 0x6 ;  /* 0x0000000605007804 */ /* 0x000fe20000000000 */
[----:B------:R-:W-:Y:S01]  /*4b70*/  IMAD R3, R6, 0x400, R3 ;  /* 0x0000040006037824 */ /* 0x000fe200078e0203 */
[----:B------:R-:W-:Y:S01]  /*4b80*/  F2FP.F16.F32.PACK_AB R144, R145, R144 ;  /* 0x000000909190723e */ /* 0x000fe200000000ff */
[----:B------:R-:W1:Y:S01]  /*4b90*/  SHFL.IDX PT, R5, R6, RZ, 0x1f ;  /* 0x00001fff06057589 */ /* 0x000e6200000e0000 */
[----:B------:R-:W-:-:S02]  /*4ba0*/  LOP3.LUT R0, R0, 0x1c0, RZ, 0xc0, !PT ;  /* 0x000001c000007812 */ /* 0x000fc400078ec0ff */
[----:B------:R-:W-:Y:S02]  /*4bb0*/  SEL R2, R2, 0xffffffc0, !P2 ;  /* 0xffffffc002027807 */ /* 0x000fe40005000000 */
[----:B------:R-:W-:Y:S02]  /*4bc0*/  LOP3.LUT R7, R0, 0x8, R7, 0xf8, !PT ;  /* 0x0000000800077812 */ /* 0x000fe400078ef807 */
[----:B------:R-:W-:Y:S02]  /*4bd0*/  SHF.R.U32.HI R0, RZ, 0x3, R0 ;  /* 0x00000003ff007819 */ /* 0x000fe40000011600 */
[----:B------:R-:W-:Y:S02]  /*4be0*/  F2FP.F16.F32.PACK_AB R138, R141, R140 ;  /* 0x0000008c8d8a723e */ /* 0x000fe400000000ff */
[----:B------:R-:W-:Y:S02]  /*4bf0*/  LOP3.LUT R0, R7, R0, RZ, 0x3c, !PT ;  /* 0x0000000007007212 */ /* 0x000fe400078e3cff */
[----:B------:R-:W-:-:S02]  /*4c00*/  F2FP.F16.F32.PACK_AB R139, R143, R142 ;  /* 0x0000008e8f8b723e */ /* 0x000fc400000000ff */
[----:B------:R-:W-:Y:S01]  /*4c10*/  F2FP.F16.F32.PACK_AB R145, R147, R146 ;  /* 0x000000929391723e */ /* 0x000fe200000000ff */
[----:B------:R-:W-:Y:S01]  /*4c20*/  IMAD.IADD R0, R0, 0x1, R3 ;  /* 0x0000000100007824 */ /* 0x000fe200078e0203 */
[----:B------:R-:W-:Y:S01]  /*4c30*/  F2FP.F16.F32.PACK_AB R24, R25, R24 ;  /* 0x000000181918723e */ /* 0x000fe200000000ff */
[----:B------:R-:W-:Y:S01]  /*4c40*/  IMAD.MOV.U32 R3, RZ, RZ, 0x20 ;  /* 0x00000020ff037424 */ /* 0x000fe200078e00ff */
[----:B------:R-:W-:Y:S02]  /*4c50*/  F2FP.F16.F32.PACK_AB R146, R149, R148 ;  /* 0x000000949592723e */ /* 0x000fe400000000ff */
[----:B------:R-:W-:Y:S02]  /*4c60*/  LEA R0, R0, UR36, 0x1 ;  /* 0x0000002400007c11 */ /* 0x000fe4000f8e08ff */
[----:B------:R-:W-:Y:S02]  /*4c70*/  SEL R3, R3, 0xffffffe0, !P1 ;  /* 0xffffffe003037807 */ /* 0x000fe40004800000 */
[--C-:B------:R-:W-:Y:S01]  /*4c80*/  IADD3 R4, R2, 0x8000, R0.reuse ;  /* 0x0000800002047810 */ /* 0x100fe20007ffe000 */
[----:B------:R2:W-:Y:S01]  /*4c90*/  STSM.16.M88.4 [R0+0x8000], R88 ;  /* 0x0080005800007844 */ /* 0x0005e20000000200 */
[----:B------:R-:W-:-:S02]  /*4ca0*/  IADD3 R3, R3, 0x8000, R0 ;  /* 0x0000800003037810 */ /* 0x000fc40007ffe000 */
[----:B------:R-:W-:Y:S02]  /*4cb0*/  F2FP.F16.F32.PACK_AB R147, R151, R150 ;  /* 0x000000969793723e */ /* 0x000fe400000000ff */
[----:B------:R-:W-:Y:S01]  /*4cc0*/  F2FP.F16.F32.PACK_AB R25, R27, R26 ;  /* 0x0000001a1b19723e */ /* 0x000fe200000000ff */
[----:B------:R-:W-:Y:S01]  /*4cd0*/  IMAD.IADD R2, R3, 0x1, R2 ;  /* 0x0000000103027824 */ /* 0x000fe200078e0202 */
[----:B------:R2:W-:Y:S01]  /*4ce0*/  STSM.16.M88.4 [R3], R96 ;  /* 0x0000006003007844 */ /* 0x0005e20000000200 */
[----:B------:R-:W-:Y:S02]  /*4cf0*/  F2FP.F16.F32.PACK_AB R32, R33, R32 ;  /* 0x000000202120723e */ /* 0x000fe400000000ff */
[----:B------:R-:W-:Y:S01]  /*4d00*/  F2FP.F16.F32.PACK_AB R26, R29, R28 ;  /* 0x0000001c1d1a723e */ /* 0x000fe200000000ff */
[----:B------:R2:W-:Y:S01]  /*4d10*/  STSM.16.M88.4 [R4], R104 ;  /* 0x0000006804007844 */ /* 0x0005e20000000200 */
[----:B------:R-:W-:Y:S02]  /*4d20*/  F2FP.F16.F32.PACK_AB R27, R31, R30 ;  /* 0x0000001e1f1b723e */ /* 0x000fe400000000ff */
[----:B------:R-:W-:Y:S01]  /*4d30*/  F2FP.F16.F32.PACK_AB R33, R35, R34 ;  /* 0x000000222321723e */ /* 0x000fe200000000ff */
[----:B------:R2:W-:Y:S01]  /*4d40*/  STSM.16.M88.4 [R2], R112 ;  /* 0x0000007002007844 */ /* 0x0005e20000000200 */
[----:B------:R-:W-:-:S02]  /*4d50*/  F2FP.F16.F32.PACK_AB R40, R41, R40 ;  /* 0x000000282928723e */ /* 0x000fc400000000ff */
[----:B------:R-:W-:Y:S01]  /*4d60*/  F2FP.F16.F32.PACK_AB R34, R37, R36 ;  /* 0x000000242522723e */ /* 0x000fe200000000ff */
[----:B------:R2:W-:Y:S01]  /*4d70*/  STSM.16.M88.4 [R0+0xc000], R120 ;  /* 0x00c0007800007844 */ /* 0x0005e20000000200 */
[----:B------:R-:W-:Y:S02]  /*4d80*/  F2FP.F16.F32.PACK_AB R35, R39, R38 ;  /* 0x000000262723723e */ /* 0x000fe400000000ff */
[----:B------:R-:W-:Y:S01]  /*4d90*/  F2FP.F16.F32.PACK_AB R41, R43, R42 ;  /* 0x0000002a2b29723e */ /* 0x000fe200000000ff */
[----:B------:R2:W-:Y:S01]  /*4da0*/  STSM.16.M88.4 [R3+0x4000], R128 ;  /* 0x0040008003007844 */ /* 0x0005e20000000200 */
[----:B------:R-:W-:Y:S02]  /*4db0*/  F2FP.F16.F32.PACK_AB R48, R49, R48 ;  /* 0x000000303130723e */ /* 0x000fe400000000ff */
[----:B------:R-:W-:Y:S01]  /*4dc0*/  F2FP.F16.F32.PACK_AB R42, R45, R44 ;  /* 0x0000002c2d2a723e */ /* 0x000fe200000000ff */
[----:B------:R2:W-:Y:S01]  /*4dd0*/  STSM.16.M88.4 [R4+0x4000], R136 ;  /* 0x0040008804007844 */ /* 0x0005e20000000200 */
[----:B------:R-:W-:-:S02]  /*4de0*/  F2FP.F16.F32.PACK_AB R43, R47, R46 ;  /* 0x0000002e2f2b723e */ /* 0x000fc400000000ff */
[----:B------:R-:W-:Y:S01]  /*4df0*/  F2FP.F16.F32.PACK_AB R49, R51, R50 ;  /* 0x000000323331723e */ /* 0x000fe200000000ff */
[----:B------:R2:W-:Y:S01]  /*4e00*/  STSM.16.M88.4 [R2+0x4000], R144 ;  /* 0x0040009002007844 */ /* 0x0005e20000000200 */
        /* <DEDUP_REMOVED lines=13> */
[----:B------:R-:W-:Y:S01]  /*4ee0*/  F2FP.F16.F32.PACK_AB R66, R69, R68 ;  /* 0x000000444542723e */ /* 0x000fe200000000ff */
[----:B------:R2:W-:Y:S01]  /*4ef0*/  STSM.16.M88.4 [R0+0x4000], R56 ;  /* 0x0040003800007844 */ /* 0x0005e20000000200 */
[----:B------:R-:W-:-:S02]  /*4f00*/  F2FP.F16.F32.PACK_AB R67, R71, R70 ;  /* 0x000000464743723e */ /* 0x000fc400000000ff */
[----:B------:R-:W-:Y:S02]  /*4f10*/  F2FP.F16.F32.PACK_AB R73, R75, R74 ;  /* 0x0000004a4b49723e */ /* 0x000fe400000000ff */
[----:B------:R-:W-:Y:S01]  /*4f20*/  F2FP.F16.F32.PACK_AB R80, R81, R80 ;  /* 0x000000505150723e */ /* 0x000fe200000000ff */
[----:B------:R2:W-:Y:S01]  /*4f30*/  STSM.16.M88.4 [R3+-0x4000], R64 ;  /* 0xffc0004003007844 */ /* 0x0005e20000000200 */
[----:B------:R-:W-:Y:S02]  /*4f40*/  F2FP.F16.F32.PACK_AB R74, R77, R76 ;  /* 0x0000004c4d4a723e */ /* 0x000fe400000000ff */
[----:B------:R-:W-:Y:S02]  /*4f50*/  F2FP.F16.F32.PACK_AB R75, R79, R78 ;  /* 0x0000004e4f4b723e */ /* 0x000fe400000000ff */
[----:B------:R-:W-:Y:S02]  /*4f60*/  F2FP.F16.F32.PACK_AB R81, R83, R82 ;  /* 0x000000525351723e */ /* 0x000fe400000000ff */
[----:B------:R-:W-:Y:S01]  /*4f70*/  F2FP.F16.F32.PACK_AB R82, R85, R84 ;  /* 0x000000545552723e */ /* 0x000fe200000000ff */
[----:B------:R2:W-:Y:S01]  /*4f80*/  STSM.16.M88.4 [R4+-0x4000], R72 ;  /* 0xffc0004804007844 */ /* 0x0005e20000000200 */
[----:B------:R-:W-:-:S02]  /*4f90*/  F2FP.F16.F32.PACK_AB R83, R87, R86 ;  /* 0x000000565753723e */ /* 0x000fc400000000ff */
[----:B-1----:R-:W-:-:S03]  /*4fa0*/  ISETP.NE.AND P0, PT, R5, 0x7, PT ;  /* 0x000000070500780c */ /* 0x002fc60003f05270 */
[----:B------:R2:W-:Y:S01]  /*4fb0*/  STSM.16.M88.4 [R2+-0x4000], R80 ;  /* 0xffc0005002007844 */ /* 0x0005e20000000200 */
[----:B------:R-:W-:Y:S01]  /*4fc0*/  @!PT LDS RZ, [RZ] ;  /* 0x00000000fffff984 */ /* 0x000fe20000000800 */
[----:B------:R-:W-:Y:S01]  /*4fd0*/  @!PT LDS RZ, [RZ] ;  /* 0x00000000fffff984 */ /* 0x000fe20000000800 */
[----:B------:R-:W-:Y:S01]  /*4fe0*/  @!PT LDS RZ, [RZ] ;  /* 0x00000000fffff984 */ /* 0x000fe20000000800 */
[----:B------:R1:W-:Y:S06]  /*4ff0*/  MEMBAR.ALL.CTA ;  /* 0x0000000000007992 */ /* 0x0003ec0000008000 */
[----:B-1----:R-:W1:Y:S02]  /*5000*/  FENCE.VIEW.ASYNC.S ;  /* 0x00000000000073c6 */ /* 0x002e640000000000 */
[----:B-1----:R-:W-:Y:S06]  /*5010*/  BAR.ARV 0x1, 0x120 ;  /* 0x0044800000007b1d */ /* 0x002fec0000002000 */
[----:B------:R-:W-:Y:S05]  /*5020*/  @P0 BRA `(.L_x_1164) ;  /* 0x0000000000800947 */ /* 0x000fea0003800000 */
[----:B------:R-:W-:Y:S01]  /*5030*/  BAR.SYNC.DEFER_BLOCKING 0x1, 0x120 ;  /* 0x0044800000007b1d */ /* 0x000fe20000010000 */
[----:B------:R-:W-:-:S05]  /*5040*/  ELECT P0, URZ, PT ;  /* 0x00000000003f782f */ /* 0x000fca0003800000 */
[----:B------:R-:W-:Y:S08]  /*5050*/  BSSY B0, `(.L_x_1164) ;  /* 0x000001d000007945 */ /* 0x000ff00003800000 */
[----:B------:R-:W-:Y:S05]  /*5060*/  @!P0 BRA `(.L_x_1165) ;  /* 0x00000000006c8947 */ /* 0x000fea0003800000 */
[----:B------:R-:W1:Y:S01]  /*5070*/  S2UR UR10, SR_CTAID.X ;  /* 0x00000000000a79c3 */ /* 0x000e620000002500 */
[----:B------:R-:W-:Y:S01]  /*5080*/  ULDC.64 UR6, c[0x0][0x198] ;  /* 0x0000660000067ab9 */ /* 0x000fe20000000a00 */
[----:B------:R-:W-:Y:S02]  /*5090*/  UIADD3 UR8, UR36, 0x8000, URZ ;  /* 0x0000800024087890 */ /* 0x000fe4000fffe03f */
[----:B------:R-:W-:Y:S02]  /*50a0*/  UIADD3 UR4, UP0, UR6, 0x770, URZ ;  /* 0x0000077006047890 */ /* 0x000fe4000ff1e03f */
[----:B------:R-:W-:Y:S02]  /*50b0*/  UIADD3 UR6, UP1, UR6, 0x670, URZ ;  /* 0x0000067006067890 */ /* 0x000fe4000ff3e03f */
[----:B------:R-:W3:Y:S01]  /*50c0*/  S2UR UR11, SR_CTAID.Y ;  /* 0x00000000000b79c3 */ /* 0x000ee20000002600 */
[----:B------:R-:W-:Y:S02]  /*50d0*/  UIADD3.X UR5, URZ, UR7, URZ, UP0, !UPT ;  /* 0x000000073f057290 */ /* 0x000fe400087fe43f */
[----:B------:R-:W-:-:S02]  /*50e0*/  UIADD3 UR24, UR36, 0xc000, URZ ;  /* 0x0000c00024187890 */ /* 0x000fc4000fffe03f */
[----:B------:R-:W-:Y:S02]  /*50f0*/  UIADD3.X UR7, URZ, UR7, URZ, UP1, !UPT ;  /* 0x000000073f077290 */ /* 0x000fe40008ffe43f */
[----:B------:R-:W-:Y:S01]  /*5100*/  UIADD3 UR16, UR36, 0x4000, URZ ;  /* 0x0000400024107890 */ /* 0x000fe2000fffe03f */
[----:B------:R-:W4:Y:S01]  /*5110*/  S2UR UR12, SR_CTAID.Z ;  /* 0x00000000000c79c3 */ /* 0x000f220000002700 */
[----:B------:R-:W-:Y:S01]  /*5120*/  UMOV UR9, URZ ;  /* 0x0000003f00097c82 */ /* 0x000fe20008000000 */
[----:B------:R-:W-:Y:S01]  /*5130*/  UMOV UR25, 0x40 ;  /* 0x0000004000197882 */ /* 0x000fe20000000000 */
[----:B------:R-:W-:Y:S01]  /*5140*/  UMOV UR17, 0x40 ;  /* 0x0000004000117882 */ /* 0x000fe20000000000 */
[----:B-1----:R-:W-:-:S07]  /*5150*/  USHF.L.U32 UR10, UR10, 0x7, URZ ;  /* 0x000000070a0a7899 */ /* 0x002fce000800063f */
[----:B------:R-:W-:Y:S01]  /*5160*/  UMOV UR26, UR10 ;  /* 0x0000000a001a7c82 */ /* 0x000fe20008000000 */
[----:B---3--:R-:W-:Y:S01]  /*5170*/  UMOV UR27, UR11 ;  /* 0x0000000b001b7c82 */ /* 0x008fe20008000000 */
[----:B------:R-:W-:Y:S01]  /*5180*/  UMOV UR19, UR11 ;  /* 0x0000000b00137c82 */ /* 0x000fe20008000000 */
[----:B------:R-:W-:Y:S01]  /*5190*/  UMOV UR18, UR10 ;  /* 0x0000000a00127c82 */ /* 0x000fe20008000000 */
[----:B----4-:R-:W-:Y:S01]  /*51a0*/  UMOV UR28, UR12 ;  /* 0x0000000c001c7c82 */ /* 0x010fe20008000000 */
[----:B------:R1:W-:Y:S01]  /*51b0*/  UTMASTG.4D [UR8], [UR4] ;  /* 0x00000008040073b5 */ /* 0x0003e20008018000 */
[----:B------:R-:W-:Y:S01]  /*51c0*/  UMOV UR20, UR12 ;  /* 0x0000000c00147c82 */ /* 0x000fe20008000000 */
[----:B------:R3:W-:Y:S01]  /*51d0*/  UTMASTG.4D [UR24], [UR4] ;  /* 0x00000018040073b5 */ /* 0x0007e20008018000 */
[----:B-1----:R-:W-:Y:S02]  /*51e0*/  UMOV UR8, UR36 ;  /* 0x0000002400087c82 */ /* 0x002fe40008000000 */
[----:B------:R3:W-:Y:S01]  /*51f0*/  UTMASTG.4D [UR8], [UR6] ;  /* 0x00000008060073b5 */ /* 0x0007e20008018000 */
[----:B------:R3:W-:Y:S02]  /*5200*/  UTMASTG.4D [UR16], [UR6] ;  /* 0x00000010060073b5 */ /* 0x0007e40008018000 */
[----:B---3--:R0:W-:Y:S02]  /*5210*/  UTMACMDFLUSH ;  /* 0x00000000000079b7 */ /* 0x0081e40000000000 */
.L_x_1165:
[----:B------:R-:W-:Y:S05]  /*5220*/  BSYNC B0 ;  /* 0x0000000000007941 */ /* 0x000fea0003800000 */
.L_x_1164:
[----:B------:R-:W-:-:S04]  /*5230*/  DEPBAR.LE SB0, 0x0 ;  /* 0x000080000000791a */ /* 0x000fc80000000000 */
[----:B------:R-:W-:Y:S05]  /*5240*/  BRA `(.L_x_1138) ;  /* 0x0000004000a87947 */ /* 0x000fea0003800000 */
.L_x_1159:
[----:B------:R-:W2:Y:S01]  /*5250*/  S2R R0, SR_TID.X ;  /* 0x0000000000007919 */ /* 0x000ea20000002100 */
[----:B------:R-:W3:Y:S01]  /*5260*/  S2UR UR11, SR_CTAID.Y ;  /* 0x00000000000b79c3 */ /* 0x000ee20000002600 */
[----:B------:R-:W-:Y:S01]  /*5270*/  ULDC.64 UR4, c[0x0][0x208] ;  /* 0x0000820000047ab9 */ /* 0x000fe20000000a00 */
[----:B------:R-:W-:Y:S01]  /*5280*/  BSSY B0, `(.L_x_1166) ;  /* 0x0000033000007945 */ /* 0x000fe20003800000 */
[----:B------:R-:W4:Y:S05]  /*5290*/  S2R R11, SR_CTAID.X ;  /* 0x00000000000b7919 */ /* 0x000f2a0000002500 */
[----:B-1----:R-:W1:Y:S08]  /*52a0*/  LDC.64 R4, c[0x0][0x820] ;  /* 0x00020800ff047b82 */ /* 0x002e700000000a00 */
[----:B------:R-:W4:Y:S08]  /*52b0*/  LDC.64 R20, c[0x0][0x808] ;  /* 0x00020200ff147b82 */ /* 0x000f300000000a00 */
[----:B------:R-:W5:Y:S01]  /*52c0*/  S2UR UR10, SR_CTAID.Z ;  /* 0x00000000000a79c3 */ /* 0x000f620000002700 */
[----:B---3--:R-:W-:Y:S01]  /*52d0*/  USHF.R.S32.HI UR7, URZ, 0x1f, UR11 ;  /* 0x0000001f3f077899 */ /* 0x008fe2000801140b */
[----:B--2---:R-:W-:-:S06]  /*52e0*/  VIADD R3, R0, 0xffffff80 ;  /* 0xffffff8000037836 */ /* 0x004fcc0000000000 */
[----:B------:R-:W2:Y:S01]  /*52f0*/  LDC.64 R12, c[0x0][0x828] ;  /* 0x00020a00ff0c7b82 */ /* 0x000ea20000000a00 */
[----:B------:R-:W-:-:S04]  /*5300*/  SHF.R.S32.HI R0, RZ, 0x1f, R3 ;  /* 0x0000001fff007819 */ /* 0x000fc80000011403 */
[----:B------:R-:W-:Y:S01]  /*5310*/  LEA.HI R8, R0, R3, RZ, 0x4 ;  /* 0x0000000300087211 */ /* 0x000fe200078f20ff */
[----:B----4-:R-:W-:Y:S02]  /*5320*/  IMAD R17, R11, -0x80, R20 ;  /* 0xffffff800b117824 */ /* 0x010fe400078e0214 */
[----:B------:R-:W3:Y:S01]  /*5330*/  LDC.64 R18, c[0x0][0x850] ;  /* 0x00021400ff127b82 */ /* 0x000ee20000000a00 */
[----:B------:R-:W-:Y:S01]  /*5340*/  LOP3.LUT R0, R8, 0x1ffffff0, RZ, 0xc0, !PT ;  /* 0x1ffffff008007812 */ /* 0x000fe200078ec0ff */
[----:B-----5:R-:W-:-:S04]  /*5350*/  USHF.R.S32.HI UR6, URZ, 0x1f, UR10 ;  /* 0x0000001f3f067899 */ /* 0x020fc8000801140a */
[----:B------:R-:W-:Y:S02]  /*5360*/  IMAD.IADD R0, R3, 0x1, -R0 ;  /* 0x0000000103007824 */ /* 0x000fe400078e0a00 */
[----:B------:R-:W4:Y:S02]  /*5370*/  LDC.64 R22, c[0x0][0x858] ;  /* 0x00021600ff167b82 */ /* 0x000f240000000a00 */
[----:B------:R-:W-:Y:S02]  /*5380*/  IMAD.SHL.U32 R6, R0, 0x8, RZ ;  /* 0x0000000800067824 */ /* 0x000fe400078e00ff */
[----:B-1----:R-:W-:-:S03]  /*5390*/  IMAD R0, R4, UR7, RZ ;  /* 0x0000000704007c24 */ /* 0x002fc6000f8e02ff */
[----:B------:R-:W-:Y:S01]  /*53a0*/  SHF.R.S32.HI R7, RZ, 0x1f, R6 ;  /* 0x0000001fff077819 */ /* 0x000fe20000011406 */
[----:B------:R-:W-:Y:S02]  /*53b0*/  IMAD R5, R5, UR11, R0 ;  /* 0x0000000b05057c24 */ /* 0x000fe4000f8e0200 */
[----:B------:R-:W-:Y:S01]  /*53c0*/  IMAD.WIDE.U32 R2, R4, UR11, R6 ;  /* 0x0000000b04027c25 */ /* 0x000fe2000f8e0006 */
[----:B------:R-:W-:-:S03]  /*53d0*/  SHF.R.S32.HI R4, RZ, 0x4, R8 ;  /* 0x00000004ff047819 */ /* 0x000fc60000011408 */
[----:B------:R-:W-:Y:S01]  /*53e0*/  IMAD.IADD R3, R3, 0x1, R5 ;  /* 0x0000000103037824 */ /* 0x000fe200078e0205 */
[C---:B------:R-:W-:Y:S01]  /*53f0*/  ISETP.GE.AND P6, PT, R4.reuse, R17, PT ;  /* 0x000000110400720c */ /* 0x040fe20003fc6270 */
[C---:B------:R-:W-:Y:S01]  /*5400*/  VIADD R0, R4.reuse, 0x10 ;  /* 0x0000001004007836 */ /* 0x040fe20000000000 */
[----:B------:R-:W-:Y:S01]  /*5410*/  SHF.R.S32.HI R5, RZ, 0x1f, R4 ;  /* 0x0000001fff057819 */ /* 0x000fe20000011404 */
[----:B------:R-:W-:Y:S01]  /*5420*/  VIADD R8, R4, 0x30 ;  /* 0x0000003004087836 */ /* 0x000fe20000000000 */
[----:B------:R-:W-:Y:S01]  /*5430*/  ISETP.GE.OR P4, PT, R6, R21, P6 ;  /* 0x000000150600720c */ /* 0x000fe20003786670 */
[----:B------:R-:W-:Y:S01]  /*5440*/  VIADD R10, R4, 0x40 ;  /* 0x00000040040a7836 */ /* 0x000fe20000000000 */
[-C--:B------:R-:W-:Y:S01]  /*5450*/  ISETP.GE.AND P5, PT, R0, R17.reuse, PT ;  /* 0x000000110000720c */ /* 0x080fe20003fa6270 */
[----:B------:R-:W-:Y:S01]  /*5460*/  VIADD R0, R4, 0x20 ;  /* 0x0000002004007836 */ /* 0x000fe20000000000 */
[-C--:B------:R-:W-:Y:S01]  /*5470*/  ISETP.GE.AND P1, PT, R8, R17.reuse, PT ;  /* 0x000000110800720c */ /* 0x080fe20003f26270 */
[----:B--2---:R-:W-:Y:S01]  /*5480*/  IMAD.WIDE.U32 R8, R12, UR10, R2 ;  /* 0x0000000a0c087c25 */ /* 0x004fe2000f8e0002 */
[----:B------:R-:W-:-:S02]  /*5490*/  ISETP.GE.AND P2, PT, R10, R17, PT ;  /* 0x000000110a00720c */ /* 0x000fc40003f46270 */
[----:B------:R-:W-:Y:S01]  /*54a0*/  ISETP.GE.AND P0, PT, R0, R17, PT ;  /* 0x000000110000720c */ /* 0x000fe20003f06270 */
[----:B------:R-:W-:Y:S01]  /*54b0*/  IMAD R0, R12, UR6, RZ ;  /* 0x000000060c007c24 */ /* 0x000fe2000f8e02ff */
[----:B------:R-:W-:Y:S01]  /*54c0*/  ISETP.GE.OR P3, PT, R6, R21, P5 ;  /* 0x000000150600720c */ /* 0x000fe20002f66670 */
[----:B------:R-:W-:-:S04]  /*54d0*/  IMAD.WIDE R2, R11, 0x80, R4 ;  /* 0x000000800b027825 */ /* 0x000fc800078e0204 */
[----:B------:R-:W-:-:S04]  /*54e0*/  IMAD R13, R13, UR10, R0 ;  /* 0x0000000a0d0d7c24 */ /* 0x000fc8000f8e0200 */
[----:B------:R-:W-:Y:S01]  /*54f0*/  IMAD.IADD R13, R9, 0x1, R13 ;  /* 0x00000001090d7824 */ /* 0x000fe200078e020d */
[----:B------:R-:W-:Y:S06]  /*5500*/  @P4 BRA `(.L_x_1167) ;  /* 0x0000000000284947 */ /* 0x000fec0003800000 */
        /* <DEDUP_REMOVED lines=10> */
.L_x_1167:
[----:B------:R-:W-:Y:S05]  /*55b0*/  BSYNC B0 ;  /* 0x0000000000007941 */ /* 0x000fea0003800000 */
.L_x_1166:
[----:B------:R-:W-:Y:S01]  /*55c0*/  BSSY B0, `(.L_x_1168) ;  /* 0x0000010000007945 */ /* 0x000fe20003800000 */
[----:B------:R-:W-:-:S03]  /*55d0*/  ISETP.GE.OR P4, PT, R6, R21, P0 ;  /* 0x000000150600720c */ /* 0x000fc60000786670 */
[----:B------:R-:W-:Y:S10]  /*55e0*/  @P3 BRA `(.L_x_1169) ;  /* 0x0000000000343947 */ /* 0x000ff40003800000 */
        /* <DEDUP_REMOVED lines=13> */
.L_x_1169:
[----:B------:R-:W-:Y:S05]  /*56c0*/  BSYNC B0 ;  /* 0x0000000000007941 */ /* 0x000fea0003800000 */
.L_x_1168:
[----:B------:R-:W-:Y:S01]  /*56d0*/  BSSY B0, `(.L_x_1170) ;  /* 0x0000010000007945 */ /* 0x000fe20003800000 */
[----:B------:R-:W-:-:S03]  /*56e0*/  ISETP.GE.OR P3, PT, R6, R21, P1 ;  /* 0x000000150600720c */ /* 0x000fc60000f66670 */
[----:B------:R-:W-:Y:S10]  /*56f0*/  @P4 BRA `(.L_x_1171) ;  /* 0x0000000000344947 */ /* 0x000ff40003800000 */
[----:B-12---:R-:W-:Y:S01]  /*5700*/  IADD3 R15, P4, R2, 0x20, RZ ;  /* 0x00000020020f7810 */ /* 0x006fe20007f9e0ff */
        /* <DEDUP_REMOVED lines=12> */
.L_x_1171:
[----:B------:R-:W-:Y:S05]  /*57d0*/  BSYNC B0 ;  /* 0x0000000000007941 */ /* 0x000fea0003800000 */
.L_x_1170:
[----:B------:R-:W-:Y:S01]  /*57e0*/  BSSY B0, `(.L_x_1172) ;  /* 0x0000011000007945 */ /* 0x000fe20003800000 */
[----:B------:R-:W-:Y:S01]  /*57f0*/  ISETP.GE.OR P4, PT, R6, R21, P2 ;  /* 0x000000150600720c */ /* 0x000fe20001786670 */
[----:B------:R-:W-:Y:S02]  /*5800*/  VIADD R0, R4, 0x50 ;  /* 0x0000005004007836 */ /* 0x000fe40000000000 */
[----:B------:R-:W-:Y:S10]  /*5810*/  @P3 BRA `(.L_x_1173) ;  /* 0x0000000000343947 */ /* 0x000ff40003800000 */
[----:B-12---:R-:W-:Y:S01]  /*5820*/  IADD3 R15, P3, R2, 0x30, RZ ;  /* 0x00000030020f7810 */ /* 0x006fe20007f7e0ff */
        /* <DEDUP_REMOVED lines=11> */
[----:B------:R1:W-:Y:S02]  /*58e0*/  STG.E.128 desc[UR4][R14.64], RZ ;  /* 0x000000ff0e007986 */ /* 0x0003e4000c101d04 */
.L_x_1173:
[----:B------:R-:W-:Y:S05]  /*58f0*/  BSYNC B0 ;  /* 0x0000000000007941 */ /* 0x000fea0003800000 */
.L_x_1172:
[----:B------:R-:W-:Y:S01]  /*5900*/  BSSY B0, `(.L_x_1174) ;  /* 0x0000010000007945 */ /* 0x000fe20003800000 */
[----:B------:R-:W-:-:S03]  /*5910*/  ISETP.GE.AND P3, PT, R0, R17, PT ;  /* 0x000000110000720c */ /* 0x000fc60003f66270 */
        /* <DEDUP_REMOVED lines=14> */
.L_x_1175:
[----:B------:R-:W-:Y:S05]  /*5a00*/  BSYNC B0 ;  /* 0x0000000000007941 */ /* 0x000fea0003800000 */
.L_x_1174:
[----:B------:R-:W-:Y:S01]  /*5a10*/  ISETP.GE.OR P4, PT, R6, R21, P3 ;  /* 0x000000150600720c */ /* 0x000fe20001f86670 */
[----:B------:R-:W-:Y:S01]  /*5a20*/  BSSY B0, `(.L_x_1176) ;  /* 0x0000011000007945 */ /* 0x000fe20003800000 */
[----:B---3--:R-:W-:Y:S02]  /*5a30*/  IMAD R16, R18, UR7, RZ ;  /* 0x0000000712107c24 */ /* 0x008fe4000f8e02ff */
[----:B------:R-:W-:-:S09]  /*5a40*/  VIADD R0, R4, 0x60 ;  /* 0x0000006004007836 */ /* 0x000fd20000000000 */
[----:B------:R-:W-:Y:S05]  /*5a50*/  @P4 BRA `(.L_x_1177) ;  /* 0x0000000000344947 */ /* 0x000fea0003800000 */
        /* <DEDUP_REMOVED lines=13> */
.L_x_1177:
[----:B------:R-:W-:Y:S05]  /*5b30*/  BSYNC B0 ;  /* 0x0000000000007941 */ /* 0x000fea0003800000 */
.L_x_1176:
[----:B------:R-:W-:Y:S01]  /*5b40*/  ULDC UR8, c[0x0][0x83c] ;  /* 0x00020f0000087ab9 */ /* 0x000fe20000000800 */
[----:B------:R-:W-:Y:S01]  /*5b50*/  ISETP.GE.AND P4, PT, R0, R17, PT ;  /* 0x000000110000720c */ /* 0x000fe20003f86270 */
[----:B-123--:R-:W-:Y:S01]  /*5b60*/  IMAD R15, R19, UR11, R16 ;  /* 0x0000000b130f7c24 */ /* 0x00efe2000f8e0210 */
[----:B------:R-:W-:Y:S01]  /*5b70*/  ISETP.GE.OR P5, PT, R6, UR8, P5 ;  /* 0x0000000806007c0c */ /* 0x000fe2000afa6670 */
[----:B------:R-:W-:Y:S01]  /*5b80*/  IMAD.WIDE.U32 R10, R18, UR11, R6 ;  /* 0x0000000b120a7c25 */ /* 0x000fe2000f8e0006 */
[----:B------:R-:W-:Y:S01]  /*5b90*/  ISETP.GE.OR P6, PT, R6, UR8, P6 ;  /* 0x0000000806007c0c */ /* 0x000fe2000b7c6670 */
[----:B------:R-:W-:Y:S01]  /*5ba0*/  BSSY B0, `(.L_x_1178) ;  /* 0x0000019000007945 */ /* 0x000fe20003800000 */
[----:B------:R-:W-:Y:S01]  /*5bb0*/  P2R R24, PR, RZ, 0x20 ;  /* 0x00000020ff187803 */ /* 0x000fe20000000000 */
[----:B------:R-:W-:Y:S01]  /*5bc0*/  VIADD R0, R4, 0x70 ;  /* 0x0000007004007836 */ /* 0x000fe20000000000 */
[C---:B------:R-:W-:Y:S01]  /*5bd0*/  ISETP.GE.OR P5, PT, R6.reuse, R21, P4 ;  /* 0x000000150600720c */ /* 0x040fe200027a6670 */
[----:B------:R-:W-:Y:S01]  /*5be0*/  IMAD.IADD R15, R11, 0x1, R15 ;  /* 0x000000010b0f7824 */ /* 0x000fe200078e020f */
[----:B------:R-:W-:-:S02]  /*5bf0*/  ISETP.GE.OR P0, PT, R6, UR8, P0 ;  /* 0x0000000806007c0c */ /* 0x000fc40008706670 */
[----:B------:R-:W-:Y:S02]  /*5c00*/  P2R R20, PR, RZ, 0x40 ;  /* 0x00000040ff147803 */ /* 0x000fe40000000000 */
[C---:B------:R-:W-:Y:S02]  /*5c10*/  ISETP.GE.OR P1, PT, R6.reuse, UR8, P1 ;  /* 0x0000000806007c0c */ /* 0x040fe40008f26670 */
[C---:B------:R-:W-:Y:S02]  /*5c20*/  ISETP.GE.OR P2, PT, R6.reuse, UR8, P2 ;  /* 0x0000000806007c0c */ /* 0x040fe40009746670 */
[C---:B------:R-:W-:Y:S02]  /*5c30*/  ISETP.GE.OR P3, PT, R6.reuse, UR8, P3 ;  /* 0x0000000806007c0c */ /* 0x040fe40009f66670 */
[----:B------:R-:W-:Y:S01]  /*5c40*/  ISETP.GE.OR P4, PT, R6, UR8, P4 ;  /* 0x0000000806007c0c */ /* 0x000fe2000a786670 */
[----:B------:R-:W-:-:S12]  /*5c50*/  @P5 BRA `(.L_x_1179) ;  /* 0x0000000000345947 */ /* 0x000fd80003800000 */
        /* <DEDUP_REMOVED lines=13> */
.L_x_1179:
[----:B------:R-:W-:Y:S05]  /*5d30*/  BSYNC B0 ;  /* 0x0000000000007941 */ /* 0x000fea0003800000 */
.L_x_1178:
[----:B------:R-:W-:Y:S01]  /*5d40*/  ISETP.GE.AND P6, PT, R0, R17, PT ;  /* 0x000000110000720c */ /* 0x000fe20003fc6270 */
[----:B----4-:R-:W-:Y:S01]  /*5d50*/  IMAD R0, R22, UR6, RZ ;  /* 0x0000000616007c24 */ /* 0x010fe2000f8e02ff */
[----:B------:R-:W-:Y:S01]  /*5d60*/  BSSY B0, `(.L_x_1180) ;  /* 0x0000014000007945 */ /* 0x000fe20003800000 */
[----:B------:R-:W-:Y:S01]  /*5d70*/  IMAD.MOV.U32 R14, RZ, RZ, R10 ;  /* 0x000000ffff0e7224 */ /* 0x000fe200078e000a */
[C---:B------:R-:W-:Y:S01]  /*5d80*/  ISETP.GE.OR P5, PT, R6.reuse, R21, P6 ;  /* 0x000000150600720c */ /* 0x040fe200037a6670 */
[----:B------:R-:W-:Y:S01]  /*5d90*/  IMAD R11, R23, UR10, R0 ;  /* 0x0000000a170b7c24 */ /* 0x000fe2000f8e0200 */
[----:B------:R-:W-:Y:S01]  /*5da0*/  ISETP.GE.OR P6, PT, R6, UR8, P6 ;  /* 0x0000000806007c0c */ /* 0x000fe2000b7c6670 */
[----:B------:R-:W-:-:S10]  /*5db0*/  IMAD.WIDE.U32 R6, R22, UR10, R14 ;  /* 0x0000000a16067c25 */ /* 0x000fd4000f8e000e */
        /* <DEDUP_REMOVED lines=14> */
.L_x_1181:
[----:B------:R-:W-:Y:S05]  /*5ea0*/  BSYNC B0 ;  /* 0x0000000000007941 */ /* 0x000fea0003800000 */
.L_x_1180:
[----:B------:R-:W-:Y:S01]  /*5eb0*/  ISETP.NE.AND P5, PT, R20, RZ, PT ;  /* 0x000000ff1400720c */ /* 0x000fe20003fa5270 */
[----:B------:R-:W-:Y:S01]  /*5ec0*/  BSSY B0, `(.L_x_1182) ;  /* 0x000000d000007945 */ /* 0x000fe20003800000 */
[----:B--2---:R-:W-:-:S11]  /*5ed0*/  IMAD.IADD R9, R7, 0x1, R11 ;  /* 0x0000000107097824 */ /* 0x004fd600078e020b */
[----:B------:R-:W-:Y:S05]  /*5ee0*/  @P5 BRA `(.L_x_1183) ;  /* 0x0000000000285947 */ /* 0x000fea0003800000 */
        /* <DEDUP_REMOVED lines=10> */
.L_x_1183:
[----:B------:R-:W-:Y:S05]  /*5f90*/  BSYNC B0 ;  /* 0x0000000000007941 */ /* 0x000fea0003800000 */
.L_x_1182:
[----:B------:R-:W-:Y:S01]  /*5fa0*/  ISETP.NE.AND P5, PT, R24, RZ, PT ;  /* 0x000000ff1800720c */ /* 0x000fe20003fa5270 */
[----:B------:R-:W-:-:S12]  /*5fb0*/  BSSY B0, `(.L_x_1184) ;  /* 0x000000f000007945 */ /* 0x000fd80003800000 */
[----:B------:R-:W-:Y:S05]  /*5fc0*/  @P5 BRA `(.L_x_1185) ;  /* 0x0000000000345947 */ /* 0x000fea0003800000 */
[----:B--2---:R-:W-:Y:S01]  /*5fd0*/  IADD3 R11, P5, R2, 0x10, RZ ;  /* 0x00000010020b7810 */ /* 0x004fe20007fbe0ff */
        /* <DEDUP_REMOVED lines=12> */
.L_x_1185:
[----:B------:R-:W-:Y:S05]  /*60a0*/  BSYNC B0 ;  /* 0x0000000000007941 */ /* 0x000fea0003800000 */
.L_x_1184:
[----:B------:R-:W-:Y:S04]  /*60b0*/  BSSY B0, `(.L_x_1186) ;  /* 0x000000f000007945 */ /* 0x000fe80003800000 */
[----:B------:R-:W-:Y:S05]  /*60c0*/  @P0 BRA `(.L_x_1187) ;  /* 0x0000000000340947 */ /* 0x000fea0003800000 */
[----:B--23--:R-:W-:Y:S01]  /*60d0*/  IADD3 R11, P0, R2, 0x20, RZ ;  /* 0x00000020020b7810 */ /* 0x00cfe20007f1e0ff */
        /* <DEDUP_REMOVED lines=12> */
.L_x_1187:
[----:B------:R-:W-:Y:S05]  /*61a0*/  BSYNC B0 ;  /* 0x0000000000007941 */ /* 0x000fea0003800000 */
.L_x_1186:
[----:B------:R-:W-:Y:S04]  /*61b0*/  BSSY B0, `(.L_x_1188) ;  /* 0x000000f000007945 */ /* 0x000fe80003800000 */
[----:B------:R-:W-:Y:S05]  /*61c0*/  @P1 BRA `(.L_x_1189) ;  /* 0x0000000000341947 */ /* 0x000fea0003800000 */
[----:B--234-:R-:W-:Y:S01]  /*61d0*/  IADD3 R11, P0, R2, 0x30, RZ ;  /* 0x00000030020b7810 */ /* 0x01cfe20007f1e0ff */
        /* <DEDUP_REMOVED lines=12> */
.L_x_1189:
[----:B------:R-:W-:Y:S05]  /*62a0*/  BSYNC B0 ;  /* 0x0000000000007941 */ /* 0x000fea0003800000 */
.L_x_1188:
        /* <DEDUP_REMOVED lines=15> */
.L_x_1191:
[----:B------:R-:W-:Y:S05]  /*63a0*/  BSYNC B0 ;  /* 0x0000000000007941 */ /* 0x000fea0003800000 */
.L_x_1190:
        /* <DEDUP_REMOVED lines=15> */
.L_x_1193:
[----:B------:R-:W-:Y:S05]  /*64a0*/  BSYNC B0 ;  /* 0x0000000000007941 */ /* 0x000fea0003800000 */
.L_x_1192:
        /* <DEDUP_REMOVED lines=15> */
.L_x_1195:
[----:B------:R-:W-:Y:S05]  /*65a0*/  BSYNC B0 ;  /* 0x0000000000007941 */ /* 0x000fea0003800000 */
.L_x_1194:
        /* <DEDUP_REMOVED lines=15> */
.L_x_1136:
[----:B------:R-:W-:-:S08]  /*66a0*/  NOP ;  /* 0x0000000000007918 */ /* 0x000fd00000000000 */
[----:B------:R-:W1:-:S00]  /*66b0*/  USETMAXREG.DEALLOC.CTAPOOL 0x18 ;  /* 0x00000018000079c8 */ /* 0x000e4000080e0500 */
        /* <DEDUP_REMOVED lines=10> */
[----:B------:R-:W1:Y:S01]  /*6760*/  S2UR UR9, SR_CTAID.X ;  /* 0x00000000000979c3 */ /* 0x000e620000002500 */
[----:B------:R-:W-:Y:S01]  /*6770*/  ULDC UR4, c[0x0][0x280] ;  /* 0x0000a00000047ab9 */ /* 0x000fe20000000800 */
[----:B------:R-:W-:Y:S01]  /*6780*/  ULDC UR6, c[0x0][0x290] ;  /* 0x0000a40000067ab9 */ /* 0x000fe20000000800 */
[----:B------:R-:W-:-:S05]  /*6790*/  ULDC UR7, c[0x0][0x74c] ;  /* 0x0001d30000077ab9 */ /* 0x000fca0000000800 */
[----:B------:R-:W2:Y:S01]  /*67a0*/  S2UR UR13, SR_CTAID.Y ;  /* 0x00000000000d79c3 */ /* 0x000ea20000002600 */
[----:B-1----:R-:W-:Y:S02]  /*67b0*/  ULEA UR5, UR9, UR4, 0x7 ;  /* 0x0000000409057291 */ /* 0x002fe4000f8e383f */
[----:B------:R-:W-:Y:S02]  /*67c0*/  ISETP.LE.AND P0, PT, RZ, UR9, PT ;  /* 0x00000009ff007c0c */ /* 0x000fe4000bf03270 */
[----:B------:R-:W-:-:S04]  /*67d0*/  UIADD3 UR5, -UR7, UR5, -UR6 ;  /* 0x0000000507057290 */ /* 0x000fc8000fffe906 */
[----:B------:R-:W-:-:S04]  /*67e0*/  USHF.R.S32.HI UR6, URZ, 0x1f, UR5 ;  /* 0x0000001f3f067899 */ /* 0x000fc80008011405 */
[----:B------:R-:W-:-:S04]  /*67f0*/  ULEA.HI UR6, UR6, UR5, URZ, 0x6 ;  /* 0x0000000506067291 */ /* 0x000fc8000f8f303f */
[----:B------:R-:W-:Y:S02]  /*6800*/  USHF.R.S32.HI UR5, URZ, 0x6, UR6 ;  /* 0x000000063f057899 */ /* 0x000fe40008011406 */
[----:B------:R-:W-:Y:S02]  /*6810*/  UIADD3 UR6, UR4, 0x3f, URZ ;  /* 0x0000003f04067890 */ /* 0x000fe4000fffe03f */
[----:B------:R-:W-:Y:S02]  /*6820*/  UISETP.LT.AND UP0, UPT, URZ, UR5, UPT ;  /* 0x000000053f00728c */ /* 0x000fe4000bf01270 */
[----:B------:R-:W-:Y:S02]  /*6830*/  USHF.R.S32.HI UR7, URZ, 0x1f, UR6 ;  /* 0x0000001f3f077899 */ /* 0x000fe40008011406 */
[----:B------:R-:W-:Y:S02]  /*6840*/  USEL UR5, URZ, UR5, !UP0 ;  /* 0x000000053f057287 */ /* 0x000fe4000c000000 */
[----:B------:R-:W-:-:S04]  /*6850*/  ULEA.HI UR7, UR7, UR6, URZ, 0x6 ;  /* 0x0000000607077291 */ /* 0x000fc8000f8f303f */
[----:B------:R-:W-:Y:S01]  /*6860*/  USHF.R.S32.HI UR8, URZ, 0x6, UR7 ;  /* 0x000000063f087899 */ /* 0x000fe20008011407 */
[----:B--2---:R-:W-:Y:S11]  /*6870*/  @!P0 BRA `(.L_x_1197) ;  /* 0x0000000000288947 */ /* 0x004ff60003800000 */
        /* <DEDUP_REMOVED lines=10> */
.L_x_1197:
[----:B------:R-:W-:Y:S02]  /*6920*/  UISETP.GT.AND UP0, UPT, UR8, UR5, UPT ;  /* 0x000000050800728c */ /* 0x000fe4000bf04270 */
[----:B------:R-:W-:Y:S02]  /*6930*/  USHF.R.S32.HI UR14, URZ, 0x1f, UR12 ;  /* 0x0000001f3f0e7899 */ /* 0x000fe4000801140c */
[----:B------:R-:W-:Y:S02]  /*6940*/  USHF.R.S32.HI UR9, URZ, 0x1f, UR13 ;  /* 0x0000001f3f097899 */ /* 0x000fe4000801140d */
[----:B------:R-:W-:-:S13]  /*6950*/  PLOP3.LUT P0, PT, PT, PT, UP0, 0x80, 0x0 ;  /* 0x000000000000781c */ /* 0x000fda0003f0f008 */
[----:B------:R-:W-:Y:S05]  /*6960*/  @!P0 BRA `(.L_x_1138) ;  /* 0x0000002800e08947 */ /* 0x000fea0003800000 */
[----:B------:R-:W-:Y:S01]  /*6970*/  UIADD3 UR4, -UR5, UR8, URZ ;  /* 0x0000000805047290 */ /* 0x000fe2000fffe13f */
[----:B------:R-:W-:Y:S01]  /*6980*/  ULDC.64 UR10, c[0x0][0x2d8] ;  /* 0x0000b600000a7ab9 */ /* 0x000fe20000000a00 */
[----:B------:R-:W-:Y:S02]  /*6990*/  ELECT P0, URZ, PT ;  /* 0x00000000003f782f */ /* 0x000fe40003800000 */
[----:B------:R-:W-:Y:S02]  /*69a0*/  ULOP3.LUT UR4, UR4, 0x1, URZ, 0xc0, !UPT ;  /* 0x0000000104047892 */ /* 0x000fe4000f8ec03f */
[----:B------:R-:W-:Y:S02]  /*69b0*/  UIMAD UR9, UR9, UR10, URZ ;  /* 0x0000000a090972a4 */ /* 0x000fe4000f8e023f */
[----:B------:R-:W-:Y:S02]  /*69c0*/  UISETP.NE.U32.AND UP0, UPT, UR4, 0x1, UPT ;  /* 0x000000010400788c */ /* 0x000fe4000bf05070 */
[----:B------:R-:W-:-:S02]  /*69d0*/  UIMAD.WIDE.U32 UR6, UR13, UR10, URZ ;  /* 0x0000000a0d0672a5 */ /* 0x000fc4000f8e003f */
[----:B------:R-:W-:Y:S02]  /*69e0*/  UIMAD UR9, UR13, UR11, UR9 ;  /* 0x0000000b0d0972a4 */ /* 0x000fe4000f8e0209 */
[----:B------:R-:W-:Y:S01]  /*69f0*/  PLOP3.LUT P1, PT, PT, PT, UP0, 0x80, 0x0 ;  /* 0x000000000000781c */ /* 0x000fe20003f2f008 */
[----:B------:R-:W-:Y:S01]  /*6a00*/  ULDC.64 UR10, c[0x0][0x2e0] ;  /* 0x0000b800000a7ab9 */ /* 0x000fe20000000a00 */
[----:B------:R-:W-:Y:S02]  /*6a10*/  UIADD3 UR7, UR7, UR9, URZ ;  /* 0x0000000907077290 */ /* 0x000fe4000fffe03f */
[----:B------:R-:W-:Y:S02]  /*6a20*/  UIMAD UR9, UR14, UR10, URZ ;  /* 0x0000000a0e0972a4 */ /* 0x000fe4000f8e023f */
[----:B------:R-:W-:Y:S02]  /*6a30*/  UIMAD.WIDE.U32 UR6, UR12, UR10, UR6 ;  /* 0x0000000a0c0672a5 */ /* 0x000fe4000f8e0006 */
[----:B------:R-:W-:-:S04]  /*6a40*/  UIMAD UR9, UR12, UR11, UR9 ;  /* 0x0000000b0c0972a4 */ /* 0x000fc8000f8e0209 */
[----:B------:R-:W-:Y:S01]  /*6a50*/  UIADD3 UR9, UR7, UR9, URZ ;  /* 0x0000000907097290 */ /* 0x000fe2000fffe03f */
[----:B------:R-:W-:Y:S11]  /*6a60*/  @P1 BRA `(.L_x_1198) ;  /* 0x0000000000bc1947 */ /* 0x000ff60003800000 */
[----:B------:R-:W-:Y:S01]  /*6a70*/  USHF.L.U32 UR14, UR5, 0xd, URZ ;  /* 0x0000000d050e7899 */ /* 0x000fe2000800063f */
        /* <DEDUP_REMOVED lines=9> */
[----:B------:R-:W-:Y:S01]  /*6b10*/  UMOV UR16, 0x0 ;  /* 0x0000000000107882 */ /* 0x000fe20000000000 */
[----:B------:R-:W-:Y:S02]  /*6b20*/  UMOV UR17, 0x14f00000 ;  /* 0x14f0000000117882 */ /* 0x000fe40000000000 */
[----:B------:R-:W-:-:S02]  /*6b30*/  ULEA.HI.X UR11, UR13, UR11, UR15, 0x2, UP0 ;  /* 0x0000000b0d0b7291 */ /* 0x000fc400080f140f */
[----:B-1----:R-:W-:-:S03]  /*6b40*/  ULEA UR4, UR12, UR4, 0x18 ;  /* 0x000000040c047291 */ /* 0x002fc6000f8ec03f */
[----:B------:R-:W-:Y:S01]  /*6b50*/  UMOV UR12, 0x400 ;  /* 0x00000400000c7882 */ /* 0x000fe20000000000 */
[----:B------:R-:W-:-:S09]  /*6b60*/  UIADD3 UR4, UR4, 0x10000, URZ ;  /* 0x0001000004047890 */ /* 0x000fd2000fffe03f */
[----:B------:R1:W-:Y:S02]  /*6b70*/  UBLKRED.G.S.ADD.F32.RN [UR10], [UR4], UR12, desc[UR16] ;  /* 0x0000100a040073bb */ /* 0x0003e400080a140c */
[----:B-1----:R0:W-:Y:S02]  /*6b80*/  UTMACMDFLUSH ;  /* 0x00000000000079b7 */ /* 0x0021e40000000000 */
.L_x_1200:
[----:B------:R-:W-:Y:S05]  /*6b90*/  BSYNC B0 ;  /* 0x0000000000007941 */ /* 0x000fea0003800000 */
.L_x_1199:
        /* <DEDUP_REMOVED lines=9> */
[----:B------:R-:W-:Y:S02]  /*6c30*/  UMOV UR17, 0x14f00000 ;  /* 0x14f0000000117882 */ /* 0x000fe40000000000 */
[----:B------:R-:W-:Y:S02]  /*6c40*/  ULEA.HI.X.SX32 UR4, UR4, UR9, 0x1, UP0 ;  /* 0x0000000904047291 */ /* 0x000fe400080f0e3f */
[----:B------:R-:W-:-:S04]  /*6c50*/  ULEA UR10, UP0, UR15, UR10, 0x2 ;  /* 0x0000000a0f0a7291 */ /* 0x000fc8000f80103f */
[----:B------:R-:W-:-:S03]  /*6c60*/  ULEA.HI.X UR11, UR15, UR11, UR4, 0x2, UP0 ;  /* 0x0000000b0f0b7291 */ /* 0x000fc600080f1404 */
[----:B------:R-:W-:Y:S01]  /*6c70*/  UMOV UR4, 0x400 ;  /* 0x0000040000047882 */ /* 0x000fe20000000000 */
[----:B-1----:R-:W-:-:S04]  /*6c80*/  ULEA UR12, UR13, UR12, 0x18 ;  /* 0x0000000c0d0c7291 */ /* 0x002fc8000f8ec03f */
[----:B------:R-:W-:-:S09]  /*6c90*/  UIADD3 UR12, UR12, 0x14000, URZ ;  /* 0x000140000c0c7890 */ /* 0x000fd2000fffe03f */
[----:B------:R1:W-:Y:S01]  /*6ca0*/  UBLKRED.G.S.ADD.F32.RN [UR10], [UR12], UR4, desc[UR16] ;  /* 0x0000100a0c0073bb */ /* 0x0003e200080a1404 */
[----:B------:R0:W-:Y:S01]  /*6cb0*/  UTMACMDFLUSH ;  /* 0x00000000000079b7 */ /* 0x0001e20000000000 */
[----:B-1----:R-:W-:-:S04]  /*6cc0*/  DEPBAR.LE SB0, 0x1 ;  /* 0x000080400000791a */ /* 0x002fc80000000000 */
.L_x_1202:
[----:B------:R-:W-:Y:S05]  /*6cd0*/  BSYNC B0 ;  /* 0x0000000000007941 */ /* 0x000fea0003800000 */
.L_x_1201:
[----:B------:R-:W-:Y:S06]  /*6ce0*/  BAR.ARV 0xa, 0xa0 ;  /* 0x0282800000007b1d */ /* 0x000fec0000002000 */
[----:B------:R-:W-:Y:S04]  /*6cf0*/  BSSY B0, `(.L_x_1203) ;  /* 0x0000003000007945 */ /* 0x000fe80003800000 */
[----:B------:R-:W-:Y:S05]  /*6d00*/  @!P0 BRA `(.L_x_1204) ;  /* 0x0000000000048947 */ /* 0x000fea0003800000 */
[----:B------:R-:W-:-:S04]  /*6d10*/  DEPBAR.LE SB0, 0x0 ;  /* 0x000080000000791a */ /* 0x000fc80000000000 */
.L_x_1204:
[----:B------:R-:W-:Y:S05]  /*6d20*/  BSYNC B0 ;  /* 0x0000000000007941 */ /* 0x000fea0003800000 */
.L_x_1203:
[----:B------:R-:W-:Y:S06]  /*6d30*/  BAR.ARV 0xb, 0xa0 ;  /* 0x02c2800000007b1d */ /* 0x000fec0000002000 */
[----:B------:R-:W-:Y:S01]  /*6d40*/  UIADD3 UR12, UR5, 0x1, URZ ;  /* 0x00000001050c7890 */ /* 0x000fe2000fffe03f */
[----:B------:R-:W-:Y:S11]  /*6d50*/  BRA `(.L_x_1205) ;  /* 0x0000000000047947 */ /* 0x000ff60003800000 */
.L_x_1198:
[----:B------:R-:W-:-:S05]  /*6d60*/  UMOV UR12, UR5 ;  /* 0x00000005000c7c82 */ /* 0x000fca0008000000 */
.L_x_1205:
[----:B------:R-:W-:-:S04]  /*6d70*/  UIADD3 UR4, UR5, 0x1, URZ ;  /* 0x0000000105047890 */ /* 0x000fc8000fffe03f */
[----:B------:R-:W-:-:S06]  /*6d80*/  UISETP.NE.AND UP0, UPT, UR8, UR4, UPT ;  /* 0x000000040800728c */ /* 0x000fcc000bf05270 */
[----:B------:R-:W-:-:S13]  /*6d90*/  PLOP3.LUT P1, PT, PT, PT, UP0, 0x80, 0x0 ;  /* 0x000000000000781c */ /* 0x000fda0003f2f008 */
[----:B------:R-:W-:Y:S05]  /*6da0*/  @!P1 BRA `(.L_x_1138) ;  /* 0x0000002400d09947 */ /* 0x000fea0003800000 */
[----:B------:R-:W-:Y:S01]  /*6db0*/  ULDC.64 UR18, c[0x0][0x2c0] ;  /* 0x0000b00000127ab9 */ /* 0x000fe20000000a00 */
[----:B------:R-:W-:Y:S02]  /*6dc0*/  USHF.L.U32 UR13, UR12, 0xd, URZ ;  /* 0x0000000d0c0d7899 */ /* 0x000fe4000800063f */
[----:B------:R-:W-:Y:S01]  /*6dd0*/  ULEA UR18, UP0, UR6, UR18, 0x2 ;  /* 0x0000001206127291 */ /* 0x000fe2000f80103f */
[----:B------:R-:W-:Y:S01]  /*6de0*/  UMOV UR4, URZ ;  /* 0x0000003f00047c82 */ /* 0x000fe20008000000 */
[----:B------:R-:W-:Y:S02]  /*6df0*/  ULDC.64 UR24, c[0x0][0x2c0] ;  /* 0x0000b00000187ab9 */ /* 0x000fe40000000a00 */
[----:B------:R-:W-:Y:S02]  /*6e00*/  ULEA.HI.X UR19, UR6, UR19, UR9, 0x2, UP0 ;  /* 0x0000001306137291 */ /* 0x000fe400080f1409 */
[----:B------:R-:W-:Y:S02]  /*6e10*/  UIADD3 UR14, UP0, UR18, 0x4000, URZ ;  /* 0x00004000120e7890 */ /* 0x000fe4000ff1e03f */
[----:B------:R-:W-:-:S02]  /*6e20*/  UIADD3 UR16, UP1, UR18, 0x8000, URZ ;  /* 0x0000800012107890 */ /* 0x000fc4000ff3e03f */
[----:B------:R-:W-:Y:S02]  /*6e30*/  UIADD3 UR18, UP2, UR18, 0xc000, URZ ;  /* 0x0000c00012127890 */ /* 0x000fe4000ff5e03f */
[----:B------:R-:W-:Y:S02]  /*6e40*/  UIADD3.X UR15, URZ, UR19, URZ, UP0, !UPT ;  /* 0x000000133f0f7290 */ /* 0x000fe400087fe43f */
[----:B------:R-:W-:Y:S02]  /*6e50*/  UIADD3.X UR17, URZ, UR19, URZ, UP1, !UPT ;  /* 0x000000133f117290 */ /* 0x000fe40008ffe43f */
[----:B------:R-:W-:Y:S01]  /*6e60*/  UIADD3.X UR19, URZ, UR19, URZ, UP2, !UPT ;  /* 0x000000133f137290 */ /* 0x000fe200097fe43f */
[----:B------:R-:W-:-:S11]  /*6e70*/  UMOV UR20, UR13 ;  /* 0x0000000d00147c82 */ /* 0x000fd60008000000 */
.L_x_1218:
[----:B------:R-:W-:Y:S01]  /*6e80*/  UIADD3 UR10, UR13, UR4, URZ ;  /* 0x000000040d0a7290 */ /* 0x000fe2000fffe03f */
[----:B------:R-:W-:Y:S03]  /*6e90*/  BAR.SYNC.DEFER_BLOCKING 0xd, 0xa0 ;  /* 0x0342800000007b1d */ /* 0x000fe60000010000 */
[----:B------:R-:W-:Y:S02]  /*6ea0*/  UIMAD.WIDE UR26, UR10, 0x4, UR14 ;  /* 0x000000040a1a78a5 */ /* 0x000fe4000f8e020e */
[----:B------:R-:W-:Y:S01]  /*6eb0*/  UIMAD.WIDE UR28, UR10, 0x4, UR16 ;  /* 0x000000040a1c78a5 */ /* 0x000fe2000f8e0210 */
[----:B------:R-:W-:Y:S01]  /*6ec0*/  BSSY B0, `(.L_x_1206) ;  /* 0x0000010000007945 */ /* 0x000fe20003800000 */
[----:B------:R-:W-:-:S03]  /*6ed0*/  UIMAD.WIDE UR10, UR10, 0x4, UR18 ;  /* 0x000000040a0a78a5 */ /* 0x000fc6000f8e0212 */
[----:B------:R-:W-:Y:S09]  /*6ee0*/  @!P0 BRA `(.L_x_1207) ;  /* 0x0000000000348947 */ /* 0x000ff20003800000 */
[----:B------:R-:W1:Y:S01]  /*6ef0*/  S2UR UR22, SR_CgaCtaId ;  /* 0x00000000001679c3 */ /* 0x000e620000008800 */
[----:B------:R-:W-:Y:S01]  /*6f00*/  UIADD3 UR23, UP0, UR20, UR6, URZ ;  /* 0x0000000614177290 */ /* 0x000fe2000ff1e03f */
[----:B------:R-:W-:Y:S01]  /*6f10*/  UMOV UR21, 0x400 ;  /* 0x0000040000157882 */ /* 0x000fe20000000000 */
[----:B------:R-:W-:Y:S02]  /*6f20*/  UMOV UR32, 0x0 ;  /* 0x0000000000207882 */ /* 0x000fe40000000000 */
[----:B------:R-:W-:Y:S01]  /*6f30*/  ULEA.HI.X.SX32 UR30, UR20, UR9, 0x1, UP0 ;  /* 0x00000009141e7291 */ /* 0x000fe200080f0e3f */
[----:B------:R-:W-:Y:S01]  /*6f40*/  UMOV UR33, 0x14f00000 ;  /* 0x14f0000000217882 */ /* 0x000fe20000000000 */
[----:B-1----:R-:W-:Y:S02]  /*6f50*/  ULEA UR21, UR22, UR21, 0x18 ;  /* 0x0000001516157291 */ /* 0x002fe4000f8ec03f */
[----:B------:R-:W-:Y:S02]  /*6f60*/  ULEA UR22, UP0, UR23, UR24, 0x2 ;  /* 0x0000001817167291 */ /* 0x000fe4000f80103f */
[----:B------:R-:W-:-:S02]  /*6f70*/  UIADD3 UR21, UR21, 0x10000, URZ ;  /* 0x0001000015157890 */ /* 0x000fc4000fffe03f */
[----:B------:R-:W-:-:S03]  /*6f80*/  ULEA.HI.X UR23, UR23, UR25, UR30, 0x2, UP0 ;  /* 0x0000001917177291 */ /* 0x000fc600080f141e */
[----:B------:R-:W-:-:S06]  /*6f90*/  UMOV UR30, 0x400 ;  /* 0x00000400001e7882 */ /* 0x000fcc0000000000 */
[----:B------:R1:W-:Y:S02]  /*6fa0*/  UBLKRED.G.S.ADD.F32.RN [UR22], [UR21], UR30, desc[UR32] ;  /* 0x00002016150073bb */ /* 0x0003e400080a141e */
[----:B-1----:R0:W-:Y:S02]  /*6fb0*/  UTMACMDFLUSH ;  /* 0x00000000000079b7 */ /* 0x0021e40000000000 */
.L_x_1207:
[----:B------:R-:W-:Y:S05]  /*6fc0*/  BSYNC B0 ;  /* 0x0000000000007941 */ /* 0x000fea0003800000 */
.L_x_1206:
        /* <DEDUP_REMOVED lines=13> */
.L_x_1209:
[----:B------:R-:W-:Y:S05]  /*70a0*/  BSYNC B0 ;  /* 0x0000000000007941 */ /* 0x000fea0003800000 */
.L_x_1208:
[----:B------:R-:W-:Y:S06]  /*70b0*/  BAR.ARV 0xa, 0xa0 ;  /* 0x0282800000007b1d */ /* 0x000fec0000002000 */
[----:B------:R-:W-:Y:S04]  /*70c0*/  BSSY B0, `(.L_x_1210) ;  /* 0x0000003000007945 */ /* 0x000fe80003800000 */
[----:B------:R-:W-:Y:S05]  /*70d0*/  @!P0 BRA `(.L_x_1211) ;  /* 0x0000000000048947 */ /* 0x000fea0003800000 */
[----:B------:R-:W-:-:S04]  /*70e0*/  DEPBAR.LE SB0, 0x0 ;  /* 0x000080000000791a */ /* 0x000fc80000000000 */
.L_x_1211:
[----:B------:R-:W-:Y:S05]  /*70f0*/  BSYNC B0 ;  /* 0x0000000000007941 */ /* 0x000fea0003800000 */
.L_x_1210:
        /* <DEDUP_REMOVED lines=13> */
.L_x_1213:
[----:B------:R-:W-:Y:S05]  /*71d0*/  BSYNC B0 ;  /* 0x0000000000007941 */ /* 0x000fea0003800000 */
.L_x_1212:
        /* <DEDUP_REMOVED lines=13> */
.L_x_1215:
[----:B------:R-:W-:Y:S05]  /*72b0*/  BSYNC B0 ;  /* 0x0000000000007941 */ /* 0x000fea0003800000 */
.L_x_1214:
[----:B------:R-:W-:Y:S01]  /*72c0*/  UIADD3 UR12, UR12, 0x2, URZ ;  /* 0x000000020c0c7890 */ /* 0x000fe2000fffe03f */
[----:B------:R-:W-:Y:S06]  /*72d0*/  BAR.ARV 0xa, 0xa0 ;  /* 0x0282800000007b1d */ /* 0x000fec0000002000 */
[----:B------:R-:W-:Y:S01]  /*72e0*/  UISETP.GE.AND UP0, UPT, UR12, UR8, UPT ;  /* 0x000000080c00728c */ /* 0x000fe2000bf06270 */
[----:B------:R-:W-:Y:S04]  /*72f0*/  BSSY B0, `(.L_x_1216) ;  /* 0x0000003000007945 */ /* 0x000fe80003800000 */
[----:B------:R-:W-:Y:S06]  /*7300*/  @!P0 BRA `(.L_x_1217) ;  /* 0x0000000000048947 */ /* 0x000fec0003800000 */
[----:B------:R-:W-:-:S04]  /*7310*/  DEPBAR.LE SB0, 0x0 ;  /* 0x000080000000791a */ /* 0x000fc80000000000 */
.L_x_1217:
[----:B------:R-:W-:Y:S05]  /*7320*/  BSYNC B0 ;  /* 0x0000000000007941 */ /* 0x000fea0003800000 */
.L_x_1216:
[----:B------:R-:W-:Y:S06]  /*7330*/  BAR.ARV 0xb, 0xa0 ;  /* 0x02c2800000007b1d */ /* 0x000fec0000002000 */
[----:B------:R-:W-:Y:S01]  /*7340*/  PLOP3.LUT P1, PT, PT, PT, UP0, 0x80, 0x0 ;  /* 0x000000000000781c */ /* 0x000fe20003f2f008 */
[----:B------:R-:W-:Y:S02]  /*7350*/  UIADD3 UR20, UR20, 0x4000, URZ ;  /* 0x0000400014147890 */ /* 0x000fe4000fffe03f */
[----:B------:R-:W-:-:S10]  /*7360*/  UIADD3 UR4, UR4, 0x4000, URZ ;  /* 0x0000400004047890 */ /* 0x000fd4000fffe03f */
[----:B------:R-:W-:Y:S05]  /*7370*/  @!P1 BRA `(.L_x_1218) ;  /* 0xfffffff800c09947 */ /* 0x000fea000383ffff */
[----:B------:R-:W-:Y:S05]  /*7380*/  BRA `(.L_x_1138) ;  /* 0x0000002000587947 */ /* 0x000fea0003800000 */
.L_x_1196:
[----:B------:R-:W1:Y:S01]  /*7390*/  S2UR UR21, SR_CTAID.Z ;  /* 0x00000000001579c3 */ /* 0x000e620000002700 */
[----:B------:R-:W-:Y:S01]  /*73a0*/  IMAD.MOV.U32 R11, RZ, RZ, 0x1 ;  /* 0x00000001ff0b7424 */ /* 0x000fe200078e00ff */
[----:B-1----:R-:W-:-:S13]  /*73b0*/  ISETP.LE.AND P0, PT, RZ, UR21, PT ;  /* 0x00000015ff007c0c */ /* 0x002fda000bf03270 */
[----:B------:R-:W-:Y:S05]  /*73c0*/  @!P0 BRA `(.L_x_1219) ;  /* 0x0000001c00b48947 */ /* 0x000fea0003800000 */
[----:B------:R-:W1:Y:S01]  /*73d0*/  S2UR UR9, SR_CTAID.X ;  /* 0x00000000000979c3 */ /* 0x000e620000002500 */
[----:B------:R-:W-:Y:S01]  /*73e0*/  ULDC UR8, c[0x0][0x280] ;  /* 0x0000a00000087ab9 */ /* 0x000fe20000000800 */
[----:B------:R-:W-:Y:S01]  /*73f0*/  ULDC UR4, c[0x0][0x290] ;  /* 0x0000a40000047ab9 */ /* 0x000fe20000000800 */
[----:B------:R-:W-:-:S05]  /*7400*/  ULDC UR5, c[0x0][0x74c] ;  /* 0x0001d30000057ab9 */ /* 0x000fca0000000800 */
[----:B------:R-:W2:Y:S01]  /*7410*/  S2UR UR20, SR_CTAID.Y ;  /* 0x00000000001479c3 */ /* 0x000ea20000002600 */
[----:B-1----:R-:W-:Y:S02]  /*7420*/  USHF.L.U32 UR11, UR9, 0x7, URZ ;  /* 0x00000007090b7899 */ /* 0x002fe4000800063f */
[----:B------:R-:W-:Y:S02]  /*7430*/  ISETP.LE.AND P0, PT, RZ, UR9, PT ;  /* 0x00000009ff007c0c */ /* 0x000fe4000bf03270 */
[----:B------:R-:W-:-:S04]  /*7440*/  UIADD3 UR4, -UR4, UR11, UR8 ;  /* 0x0000000b04047290 */ /* 0x000fc8000fffe108 */
[----:B------:R-:W-:-:S04]  /*7450*/  UIADD3 UR4, UR4, -UR5, URZ ;  /* 0x8000000504047290 */ /* 0x000fc8000fffe03f */
[----:B------:R-:W-:-:S04]  /*7460*/  USHF.R.S32.HI UR5, URZ, 0x1f, UR4 ;  /* 0x0000001f3f057899 */ /* 0x000fc80008011404 */
[----:B------:R-:W-:Y:S02]  /*7470*/  ULEA.HI UR5, UR5, UR4, URZ, 0x6 ;  /* 0x0000000405057291 */ /* 0x000fe4000f8f303f */
[----:B------:R-:W-:Y:S02]  /*7480*/  UIADD3 UR4, UR8, 0x3f, URZ ;  /* 0x0000003f08047890 */ /* 0x000fe4000fffe03f */
[----:B------:R-:W-:Y:S02]  /*7490*/  USHF.R.S32.HI UR5, URZ, 0x6, UR5 ;  /* 0x000000063f057899 */ /* 0x000fe40008011405 */
[----:B------:R-:W-:Y:S02]  /*74a0*/  USHF.R.S32.HI UR6, URZ, 0x1f, UR4 ;  /* 0x0000001f3f067899 */ /* 0x000fe40008011404 */
[----:B------:R-:W-:Y:S02]  /*74b0*/  UISETP.LT.AND UP0, UPT, URZ, UR5, UPT ;  /* 0x000000053f00728c */ /* 0x000fe4000bf01270 */
[----:B------:R-:W-:-:S02]  /*74c0*/  ULEA.HI UR6, UR6, UR4, URZ, 0x6 ;  /* 0x0000000406067291 */ /* 0x000fc4000f8f303f */
[----:B------:R-:W-:Y:S02]  /*74d0*/  USEL UR7, URZ, UR5, !UP0 ;  /* 0x000000053f077287 */ /* 0x000fe4000c000000 */
[----:B------:R-:W-:Y:S01]  /*74e0*/  USHF.R.S32.HI UR6, URZ, 0x6, UR6 ;  /* 0x000000063f067899 */ /* 0x000fe20008011406 */
[----:B--2---:R-:W-:Y:S11]  /*74f0*/  @!P0 BRA `(.L_x_1220) ;  /* 0x0000000000288947 */ /* 0x004ff60003800000 */
[----:B------:R-:W-:Y:S01]  /*7500*/  ULEA UR8, UR9, UR8, 0x7 ;  /* 0x0000000809087291 */ /* 0x000fe2000f8e383f */
[----:B------:R-:W-:Y:S01]  /*7510*/  ULDC UR4, c[0x0][0x290] ;  /* 0x0000a40000047ab9 */ /* 0x000fe20000000800 */
[----:B------:R-:W-:Y:S02]  /*7520*/  ULDC UR5, c[0x0][0x748] ;  /* 0x0001d20000057ab9 */ /* 0x000fe40000000800 */
[----:B------:R-:W-:-:S04]  /*7530*/  UIADD3 UR4, -UR4, 0xbf, UR8 ;  /* 0x000000bf04047890 */ /* 0x000fc8000fffe108 */
[----:B------:R-:W-:-:S04]  /*7540*/  UIADD3 UR4, UR4, UR5, URZ ;  /* 0x0000000504047290 */ /* 0x000fc8000fffe03f */
[----:B------:R-:W-:-:S04]  /*7550*/  USHF.R.S32.HI UR5, URZ, 0x1f, UR4 ;  /* 0x0000001f3f057899 */ /* 0x000fc80008011404 */
[----:B------:R-:W-:-:S04]  /*7560*/  ULEA.HI UR5, UR5, UR4, URZ, 0x6 ;  /* 0x0000000405057291 */ /* 0x000fc8000f8f303f */
[----:B------:R-:W-:-:S04]  /*7570*/  USHF.R.S32.HI UR5, URZ, 0x6, UR5 ;  /* 0x000000063f057899 */ /* 0x000fc80008011405 */
[----:B------:R-:W-:-:S04]  /*7580*/  UISETP.LT.AND UP0, UPT, UR5, UR6, UPT ;  /* 0x000000060500728c */ /* 0x000fc8000bf01270 */
[----:B------:R-:W-:-:S12]  /*7590*/  USEL UR6, UR5, UR6, UP0 ;  /* 0x0000000605067287 */ /* 0x000fd80008000000 */
.L_x_1220:
[----:B------:R-:W-:-:S06]  /*75a0*/  UISETP.GT.AND UP0, UPT, UR6, UR7, UPT ;  /* 0x000000070600728c */ /* 0x000fcc000bf04270 */
[----:B------:R-:W-:-:S13]  /*75b0*/  PLOP3.LUT P0, PT, PT, PT, UP0, 0x80, 0x0 ;  /* 0x000000000000781c */ /* 0x000fda0003f0f008 */
[----:B------:R-:W-:Y:S05]  /*75c0*/  @!P0 BRA `(.L_x_1219) ;  /* 0x0000001c00348947 */ /* 0x000fea0003800000 */
[----:B------:R-:W-:Y:S01]  /*75d0*/  USHF.R.S32.HI UR10, URZ, 0x1f, UR20 ;  /* 0x0000001f3f0a7899 */ /* 0x000fe20008011414 */
[----:B------:R-:W-:Y:S01]  /*75e0*/  IMAD.U32 R4, RZ, RZ, UR7 ;  /* 0x00000007ff047e24 */ /* 0x000fe2000f8e00ff */
[----:B------:R-:W-:Y:S01]  /*75f0*/  ULDC.64 UR8, c[0x0][0x718] ;  /* 0x0001c60000087ab9 */ /* 0x000fe20000000a00 */
[----:B------:R-:W-:Y:S01]  /*7600*/  ULDC.64 UR12, c[0x0][0x730] ;  /* 0x0001cc00000c7ab9 */ /* 0x000fe20000000a00 */
[----:B------:R-:W-:Y:S01]  /*7610*/  UIMAD.WIDE.U32 UR4, UR20, UR8, URZ ;  /* 0x00000008140472a5 */ /* 0x000fe2000f8e003f */
[----:B------:R-:W-:Y:S01]  /*7620*/  BSSY B0, `(.L_x_1219) ;  /* 0x00001c7000007945 */ /* 0x000fe20003800000 */
[----:B------:R-:W-:Y:S01]  /*7630*/  UIMAD UR8, UR10, UR8, URZ ;  /* 0x000000080a0872a4 */ /* 0x000fe2000f8e023f */
[----:B------:R-:W-:Y:S01]  /*7640*/  IMAD.MOV.U32 R0, RZ, RZ, RZ ;  /* 0x000000ffff007224 */ /* 0x000fe200078e00ff */
[----:B------:R-:W-:Y:S02]  /*7650*/  UIMAD UR10, UR10, UR12, URZ ;  /* 0x0000000c0a0a72a4 */ /* 0x000fe4000f8e023f */
[----:B------:R-:W-:-:S02]  /*7660*/  UIMAD UR22, UR20, UR9, UR8 ;  /* 0x00000009141672a4 */ /* 0x000fc4000f8e0208 */
[----:B------:R-:W-:Y:S02]  /*7670*/  UIMAD.WIDE.U32 UR8, UR20, UR12, URZ ;  /* 0x0000000c140872a5 */ /* 0x000fe4000f8e003f */
[----:B------:R-:W-:Y:S02]  /*7680*/  UIMAD UR12, UR20, UR13, UR10 ;  /* 0x0000000d140c72a4 */ /* 0x000fe4000f8e020a */
[----:B------:R-:W-:Y:S01]  /*7690*/  USHF.R.S32.HI UR13, URZ, 0x1f, UR21 ;  /* 0x0000001f3f0d7899 */ /* 0x000fe20008011415 */
[----:B------:R-:W-:Y:S01]  /*76a0*/  ULDC UR10, c[0x0][0x2e8] ;  /* 0x0000ba00000a7ab9 */ /* 0x000fe20000000800 */
[----:B------:R-:W-:Y:S01]  /*76b0*/  ELECT P0, URZ, PT ;  /* 0x00000000003f782f */ /* 0x000fe20003800000 */
[----:B------:R-:W-:Y:S01]  /*76c0*/  UISETP.NE.AND UP0, UPT, UR10, 0x1, UPT ;  /* 0x000000010a00788c */ /* 0x000fe2000bf05270 */
[----:B------:R-:W-:Y:S01]  /*76d0*/  ULDC.64 UR14, c[0x0][0x720] ;  /* 0x0001c800000e7ab9 */ /* 0x000fe20000000a00 */
[----:B------:R-:W-:Y:S02]  /*76e0*/  UIADD3 UR23, UR5, UR22, URZ ;  /* 0x0000001605177290 */ /* 0x000fe4000fffe03f */
[----:B------:R-:W-:-:S02]  /*76f0*/  UIMAD UR10, UR13, UR14, URZ ;  /* 0x0000000e0d0a72a4 */ /* 0x000fc4000f8e023f */
[----:B------:R-:W-:Y:S01]  /*7700*/  UIADD3 UR9, UR9, UR12, URZ ;  /* 0x0000000c09097290 */ /* 0x000fe2000fffe03f */
[----:B------:R-:W-:Y:S01]  /*7710*/  ULDC.64 UR18, c[0x0][0x738] ;  /* 0x0001ce0000127ab9 */ /* 0x000fe20000000a00 */
[----:B------:R-:W-:-:S03]  /*7720*/  UMOV UR22, UR4 ;  /* 0x0000000400167c82 */ /* 0x000fc60008000000 */
[----:B------:R-:W-:Y:S01]  /*7730*/  @UP0 ULDC UR16, c[0x0][0x2ec] ;  /* 0x0000bb0000100ab9 */ /* 0x000fe20000000800 */
[----:B------:R-:W-:Y:S02]  /*7740*/  UIMAD UR13, UR13, UR18, URZ ;  /* 0x000000120d0d72a4 */ /* 0x000fe4000f8e023f */
[----:B------:R-:W-:Y:S02]  /*7750*/  UIMAD UR5, UR21, UR15, UR10 ;  /* 0x0000000f150572a4 */ /* 0x000fe4000f8e020a */
[----:B------:R-:W-:Y:S02]  /*7760*/  UIMAD.WIDE.U32 UR22, UR21, UR14, UR22 ;  /* 0x0000000e151672a5 */ /* 0x000fe4000f8e0016 */
[----:B------:R-:W-:Y:S02]  /*7770*/  UIMAD.WIDE.U32 UR16, UR20, UR16, URZ ;  /* 0x00000010141072a5 */ /* 0x000fe4000f8e003f */
[----:B------:R-:W-:Y:S01]  /*7780*/  UIMAD.WIDE.U32 UR14, UR21, UR18, UR8 ;  /* 0x00000012150e72a5 */ /* 0x000fe2000f8e0008 */
[----:B------:R-:W-:-:S02]  /*7790*/  UMOV UR12, UR20 ;  /* 0x00000014000c7c82 */ /* 0x000fc40008000000 */
[----:B------:R-:W-:Y:S01]  /*77a0*/  @UP0 ULDC UR8, c[0x0][0x2f0] ;  /* 0x0000bc0000080ab9 */ /* 0x000fe20000000800 */
[----:B------:R-:W-:Y:S02]  /*77b0*/  UIMAD UR4, UR21, UR19, UR13 ;  /* 0x00000013150472a4 */ /* 0x000fe4000f8e020d */
[----:B------:R-:W-:Y:S01]  /*77c0*/  @UP0 USHF.R.U32.HI UR12, URZ, UR8, UR17 ;  /* 0x000000083f0c0299 */ /* 0x000fe20008011611 */
[----:B------:R-:W-:Y:S11]  /*77d0*/  @!P0 BRA `(.L_x_1221) ;  /* 0x0000001800ac8947 */ /* 0x000ff60003800000 */
[----:B------:R-:W1:Y:S01]  /*77e0*/  S2R R3, SR_CgaCtaId ;  /* 0x0000000000037919 */ /* 0x000e620000008800 */
[----:B------:R-:W-:-:S04]  /*77f0*/  MOV R16, 0x400 ;  /* 0x0000040000107802 */ /* 0x000fc80000000f00 */
[----:B-1----:R-:W-:Y:S01]  /*7800*/  LEA R16, R3, R16, 0x18 ;  /* 0x0000001003107211 */ /* 0x002fe200078ec0ff */
[----:B------:R-:W-:-:S05]  /*7810*/  IMAD.MOV.U32 R3, RZ, RZ, 0x1 ;  /* 0x00000001ff037424 */ /* 0x000fca00078e00ff */
[----:B------:R-:W-:-:S04]  /*7820*/  SHF.L.U32 R3, R3, 0x1f, RZ ;  /* 0x0000001f03037819 */ /* 0x000fc800000006ff */
[----:B------:R-:W1:Y:S02]  /*7830*/  SYNCS.PHASECHK.TRANS64.TRYWAIT P0, [R16+URZ+0x30820], R3 ;  /* 0x03082003100075a7 */ /* 0x000e64000800017f */
[----:B-1----:R-:W-:Y:S05]  /*7840*/  @!P0 BRA `(.L_x_1222) ;  /* 0x0000001c00888947 */ /* 0x002fea0003800000 */
.L_x_1250:
[----:B------:R-:W2:Y:S01]  /*7850*/  S2R R0, SR_TID.X ;  /* 0x0000000000007919 */ /* 0x000ea20000002100 */
[----:B------:R-:W-:Y:S02]  /*7860*/  IMAD.U32 R15, RZ, RZ, UR23 ;  /* 0x00000017ff0f7e24 */ /* 0x000fe4000f8e00ff */
[----:B------:R-:W-:Y:S02]  /*7870*/  IMAD.U32 R14, RZ, RZ, UR15 ;  /* 0x0000000fff0e7e24 */ /* 0x000fe4000f8e00ff */
[----:B------:R-:W-:Y:S02]  /*7880*/  VIADD R15, R15, UR5 ;  /* 0x000000050f0f7c36 */ /* 0x000fe40008000000 */
[----:B------:R-:W-:Y:S02]  /*7890*/  VIADD R14, R14, UR4 ;  /* 0x000000040e0e7c36 */ /* 0x000fe40008000000 */
[----:B------:R-:W-:Y:S01]  /*78a0*/  IMAD.MOV.U32 R11, RZ, RZ, 0x1 ;  /* 0x00000001ff0b7424 */ /* 0x000fe200078e00ff */
[----:B--2---:R-:W-:-:S04]  /*78b0*/  LOP3.LUT R0, R0, 0x7f, RZ, 0xc0, !PT ;  /* 0x0000007f00007812 */ /* 0x004fc800078ec0ff */
[----:B------:R-:W-:-:S13]  /*78c0*/  ISETP.NE.AND P0, PT, R0, RZ, PT ;  /* 0x000000ff0000720c */ /* 0x000fda0003f05270 */
[----:B------:R-:W-:Y:S05]  /*78d0*/  @P0 BRA `(.L_x_1223) ;  /* 0x0000000000180947 */ /* 0x000fea0003800000 */
[----:B------:R-:W2:Y:S01]  /*78e0*/  S2R R0, SR_TID.X ;  /* 0x0000000000007919 */ /* 0x000ea20000002100 */
[----:B-1----:R-:W-:-:S04]  /*78f0*/  IMAD.MOV.U32 R3, RZ, RZ, 0x4100 ;  /* 0x00004100ff037424 */ /* 0x002fc800078e00ff */
[----:B------:R3:W-:Y:S01]  /*7900*/  SYNCS.ARRIVE.TRANS64 RZ, [R16+URZ+0x30810], R3 ;  /* 0x0308100310ff79a7 */ /* 0x0007e2000800003f */
[----:B--2---:R-:W-:-:S13]  /*7910*/  LOP3.LUT P1, RZ, R0, 0x1f, RZ, 0xc0, !PT ;  /* 0x0000001f00ff7812 */ /* 0x004fda000782c0ff */
[----:B---3--:R-:W-:Y:S05]  /*7920*/  @!P1 BRA `(.L_x_1223) ;  /* 0x0000000000049947 */ /* 0x008fea0003800000 */
[----:B------:R-:W-:Y:S01]  /*7930*/  BPT.TRAP 0x1 ;  /* 0x000000040000795c */ /* 0x000fe20000300000 */
.L_x_1223:
[----:B------:R-:W-:Y:S01]  /*7940*/  R2UR UR19, R4 ;  /* 0x00000000041372ca */ /* 0x000fe200000e0000 */
[----:B------:R-:W2:Y:S01]  /*7950*/  LDC.64 R6, c[0x0][0x198] ;  /* 0x00006600ff067b82 */ /* 0x000ea20000000a00 */
[----:B------:R-:W-:Y:S01]  /*7960*/  R2UR UR7, R15 ;  /* 0x000000000f0772ca */ /* 0x000fe200000e0000 */
[----:B------:R-:W-:Y:S01]  /*7970*/  ULDC.64 UR16, c[0x0][0x700] ;  /* 0x0001c00000107ab9 */ /* 0x000fe20000000a00 */
[----:B------:R-:W-:Y:S01]  /*7980*/  UMOV UR36, 0x0 ;  /* 0x0000000000247882 */ /* 0x000fe20000000000 */
[----:B------:R-:W-:Y:S01]  /*7990*/  IMAD.U32 R10, RZ, RZ, UR16 ;  /* 0x00000010ff0a7e24 */ /* 0x000fe2000f8e00ff */
[----:B------:R-:W-:Y:S01]  /*79a0*/  UMOV UR37, 0x14f00000 ;  /* 0x14f0000000257882 */ /* 0x000fe20000000000 */
[----:B------:R-:W-:Y:S01]  /*79b0*/  IMAD.U32 R9, RZ, RZ, UR17 ;  /* 0x00000011ff097e24 */ /* 0x000fe2000f8e00ff */
[----:B------:R-:W-:Y:S01]  /*79c0*/  UMOV UR18, URZ ;  /* 0x0000003f00127c82 */ /* 0x000fe20008000000 */
[----:B------:R-:W-:Y:S01]  /*79d0*/  UMOV UR26, 0x40 ;  /* 0x00000040001a7882 */ /* 0x000fe20000000000 */
[----:B------:R-:W-:Y:S01]  /*79e0*/  UMOV UR28, UR20 ;  /* 0x00000014001c7c82 */ /* 0x000fe20008000000 */
[----:B------:R-:W-:Y:S01]  /*79f0*/  UMOV UR29, UR21 ;  /* 0x00000015001d7c82 */ /* 0x000fe20008000000 */
[----:B------:R-:W-:Y:S01]  /*7a00*/  IMAD.MOV.U32 R5, RZ, RZ, 0x10000 ;  /* 0x00010000ff057424 */ /* 0x000fe200078e00ff */
[----:B------:R-:W-:Y:S01]  /*7a10*/  USHF.L.U32 UR19, UR19, 0x6, URZ ;  /* 0x0000000613137899 */ /* 0x000fe2000800063f */
[----:B------:R-:W-:Y:S01]  /*7a20*/  IMAD.MOV.U32 R19, RZ, RZ, RZ ;  /* 0x000000ffff137224 */ /* 0x000fe200078e00ff */
[----:B------:R-:W-:Y:S01]  /*7a30*/  UMOV UR48, 0x0 ;  /* 0x0000000000307882 */ /* 0x000fe20000000000 */
[----:B------:R-:W-:Y:S01]  /*7a40*/  UMOV UR49, 0x10000000 ;  /* 0x1000000000317882 */ /* 0x000fe20000000000 */
[----:B------:R-:W-:Y:S01]  /*7a50*/  UIADD3 UR8, UP0, UR19, UR22, URZ ;  /* 0x0000001613087290 */ /* 0x000fe2000ff1e03f */
[----:B------:R-:W-:-:S02]  /*7a60*/  UMOV UR13, UR21 ;  /* 0x00000015000d7c82 */ /* 0x000fc40008000000 */
[----:B------:R-:W-:Y:S01]  /*7a70*/  UMOV UR27, UR19 ;  /* 0x00000013001b7c82 */ /* 0x000fe20008000000 */
[----:B------:R-:W-:Y:S02]  /*7a80*/  ULEA.HI.X.SX32 UR7, UR19, UR7, 0x1, UP0 ;  /* 0x0000000713077291 */ /* 0x000fe400080f0e3f */
[----:B-1----:R-:W-:Y:S01]  /*7a90*/  IMAD.U32 R3, RZ, RZ, UR8 ;  /* 0x00000008ff037e24 */ /* 0x002fe2000f8e00ff */
[----:B------:R-:W-:Y:S01]  /*7aa0*/  UMOV UR10, UR18 ;  /* 0x00000012000a7c82 */ /* 0x000fe20008000000 */
[----:B------:R-:W-:Y:S01]  /*7ab0*/  IMAD.U32 R2, RZ, RZ, UR8 ;  /* 0x00000008ff027e24 */ /* 0x000fe2000f8e00ff */
[----:B------:R-:W-:Y:S01]  /*7ac0*/  R2UR UR8, R16 ;  /* 0x00000000100872ca */ /* 0x000fe200000e0000 */
[----:B--2---:R-:W-:Y:S01]  /*7ad0*/  IMAD.MOV.U32 R8, RZ, RZ, R6 ;  /* 0x000000ffff087224 */ /* 0x004fe200078e0006 */
[----:B------:R-:W-:Y:S01]  /*7ae0*/  LEA R0, P1, R3, R10, 0x2 ;  /* 0x0000000a03007211 */ /* 0x000fe200078210ff */
[----:B------:R-:W-:Y:S01]  /*7af0*/  IMAD.U32 R3, RZ, RZ, UR7 ;  /* 0x00000007ff037e24 */ /* 0x000fe2000f8e00ff */
[----:B------:R-:W-:Y:S01]  /*7b00*/  UMOV UR7, 0x10 ;  /* 0x0000001000077882 */ /* 0x000fe20000000000 */
[----:B------:R-:W-:Y:S01]  /*7b10*/  UMOV UR42, 0x40 ;  /* 0x00000040002a7882 */ /* 0x000fe20000000000 */
[----:B------:R-:W-:Y:S01]  /*7b20*/  R2UR UR32, R0 ;  /* 0x00000000002072ca */ /* 0x000fe200000e0000 */
[----:B------:R-:W-:Y:S01]  /*7b30*/  UMOV UR43, UR11 ;  /* 0x0000000b002b7c82 */ /* 0x000fe20008000000 */
[----:B------:R-:W-:Y:S01]  /*7b40*/  LEA.HI.X R2, R2, R9, R3, 0x2, P1 ;  /* 0x0000000902027211 */ /* 0x000fe200008f1403 */
[----:B------:R-:W-:Y:S01]  /*7b50*/  UMOV UR44, UR12 ;  /* 0x0000000c002c7c82 */ /* 0x000fe20008000000 */
[----:B------:R-:W-:Y:S01]  /*7b60*/  IADD3 R0, P1, R8, 0x2f0, RZ ;  /* 0x000002f008007810 */ /* 0x000fe20007f3e0ff */
[----:B------:R-:W-:Y:S01]  /*7b70*/  UMOV UR45, UR21 ;  /* 0x00000015002d7c82 */ /* 0x000fe20008000000 */
[----:B------:R-:W-:Y:S01]  /*7b80*/  R2UR UR33, R2 ;  /* 0x00000000022172ca */ /* 0x000fe200000e0000 */
[----:B------:R-:W-:Y:S01]  /*7b90*/  UIADD3 UR16, UR8, 0x18000, URZ ;  /* 0x0001800008107890 */ /* 0x000fe2000fffe03f */
[----:B------:R-:W-:Y:S01]  /*7ba0*/  R2UR UR30, R0 ;  /* 0x00000000001e72ca */ /* 0x000fe200000e0000 */
[----:B------:R-:W-:Y:S01]  /*7bb0*/  UIADD3 UR17, UR8, 0x30810, URZ ;  /* 0x0003081008117890 */ /* 0x000fe2000fffe03f */
[----:B------:R-:W-:Y:S01]  /*7bc0*/  IADD3 R0, P2, R8, 0x3f0, RZ ;  /* 0x000003f008007810 */ /* 0x000fe20007f5e0ff */
[----:B------:R-:W-:-:S02]  /*7bd0*/  UIADD3 UR24, UR8, 0x1a000, URZ ;  /* 0x0001a00008187890 */ /* 0x000fc4000fffe03f */
[----:B------:R-:W-:Y:S01]  /*7be0*/  UIADD3 UR50, UR8, 0x28000, URZ ;  /* 0x0002800008327890 */ /* 0x000fe2000fffe03f */
[----:B------:R-:W-:Y:S01]  /*7bf0*/  R2UR UR46, R0 ;  /* 0x00000000002e72ca */ /* 0x000fe200000e0000 */
[--C-:B------:R-:W-:Y:S01]  /*7c00*/  IMAD.X R0, RZ, RZ, R7.reuse, P1 ;  /* 0x000000ffff007224 */ /* 0x100fe200008e0607 */
[----:B------:R-:W-:Y:S01]  /*7c10*/  IADD3 R2, P1, R8, 0xf0, RZ ;  /* 0x000000f008027810 */ /* 0x000fe20007f3e0ff */
[----:B------:R-:W-:Y:S01]  /*7c20*/  UMOV UR25, UR17 ;  /* 0x0000001100197c82 */ /* 0x000fe20008000000 */
[----:B------:R-:W-:Y:S01]  /*7c30*/  UMOV UR51, UR17 ;  /* 0x0000001100337c82 */ /* 0x000fe20008000000 */
[----:B------:R-:W-:Y:S01]  /*7c40*/  UIADD3 UR9, UR8, 0x30800, URZ ;  /* 0x0003080008097890 */ /* 0x000fe2000fffe03f */
[----:B------:R-:W-:Y:S01]  /*7c50*/  R2UR UR31, R0 ;  /* 0x00000000001f72ca */ /* 0x000fe200000e0000 */
[--C-:B------:R-:W-:Y:S01]  /*7c60*/  IMAD.X R0, RZ, RZ, R7.reuse, P2 ;  /* 0x000000ffff007224 */ /* 0x100fe200010e0607 */
[----:B------:R-:W-:Y:S01]  /*7c70*/  R2UR UR34, R2 ;  /* 0x00000000022272ca */ /* 0x000fe200000e0000 */
[----:B------:R-:W-:Y:S01]  /*7c80*/  IMAD.X R3, RZ, RZ, R7, P1 ;  /* 0x000000ffff037224 */ /* 0x000fe200008e0607 */
[----:B------:R-:W-:-:S02]  /*7c90*/  UIADD3 UR40, UR8, 0x4000, URZ ;  /* 0x0000400008287890 */ /* 0x000fc4000fffe03f */
[----:B------:R-:W-:Y:S01]  /*7ca0*/  R2UR UR47, R0 ;  /* 0x00000000002f72ca */ /* 0x000fe200000e0000 */
[----:B------:R-:W-:Y:S01]  /*7cb0*/  IMAD.U32 R0, RZ, RZ, UR6 ;  /* 0x00000006ff007e24 */ /* 0x000fe2000f8e00ff */
[----:B------:R-:W-:Y:S01]  /*7cc0*/  R2UR UR35, R3 ;  /* 0x00000000032372ca */ /* 0x000fe200000e0000 */
[----:B------:R-:W-:Y:S02]  /*7cd0*/  UMOV UR41, UR9 ;  /* 0x0000000900297c82 */ /* 0x000fe40008000000 */
[----:B------:R-:W-:-:S05]  /*7ce0*/  VIADD R6, R0, 0xffffffff ;  /* 0xffffffff00067836 */ /* 0x000fca0000000000 */
[----:B------:R1:W-:Y:S01]  /*7cf0*/  STL [R1], R6 ;  /* 0x0000000601007387 */ /* 0x0003e20000100800 */
[----:B------:R-:W-:-:S04]  /*7d00*/  ISETP.GE.AND P1, PT, R4, R6, PT ;  /* 0x000000060400720c */ /* 0x000fc80003f26270 */
[----:B------:R-:W-:Y:S01]  /*7d10*/  UTMALDG.4D [UR16], [UR34], desc[UR36] ;  /* 0x00002410220075b4 */ /* 0x000fe20008019000 */
[----:B------:R-:W-:Y:S01]  /*7d20*/  UTMALDG.4D [UR24], [UR34], desc[UR36] ;  /* 0x00002418220075b4 */ /* 0x000fe20008019000 */
[----:B------:R2:W-:Y:S01]  /*7d30*/  UBLKCP.S.G [UR50], [UR32], UR7 ;  /* 0x00000032200073ba */ /* 0x0005e20008000207 */
[----:B------:R1:W-:Y:S01]  /*7d40*/  SYNCS.ARRIVE.TRANS64 RZ, [R16+URZ+0x30800], R5 ;  /* 0x0308000510ff79a7 */ /* 0x0003e2000800003f */
[----:B------:R1:W-:Y:S01]  /*7d50*/  UTMALDG.4D [UR8], [UR30], desc[UR48] ;  /* 0x000030081e0075b4 */ /* 0x0003e20008019000 */
[----:B--2---:R-:W-:Y:S01]  /*7d60*/  UIADD3 UR32, UR8, 0x8000, URZ ;  /* 0x0000800008207890 */ /* 0x004fe2000fffe03f */
[----:B------:R1:W-:Y:S01]  /*7d70*/  UTMALDG.4D [UR40], [UR30], desc[UR48] ;  /* 0x000030281e0075b4 */ /* 0x0003e20008019000 */
[----:B------:R-:W-:Y:S01]  /*7d80*/  UIADD3 UR24, UR8, 0xc000, URZ ;  /* 0x0000c00008187890 */ /* 0x000fe2000fffe03f */
[----:B------:R-:W-:Y:S01]  /*7d90*/  UMOV UR35, UR11 ;  /* 0x0000000b00237c82 */ /* 0x000fe20008000000 */
[----:B------:R-:W-:Y:S01]  /*7da0*/  UMOV UR36, UR12 ;  /* 0x0000000c00247c82 */ /* 0x000fe20008000000 */
[----:B------:R-:W-:Y:S01]  /*7db0*/  UMOV UR37, UR21 ;  /* 0x0000001500257c82 */ /* 0x000fe20008000000 */
[----:B------:R-:W-:Y:S01]  /*7dc0*/  UMOV UR34, UR18 ;  /* 0x0000001200227c82 */ /* 0x000fe20008000000 */
[----:B------:R-:W-:Y:S01]  /*7dd0*/  UMOV UR33, UR9 ;  /* 0x0000000900217c82 */ /* 0x000fe20008000000 */
[----:B------:R-:W-:Y:S01]  /*7de0*/  UMOV UR27, UR11 ;  /* 0x0000000b001b7c82 */ /* 0x000fe20008000000 */
[----:B------:R-:W-:Y:S01]  /*7df0*/  UMOV UR28, UR12 ;  /* 0x0000000c001c7c82 */ /* 0x000fe20008000000 */
[----:B------:R-:W-:Y:S01]  /*7e00*/  UMOV UR25, UR9 ;  /* 0x0000000900197c82 */ /* 0x000fe20008000000 */
[----:B------:R1:W-:Y:S01]  /*7e10*/  UTMALDG.4D [UR32], [UR46], desc[UR48] ;  /* 0x000030202e0075b4 */ /* 0x0003e20008019000 */
[----:B------:R1:W-:Y:S02]  /*7e20*/  UTMALDG.4D [UR24], [UR46], desc[UR48] ;  /* 0x000030182e0075b4 */ /* 0x0003e40008019000 */
[----:B-1----:R-:W-:Y:S05]  /*7e30*/  @P1 BRA `(.L_x_1224) ;  /* 0x00000010003c1947 */ /* 0x002fea0003800000 */
[----:B------:R-:W-:Y:S01]  /*7e40*/  R2UR UR7, R4 ;  /* 0x00000000040772ca */ /* 0x000fe200000e0000 */
[----:B------:R-:W1:Y:S01]  /*7e50*/  S2R R6, SR_TID.X ;  /* 0x0000000000067919 */ /* 0x000e620000002100 */
[----:B------:R-:W-:Y:S01]  /*7e60*/  UIADD3 UR8, UR6, -0x2, URZ ;  /* 0xfffffffe06087890 */ /* 0x000fe2000fffe03f */
[----:B------:R-:W-:-:S05]  /*7e70*/  IMAD.MOV.U32 R11, RZ, RZ, 0x1 ;  /* 0x00000001ff0b7424 */ /* 0x000fca00078e00ff */
[----:B------:R-:W-:-:S05]  /*7e80*/  ISETP.NE.AND P1, PT, R4, UR8, PT ;  /* 0x0000000804007c0c */ /* 0x000fca000bf25270 */
[----:B------:R-:W-:-:S04]  /*7e90*/  ULOP3.LUT UR7, URZ, UR7, URZ, 0x33, !UPT ;  /* 0x000000073f077292 */ /* 0x000fc8000f8e333f */
[----:B------:R-:W-:-:S06]  /*7ea0*/  UIADD3 UR7, UR7, UR6, URZ ;  /* 0x0000000607077290 */ /* 0x000fcc000fffe03f */
[----:B------:R-:W-:-:S05]  /*7eb0*/  IMAD.U32 R0, RZ, RZ, UR7 ;  /* 0x00000007ff007e24 */ /* 0x000fca000f8e00ff */
[----:B------:R-:W-:Y:S01]  /*7ec0*/  LOP3.LUT R5, R0, 0x1, RZ, 0xc0, !PT ;  /* 0x0000000100057812 */ /* 0x000fe200078ec0ff */
[----:B------:R-:W-:-:S04]  /*7ed0*/  IMAD.MOV.U32 R0, RZ, RZ, R4 ;  /* 0x000000ffff007224 */ /* 0x000fc800078e0004 */
[----:B------:R2:W-:Y:S01]  /*7ee0*/  STL [R1+0x4], R5 ;  /* 0x0000040501007387 */ /* 0x0005e20000100800 */
[----:B-1----:R-:W-:Y:S01]  /*7ef0*/  LOP3.LUT R6, R6, 0x1f, RZ, 0xc0, !PT ;  /* 0x0000001f06067812 */ /* 0x002fe200078ec0ff */
[----:B------:R-:W-:Y:S06]  /*7f00*/  @!P1 BRA `(.L_x_1225) ;  /* 0x0000000800b09947 */ /* 0x000fec0003800000 */
[----:B------:R-:W-:Y:S01]  /*7f10*/  R2UR UR8, R5 ;  /* 0x00000000050872ca */ /* 0x000fe200000e0000 */
[----:B------:R-:W-:Y:S02]  /*7f20*/  IMAD.MOV.U32 R0, RZ, RZ, R4 ;  /* 0x000000ffff007224 */ /* 0x000fe400078e0004 */
[----:B------:R-:W-:-:S10]  /*7f30*/  IMAD.MOV.U32 R11, RZ, RZ, 0x1 ;  /* 0x00000001ff0b7424 */ /* 0x000fd400078e00ff */
[----:B------:R-:W-:-:S06]  /*7f40*/  UIADD3 UR7, UR7, -UR8, URZ ;  /* 0x8000000807077290 */ /* 0x000fcc000fffe03f */
[----:B------:R-:W-:-:S07]  /*7f50*/  IMAD.U32 R20, RZ, RZ, UR7 ;  /* 0x00000007ff147e24 */ /* 0x000fce000f8e00ff */
.L_x_1234:
[----:B--234-:R-:W-:-:S04]  /*7f60*/  SHF.L.U32 R21, R11, 0x1f, RZ ;  /* 0x0000001f0b157819 */ /* 0x01cfc800000006ff */
[----:B------:R-:W1:Y:S02]  /*7f70*/  SYNCS.PHASECHK.TRANS64.TRYWAIT P1, [R16+URZ+0x30840], R21 ;  /* 0x03084015100075a7 */ /* 0x000e64000802017f */
[----:B-1----:R-:W-:Y:S05]  /*7f80*/  @!P1 BRA `(.L_x_1226) ;  /* 0x0000001400cc9947 */ /* 0x002fea0003800000 */
.L_x_1251:
[----:B------:R-:W-:Y:S05]  /*7f90*/  @P0 BRA `(.L_x_1227) ;  /* 0x0000000000140947 */ /* 0x000fea0003800000 */
[----:B------:R-:W-:Y:S01]  /*7fa0*/  ISETP.NE.AND P1, PT, R6, RZ, PT ;  /* 0x000000ff0600720c */ /* 0x000fe20003f25270 */
[----:B------:R-:W-:-:S04]  /*7fb0*/  IMAD.MOV.U32 R3, RZ, RZ, 0x4100 ;  /* 0x00004100ff037424 */ /* 0x000fc800078e00ff */
[----:B------:R3:W-:Y:S08]  /*7fc0*/  SYNCS.ARRIVE.TRANS64 RZ, [R16+URZ+0x30830], R3 ;  /* 0x0308300310ff79a7 */ /* 0x0007f0000800003f */
[----:B------:R-:W-:Y:S05]  /*7fd0*/  @!P1 BRA `(.L_x_1227) ;  /* 0x0000000000049947 */ /* 0x000fea0003800000 */
[----:B------:R-:W-:Y:S01]  /*7fe0*/  BPT.TRAP 0x1 ;  /* 0x000000040000795c */ /* 0x000fe20000300000 */
.L_x_1227:
[----:B------:R-:W3:Y:S01]  /*7ff0*/  LDC.64 R12, c[0x0][0x728] ;  /* 0x0001ca00ff0c7b82 */ /* 0x000ee20000000a00 */
[----:B------:R-:W-:Y:S01]  /*8000*/  IMAD.SHL.U32 R18, R0, 0x40, RZ ;  /* 0x0000004000127824 */ /* 0x000fe200078e00ff */
[----:B------:R-:W-:Y:S01]  /*8010*/  R2UR UR32, R16 ;  /* 0x00000000102072ca */ /* 0x000fe200000e0000 */
[----:B------:R-:W-:Y:S01]  /*8020*/  UMOV UR30, 0x0 ;  /* 0x00000000001e7882 */ /* 0x000fe20000000000 */
[----:B------:R-:W-:Y:S01]  /*8030*/  UMOV UR31, 0x14f00000 ;  /* 0x14f00000001f7882 */ /* 0x000fe20000000000 */
[----:B------:R-:W-:Y:S01]  /*8040*/  UMOV UR18, URZ ;  /* 0x0000003f00127c82 */ /* 0x000fe20008000000 */
[C---:B------:R-:W-:Y:S01]  /*8050*/  IADD3 R2, P1, R18.reuse, UR14, RZ ;  /* 0x0000000e12027c10 */ /* 0x040fe2000ff3e0ff */
        /* <DEDUP_REMOVED lines=29> */
.L_x_1252:
[----:B------:R-:W-:Y:S05]  /*8230*/  @P0 BRA `(.L_x_1229) ;  /* 0x0000000000140947 */ /* 0x000fea0003800000 */
[----:B------:R-:W-:Y:S01]  /*8240*/  ISETP.NE.AND P1, PT, R6, RZ, PT ;  /* 0x000000ff0600720c */ /* 0x000fe20003f25270 */
[----:B------:R-:W-:-:S04]  /*8250*/  IMAD.MOV.U32 R2, RZ, RZ, 0x4100 ;  /* 0x00004100ff027424 */ /* 0x000fc800078e00ff */
[----:B------:R3:W-:Y:S08]  /*8260*/  SYNCS.ARRIVE.TRANS64 RZ, [R16+URZ+0x30818], R2 ;  /* 0x0308180210ff79a7 */ /* 0x0007f0000800003f */
[----:B------:R-:W-:Y:S05]  /*8270*/  @!P1 BRA `(.L_x_1229) ;  /* 0x0000000000049947 */ /* 0x000fea0003800000 */
[----:B------:R-:W-:Y:S01]  /*8280*/  BPT.TRAP 0x1 ;  /* 0x000000040000795c */ /* 0x000fe20000300000 */
.L_x_1229:
[----:B------:R-:W-:Y:S01]  /*8290*/  VIADD R18, R18, 0x40 ;  /* 0x0000004012127836 */ /* 0x000fe20000000000 */
[----:B------:R-:W-:Y:S01]  /*82a0*/  ULDC.64 UR8, c[0x0][0x700] ;  /* 0x0001c00000087ab9 */ /* 0x000fe20000000a00 */
[----:B------:R-:W-:Y:S01]  /*82b0*/  R2UR UR32, R16 ;  /* 0x00000000102072ca */ /* 0x000fe200000e0000 */
[----:B------:R-:W-:Y:S01]  /*82c0*/  IMAD.U32 R10, RZ, RZ, UR8 ;  /* 0x00000008ff0a7e24 */ /* 0x000fe2000f8e00ff */
[----:B------:R-:W-:Y:S01]  /*82d0*/  UMOV UR30, 0x0 ;  /* 0x00000000001e7882 */ /* 0x000fe20000000000 */
[----:B---3--:R-:W-:Y:S01]  /*82e0*/  IADD3 R2, P1, R18, UR22, RZ ;  /* 0x0000001612027c10 */ /* 0x008fe2000ff3e0ff */
[----:B------:R-:W-:Y:S01]  /*82f0*/  IMAD.U32 R9, RZ, RZ, UR9 ;  /* 0x00000009ff097e24 */ /* 0x000fe2000f8e00ff */
[----:B------:R-:W-:Y:S01]  /*8300*/  SHF.R.S32.HI R17, RZ, 0x1f, R18 ;  /* 0x0000001fff117819 */ /* 0x000fe20000011412 */
[----:B------:R-:W-:Y:S01]  /*8310*/  UMOV UR31, 0x14f00000 ;  /* 0x14f00000001f7882 */ /* 0x000fe20000000000 */
[----:B------:R-:W-:Y:S01]  /*8320*/  LEA R3, P2, R2, R10, 0x2 ;  /* 0x0000000a02037211 */ /* 0x000fe200078410ff */
[----:B------:R-:W-:Y:S01]  /*8330*/  UMOV UR26, URZ ;  /* 0x0000003f001a7c82 */ /* 0x000fe20008000000 */
[----:B------:R-:W-:Y:S01]  /*8340*/  R2UR UR27, R18 ;  /* 0x00000000121b72ca */ /* 0x000fe200000e0000 */
[----:B------:R-:W-:Y:S01]  /*8350*/  UMOV UR28, UR20 ;  /* 0x00000014001c7c82 */ /* 0x000fe20008000000 */
[----:B------:R-:W-:Y:S01]  /*8360*/  R2UR UR34, R3 ;  /* 0x00000000032272ca */ /* 0x000fe200000e0000 */
[----:B------:R-:W-:Y:S01]  /*8370*/  IMAD.X R3, R17, 0x1, R15, P1 ;  /* 0x0000000111037824 */ /* 0x000fe200008e060f */
[----:B------:R-:W-:-:S02]  /*8380*/  UIADD3 UR24, UR32, 0x1c000, URZ ;  /* 0x0001c00020187890 */ /* 0x000fc4000fffe03f */
[----:B------:R-:W-:Y:S02]  /*8390*/  UIADD3 UR25, UR32, 0x30818, URZ ;  /* 0x0003081820197890 */ /* 0x000fe4000fffe03f */
[----:B------:R-:W-:Y:S01]  /*83a0*/  LEA.HI.X R3, R2, R9, R3, 0x2, P2 ;  /* 0x0000000902037211 */ /* 0x000fe200010f1403 */
[----:B------:R-:W-:Y:S01]  /*83b0*/  UIADD3 UR16, UR32, 0x1e000, URZ ;  /* 0x0001e00020107890 */ /* 0x000fe2000fffe03f */
[----:B------:R-:W-:Y:S01]  /*83c0*/  IADD3 R2, P1, R8, 0xf0, RZ ;  /* 0x000000f008027810 */ /* 0x000fe20007f3e0ff */
[----:B------:R-:W-:Y:S01]  /*83d0*/  UIADD3 UR32, UR32, 0x28100, URZ ;  /* 0x0002810020207890 */ /* 0x000fe2000fffe03f */
[----:B------:R-:W-:Y:S01]  /*83e0*/  R2UR UR35, R3 ;  /* 0x00000000032372ca */ /* 0x000fe200000e0000 */
[----:B------:R-:W-:Y:S01]  /*83f0*/  UMOV UR29, UR21 ;  /* 0x00000015001d7c82 */ /* 0x000fe20008000000 */
[----:B------:R-:W-:Y:S01]  /*8400*/  R2UR UR8, R2 ;  /* 0x00000000020872ca */ /* 0x000fe200000e0000 */
[----:B------:R-:W-:Y:S01]  /*8410*/  IMAD.X R3, RZ, RZ, R7, P1 ;  /* 0x000000ffff037224 */ /* 0x000fe200008e0607 */
[----:B------:R-:W-:Y:S01]  /*8420*/  UMOV UR18, 0x40 ;  /* 0x0000004000127882 */ /* 0x000fe20000000000 */
[----:B------:R-:W-:Y:S01]  /*8430*/  UMOV UR17, UR25 ;  /* 0x0000001900117c82 */ /* 0x000fe20008000000 */
[----:B------:R-:W-:Y:S01]  /*8440*/  UMOV UR19, UR27 ;  /* 0x0000001b00137c82 */ /* 0x000fe20008000000 */
[----:B------:R-:W-:Y:S01]  /*8450*/  UMOV UR33, UR25 ;  /* 0x0000001900217c82 */ /* 0x000fe20008000000 */
[----:B------:R-:W-:Y:S01]  /*8460*/  R2UR UR9, R3 ;  /* 0x00000000030972ca */ /* 0x000fe200000e0000 */
[----:B------:R-:W-:-:S12]  /*8470*/  UMOV UR7, 0x10 ;  /* 0x0000001000077882 */ /* 0x000fd80000000000 */
[----:B------:R3:W-:Y:S01]  /*8480*/  UTMALDG.4D [UR24], [UR8], desc[UR30] ;  /* 0x00001e18080075b4 */ /* 0x0007e20008019000 */
[----:B------:R3:W-:Y:S01]  /*8490*/  UTMALDG.4D [UR16], [UR8], desc[UR30] ;  /* 0x00001e10080075b4 */ /* 0x0007e20008019000 */
[----:B------:R3:W-:Y:S01]  /*84a0*/  UBLKCP.S.G [UR32], [UR34], UR7 ;  /* 0x00000020220073ba */ /* 0x0007e20008000207 */
[----:B------:R-:W4:Y:S02]  /*84b0*/  SYNCS.PHASECHK.TRANS64.TRYWAIT P1, [R16+URZ+0x30848], R21 ;  /* 0x03084815100075a7 */ /* 0x000f24000802017f */
[----:B---34-:R-:W-:Y:S05]  /*84c0*/  @!P1 BRA `(.L_x_1230) ;  /* 0x0000001000a49947 */ /* 0x018fea0003800000 */
.L_x_1253:
[----:B------:R-:W-:Y:S05]  /*84d0*/  @P0 BRA `(.L_x_1231) ;  /* 0x0000000000140947 */ /* 0x000fea0003800000 */
[----:B------:R-:W-:Y:S01]  /*84e0*/  ISETP.NE.AND P1, PT, R6, RZ, PT ;  /* 0x000000ff0600720c */ /* 0x000fe20003f25270 */
[----:B-123--:R-:W-:-:S04]  /*84f0*/  IMAD.MOV.U32 R21, RZ, RZ, 0x4100 ;  /* 0x00004100ff157424 */ /* 0x00efc800078e00ff */
[----:B------:R4:W-:Y:S08]  /*8500*/  SYNCS.ARRIVE.TRANS64 RZ, [R16+URZ+0x30838], R21 ;  /* 0x0308381510ff79a7 */ /* 0x0009f0000800003f */
[----:B------:R-:W-:Y:S05]  /*8510*/  @!P1 BRA `(.L_x_1231) ;  /* 0x0000000000049947 */ /* 0x000fea0003800000 */
[----:B------:R-:W-:Y:S01]  /*8520*/  BPT.TRAP 0x1 ;  /* 0x000000040000795c */ /* 0x000fe20000300000 */
.L_x_1231:
[C---:B------:R-:W-:Y:S01]  /*8530*/  R2UR UR27, R18.reuse ;  /* 0x00000000121b72ca */ /* 0x040fe200000e0000 */
[----:B------:R-:W-:Y:S01]  /*8540*/  UMOV UR30, 0x0 ;  /* 0x00000000001e7882 */ /* 0x000fe20000000000 */
[----:B------:R-:W-:Y:S01]  /*8550*/  IADD3 R18, P1, R18, UR14, RZ ;  /* 0x0000000e12127c10 */ /* 0x000fe2000ff3e0ff */
        /* <DEDUP_REMOVED lines=26> */
[----:B------:R-:W5:Y:S02]  /*8700*/  SYNCS.PHASECHK.TRANS64.TRYWAIT P1, [R16+URZ+0x30820], R5 ;  /* 0x03082005100075a7 */ /* 0x000f64000802017f */
[----:B-1---5:R-:W-:Y:S05]  /*8710*/  @!P1 BRA `(.L_x_1232) ;  /* 0x0000001000249947 */ /* 0x022fea0003800000 */
.L_x_1255:
[----:B------:R-:W-:Y:S05]  /*8720*/  @P0 BRA `(.L_x_1233) ;  /* 0x0000000000140947 */ /* 0x000fea0003800000 */
[----:B------:R-:W-:Y:S01]  /*8730*/  ISETP.NE.AND P1, PT, R6, RZ, PT ;  /* 0x000000ff0600720c */ /* 0x000fe20003f25270 */
[----:B------:R-:W-:-:S04]  /*8740*/  IMAD.MOV.U32 R5, RZ, RZ, 0x4100 ;  /* 0x00004100ff057424 */ /* 0x000fc800078e00ff */
[----:B------:R1:W-:Y:S08]  /*8750*/  SYNCS.ARRIVE.TRANS64 RZ, [R16+URZ+0x30810], R5 ;  /* 0x0308100510ff79a7 */ /* 0x0003f0000800003f */
[----:B------:R-:W-:Y:S05]  /*8760*/  @!P1 BRA `(.L_x_1233) ;  /* 0x0000000000049947 */ /* 0x000fea0003800000 */
[----:B------:R-:W-:Y:S01]  /*8770*/  BPT.TRAP 0x1 ;  /* 0x000000040000795c */ /* 0x000fe20000300000 */
.L_x_1233:
[----:B------:R-:W-:Y:S01]  /*8780*/  R2UR UR7, R0 ;  /* 0x00000000000772ca */ /* 0x000fe200000e0000 */
[----:B------:R-:W-:Y:S01]  /*8790*/  VIADD R20, R20, 0xfffffffe ;  /* 0xfffffffe14147836 */ /* 0x000fe20000000000 */
[----:B------:R-:W-:Y:S01]  /*87a0*/  R2UR UR8, R15 ;  /* 0x000000000f0872ca */ /* 0x000fe200000e0000 */
[----:B------:R-:W-:Y:S01]  /*87b0*/  UMOV UR30, 0x0 ;  /* 0x00000000001e7882 */ /* 0x000fe20000000000 */
[----:B------:R-:W-:Y:S01]  /*87c0*/  R2UR UR32, R16 ;  /* 0x00000000102072ca */ /* 0x000fe200000e0000 */
[----:B------:R-:W-:Y:S01]  /*87d0*/  UMOV UR31, 0x14f00000 ;  /* 0x14f00000001f7882 */ /* 0x000fe20000000000 */
[----:B------:R-:W-:Y:S01]  /*87e0*/  UMOV UR26, URZ ;  /* 0x0000003f001a7c82 */ /* 0x000fe20008000000 */
[----:B------:R-:W-:Y:S01]  /*87f0*/  UMOV UR28, UR20 ;  /* 0x00000014001c7c82 */ /* 0x000fe20008000000 */
[----:B------:R-:W-:Y:S01]  /*8800*/  UMOV UR29, UR21 ;  /* 0x00000015001d7c82 */ /* 0x000fe20008000000 */
[----:B------:R-:W-:Y:S01]  /*8810*/  UMOV UR18, 0x40 ;  /* 0x0000004000127882 */ /* 0x000fe20000000000 */
[----:B------:R-:W-:-:S03]  /*8820*/  UMOV UR10, 0x10 ;  /* 0x00000010000a7882 */ /* 0x000fc60000000000 */
[----:B------:R-:W-:-:S04]  /*8830*/  UIADD3 UR7, UR7, 0x2, URZ ;  /* 0x0000000207077890 */ /* 0x000fc8000fffe03f */
[----:B------:R-:W-:Y:S02]  /*8840*/  USHF.L.U32 UR27, UR7, 0x6, URZ ;  /* 0x00000006071b7899 */ /* 0x000fe4000800063f */
[----:B------:R-:W-:Y:S02]  /*8850*/  UIADD3 UR24, UR32, 0x18000, URZ ;  /* 0x0001800020187890 */ /* 0x000fe4000fffe03f */
[----:B------:R-:W-:Y:S02]  /*8860*/  UIADD3 UR9, UP0, UR27, UR22, URZ ;  /* 0x000000161b097290 */ /* 0x000fe4000ff1e03f */
[----:B------:R-:W-:Y:S02]  /*8870*/  UIADD3 UR25, UR32, 0x30810, URZ ;  /* 0x0003081020197890 */ /* 0x000fe4000fffe03f */
[----:B------:R-:W-:Y:S02]  /*8880*/  ULEA.HI.X.SX32 UR8, UR27, UR8, 0x1, UP0 ;  /* 0x000000081b087291 */ /* 0x000fe400080f0e3f */
[----:B-1----:R-:W-:Y:S01]  /*8890*/  IMAD.U32 R5, RZ, RZ, UR9 ;  /* 0x00000009ff057e24 */ /* 0x002fe2000f8e00ff */
[----:B------:R-:W-:-:S02]  /*88a0*/  UIADD3 UR16, UR32, 0x1a000, URZ ;  /* 0x0001a00020107890 */ /* 0x000fc4000fffe03f */
[----:B------:R-:W-:Y:S01]  /*88b0*/  UIADD3 UR32, UR32, 0x28000, URZ ;  /* 0x0002800020207890 */ /* 0x000fe2000fffe03f */
[----:B------:R-:W-:Y:S01]  /*88c0*/  IMAD.U32 R4, RZ, RZ, UR8 ;  /* 0x00000008ff047e24 */ /* 0x000fe2000f8e00ff */
[----:B------:R-:W-:Y:S01]  /*88d0*/  LEA R0, P1, R5, R10, 0x2 ;  /* 0x0000000a05007211 */ /* 0x000fe200078210ff */
[----:B------:R-:W-:Y:S01]  /*88e0*/  UMOV UR17, UR25 ;  /* 0x0000001900117c82 */ /* 0x000fe20008000000 */
[----:B------:R-:W-:Y:S01]  /*88f0*/  R2UR UR8, R2 ;  /* 0x00000000020872ca */ /* 0x000fe200000e0000 */
[----:B------:R-:W-:Y:S01]  /*8900*/  UMOV UR19, UR27 ;  /* 0x0000001b00137c82 */ /* 0x000fe20008000000 */
[----:B------:R-:W-:Y:S01]  /*8910*/  R2UR UR34, R0 ;  /* 0x00000000002272ca */ /* 0x000fe200000e0000 */
[----:B------:R-:W-:Y:S01]  /*8920*/  IMAD.U32 R0, RZ, RZ, UR9 ;  /* 0x00000009ff007e24 */ /* 0x000fe2000f8e00ff */
[----:B------:R-:W-:Y:S01]  /*8930*/  R2UR UR9, R3 ;  /* 0x00000000030972ca */ /* 0x000fe200000e0000 */
[----:B------:R-:W-:-:S03]  /*8940*/  UMOV UR33, UR25 ;  /* 0x0000001900217c82 */ /* 0x000fc60008000000 */
[----:B------:R-:W-:Y:S02]  /*8950*/  LEA.HI.X R0, R0, R9, R4, 0x2, P1 ;  /* 0x0000000900007211 */ /* 0x000fe400008f1404 */
[----:B------:R-:W-:Y:S02]  /*8960*/  ISETP.NE.AND P1, PT, R20, RZ, PT ;  /* 0x000000ff1400720c */ /* 0x000fe40003f25270 */
[----:B------:R-:W-:Y:S01]  /*8970*/  R2UR UR35, R0 ;  /* 0x00000000002372ca */ /* 0x000fe200000e0000 */
[----:B------:R-:W-:-:S04]  /*8980*/  IMAD.U32 R0, RZ, RZ, UR7 ;  /* 0x00000007ff007e24 */ /* 0x000fc8000f8e00ff */
[----:B------:R1:W-:Y:S01]  /*8990*/  UTMALDG.4D [UR24], [UR8], desc[UR30] ;  /* 0x00001e18080075b4 */ /* 0x0003e20008019000 */
[----:B------:R1:W-:Y:S07]  /*89a0*/  UTMALDG.4D [UR16], [UR8], desc[UR30] ;  /* 0x00001e10080075b4 */ /* 0x0003ee0008019000 */
[----:B------:R1:W-:Y:S02]  /*89b0*/  UBLKCP.S.G [UR32], [UR34], UR10 ;  /* 0x00000020220073ba */ /* 0x0003e4000800020a */
[----:B-1----:R-:W-:Y:S05]  /*89c0*/  @P1 BRA `(.L_x_1234) ;  /* 0xfffffff400641947 */ /* 0x002fea000383ffff */
.L_x_1225:
[----:B------:R-:W3:Y:S02]  /*89d0*/  LDL.LU R4, [R1+0x4] ;  /* 0x0000040001047983 */ /* 0x000ee40000300800 */
[----:B---3--:R-:W-:Y:S02]  /*89e0*/  ISETP.NE.AND P1, PT, R4, RZ, PT ;  /* 0x000000ff0400720c */ /* 0x008fe40003f25270 */
[----:B------:R1:W5:Y:S11]  /*89f0*/  LDL R4, [R1] ;  /* 0x0000000001047983 */ /* 0x0003760000100800 */
[----:B-1----:R-:W-:Y:S05]  /*8a00*/  @!P1 BRA `(.L_x_1224) ;  /* 0x0000000400489947 */ /* 0x002fea0003800000 */
[----:B------:R-:W-:-:S04]  /*8a10*/  SHF.L.U32 R13, R11, 0x1f, RZ ;  /* 0x0000001f0b0d7819 */ /* 0x000fc800000006ff */
[----:B------:R-:W1:Y:S02]  /*8a20*/  SYNCS.PHASECHK.TRANS64.TRYWAIT P1, [R16+URZ+0x30840], R13 ;  /* 0x0308400d100075a7 */ /* 0x000e64000802017f */
[----:B-1----:R-:W-:Y:S05]  /*8a30*/  @!P1 BRA `(.L_x_1235) ;  /* 0x0000000c00749947 */ /* 0x002fea0003800000 */
.L_x_1256:
[----:B------:R-:W-:Y:S05]  /*8a40*/  @P0 BRA `(.L_x_1236) ;  /* 0x0000000000140947 */ /* 0x000fea0003800000 */
[----:B------:R-:W-:Y:S01]  /*8a50*/  ISETP.NE.AND P1, PT, R6, RZ, PT ;  /* 0x000000ff0600720c */ /* 0x000fe20003f25270 */
[----:B--2---:R-:W-:-:S04]  /*8a60*/  IMAD.MOV.U32 R5, RZ, RZ, 0x4100 ;  /* 0x00004100ff057424 */ /* 0x004fc800078e00ff */
[----:B------:R3:W-:Y:S08]  /*8a70*/  SYNCS.ARRIVE.TRANS64 RZ, [R16+URZ+0x30830], R5 ;  /* 0x0308300510ff79a7 */ /* 0x0007f0000800003f */
[----:B------:R-:W-:Y:S05]  /*8a80*/  @!P1 BRA `(.L_x_1236) ;  /* 0x0000000000049947 */ /* 0x000fea0003800000 */
[----:B------:R-:W-:Y:S01]  /*8a90*/  BPT.TRAP 0x1 ;  /* 0x000000040000795c */ /* 0x000fe20000300000 */
.L_x_1236:
[----:B--23-5:R-:W2:Y:S01]  /*8aa0*/  LDC.64 R4, c[0x0][0x728] ;  /* 0x0001ca00ff047b82 */ /* 0x02cea20000000a00 */
[----:B------:R-:W-:Y:S01]  /*8ab0*/  IMAD.SHL.U32 R17, R0, 0x40, RZ ;  /* 0x0000004000117824 */ /* 0x000fe200078e00ff */
[----:B------:R-:W-:Y:S01]  /*8ac0*/  R2UR UR32, R16 ;  /* 0x00000000102072ca */ /* 0x000fe200000e0000 */
[----:B------:R-:W-:Y:S01]  /*8ad0*/  UMOV UR30, 0x0 ;  /* 0x00000000001e7882 */ /* 0x000fe20000000000 */
[----:B------:R-:W-:Y:S01]  /*8ae0*/  UMOV UR31, 0x14f00000 ;  /* 0x14f00000001f7882 */ /* 0x000fe20000000000 */
[----:B------:R-:W-:Y:S01]  /*8af0*/  UMOV UR26, URZ ;  /* 0x0000003f001a7c82 */ /* 0x000fe20008000000 */
[C---:B------:R-:W-:Y:S01]  /*8b00*/  IADD3 R0, P1, R17.reuse, UR14, RZ ;  /* 0x0000000e11007c10 */ /* 0x040fe2000ff3e0ff */
        /* <DEDUP_REMOVED lines=10> */
[----:B--2---:R-:W-:Y:S01]  /*8bb0*/  LEA R4, P2, R0, R4, 0x2 ;  /* 0x0000000400047211 */ /* 0x004fe200078410ff */
        /* <DEDUP_REMOVED lines=15> */
.L_x_1257:
[----:B------:R-:W-:Y:S05]  /*8cb0*/  @P0 BRA `(.L_x_1238) ;  /* 0x0000000000140947 */ /* 0x000fea0003800000 */
[----:B------:R-:W-:Y:S01]  /*8cc0*/  ISETP.NE.AND P0, PT, R6, RZ, PT ;  /* 0x000000ff0600720c */ /* 0x000fe20003f05270 */
[----:B------:R-:W-:-:S04]  /*8cd0*/  IMAD.MOV.U32 R5, RZ, RZ, 0x4100 ;  /* 0x00004100ff057424 */ /* 0x000fc800078e00ff */
[----:B------:R3:W-:Y:S08]  /*8ce0*/  SYNCS.ARRIVE.TRANS64 RZ, [R16+URZ+0x30818], R5 ;  /* 0x0308180510ff79a7 */ /* 0x0007f0000800003f */
[----:B------:R-:W-:Y:S05]  /*8cf0*/  @!P0 BRA `(.L_x_1238) ;  /* 0x0000000000048947 */ /* 0x000fea0003800000 */
[----:B------:R-:W-:Y:S01]  /*8d00*/  BPT.TRAP 0x1 ;  /* 0x000000040000795c */ /* 0x000fe20000300000 */
.L_x_1238:
        /* <DEDUP_REMOVED lines=9> */
[----:B------:R-:W-:-:S04]  /*8da0*/  UMOV UR18, 0x40 ;  /* 0x0000004000127882 */ /* 0x000fc80000000000 */
[----:B------:R-:W-:-:S04]  /*8db0*/  UIADD3 UR27, UR27, 0x40, URZ ;  /* 0x000000401b1b7890 */ /* 0x000fc8000fffe03f */
[----:B------:R-:W-:Y:S02]  /*8dc0*/  UIADD3 UR8, UP0, UR27, UR22, URZ ;  /* 0x000000161b087290 */ /* 0x000fe4000ff1e03f */
[----:B------:R-:W-:Y:S02]  /*8dd0*/  UIADD3 UR24, UR32, 0x1c000, URZ ;  /* 0x0001c00020187890 */ /* 0x000fe4000fffe03f */
[----:B------:R-:W-:Y:S02]  /*8de0*/  ULEA.HI.X.SX32 UR7, UR27, UR7, 0x1, UP0 ;  /* 0x000000071b077291 */ /* 0x000fe400080f0e3f */
[----:B---3--:R-:W-:Y:S01]  /*8df0*/  IMAD.U32 R5, RZ, RZ, UR8 ;  /* 0x00000008ff057e24 */ /* 0x008fe2000f8e00ff */
[----:B------:R-:W-:Y:S01]  /*8e00*/  UIADD3 UR25, UR32, 0x30818, URZ ;  /* 0x0003081820197890 */ /* 0x000fe2000fffe03f */
[----:B------:R-:W-:Y:S01]  /*8e10*/  IMAD.U32 R0, RZ, RZ, UR8 ;  /* 0x00000008ff007e24 */ /* 0x000fe2000f8e00ff */
[----:B------:R-:W-:Y:S01]  /*8e20*/  R2UR UR8, R2 ;  /* 0x00000000020872ca */ /* 0x000fe200000e0000 */
[----:B------:R-:W-:Y:S01]  /*8e30*/  IMAD.U32 R4, RZ, RZ, UR7 ;  /* 0x00000007ff047e24 */ /* 0x000fe2000f8e00ff */
[----:B------:R-:W-:Y:S01]  /*8e40*/  LEA R10, P0, R5, R10, 0x2 ;  /* 0x0000000a050a7211 */ /* 0x000fe200078010ff */
[----:B------:R-:W-:-:S02]  /*8e50*/  UIADD3 UR16, UR32, 0x1e000, URZ ;  /* 0x0001e00020107890 */ /* 0x000fc4000fffe03f */
[----:B------:R-:W-:Y:S01]  /*8e60*/  UIADD3 UR32, UR32, 0x28100, URZ ;  /* 0x0002810020207890 */ /* 0x000fe2000fffe03f */
[----:B------:R-:W-:Y:S01]  /*8e70*/  LEA.HI.X R9, R0, R9, R4, 0x2, P0 ;  /* 0x0000000900097211 */ /* 0x000fe200000f1404 */
[----:B------:R-:W-:Y:S01]  /*8e80*/  UMOV UR17, UR25 ;  /* 0x0000001900117c82 */ /* 0x000fe20008000000 */
[----:B------:R3:W5:Y:S01]  /*8e90*/  LDL.LU R4, [R1] ;  /* 0x0000000001047983 */ /* 0x0007620000300800 */
[----:B------:R-:W-:Y:S01]  /*8ea0*/  R2UR UR34, R10 ;  /* 0x000000000a2272ca */ /* 0x000fe200000e0000 */
[----:B------:R-:W-:Y:S01]  /*8eb0*/  UMOV UR19, UR27 ;  /* 0x0000001b00137c82 */ /* 0x000fe20008000000 */
[----:B------:R-:W-:Y:S01]  /*8ec0*/  R2UR UR35, R9 ;  /* 0x00000000092372ca */ /* 0x000fe200000e0000 */
[----:B------:R-:W-:Y:S01]  /*8ed0*/  UMOV UR33, UR25 ;  /* 0x0000001900217c82 */ /* 0x000fe20008000000 */
[----:B------:R3:W-:Y:S01]  /*8ee0*/  UTMALDG.4D [UR24], [UR8], desc[UR30] ;  /* 0x00001e18080075b4 */ /* 0x0007e20008019000 */
[----:B------:R-:W-:Y:S01]  /*8ef0*/  UMOV UR7, 0x10 ;  /* 0x0000001000077882 */ /* 0x000fe20000000000 */
[----:B------:R3:W-:Y:S09]  /*8f00*/  UTMALDG.4D [UR16], [UR8], desc[UR30] ;  /* 0x00001e10080075b4 */ /* 0x0007f20008019000 */
[----:B------:R3:W-:Y:S02]  /*8f10*/  UBLKCP.S.G [UR32], [UR34], UR7 ;  /* 0x00000020220073ba */ /* 0x0007e40008000207 */
[----:B---3--:R-:W-:-:S07]  /*8f20*/  IMAD.MOV.U32 R19, RZ, RZ, 0x1 ;  /* 0x00000001ff137424 */ /* 0x008fce00078e00ff */
.L_x_1224:
[----:B------:R-:W3:Y:S01]  /*8f30*/  S2R R0, SR_TID.X ;  /* 0x0000000000007919 */ /* 0x000ee20000002100 */
[----:B------:R-:W-:Y:S01]  /*8f40*/  IMAD R3, R19, 0x8, R16 ;  /* 0x0000000813037824 */ /* 0x000fe200078e0210 */
[----:B---3--:R-:W-:Y:S02]  /*8f50*/  LOP3.LUT R2, R0, 0x7f, RZ, 0xc0, !PT ;  /* 0x0000007f00027812 */ /* 0x008fe400078ec0ff */
[----:B------:R-:W-:Y:S02]  /*8f60*/  SHF.L.U32 R0, R11, 0x1f, RZ ;  /* 0x0000001f0b007819 */ /* 0x000fe400000006ff */
[----:B------:R-:W-:Y:S02]  /*8f70*/  ISETP.NE.AND P1, PT, R2, RZ, PT ;  /* 0x000000ff0200720c */ /* 0x000fe40003f25270 */
[----:B------:R-:W3:Y:S02]  /*8f80*/  SYNCS.PHASECHK.TRANS64.TRYWAIT P0, [R3+URZ+0x30840], R0 ;  /* 0x03084000030075a7 */ /* 0x000ee4000800017f */
[----:B---3--:R-:W-:Y:S09]  /*8f90*/  @!P0 BRA `(.L_x_1239) ;  /* 0x0000000800448947 */ /* 0x008ff20003800000 */
.L_x_1258:
[----:B------:R-:W-:Y:S05]  /*8fa0*/  @P1 BRA `(.L_x_1240) ;  /* 0x0000000000181947 */ /* 0x000fea0003800000 */
[----:B------:R-:W1:Y:S01]  /*8fb0*/  S2R R2, SR_TID.X ;  /* 0x0000000000027919 */ /* 0x000e620000002100 */
[----:B---3--:R-:W-:-:S04]  /*8fc0*/  IMAD.MOV.U32 R0, RZ, RZ, 0x4100 ;  /* 0x00004100ff007424 */ /* 0x008fc800078e00ff */
[----:B------:R3:W-:Y:S01]  /*8fd0*/  SYNCS.ARRIVE.TRANS64 RZ, [R3+URZ+0x30830], R0 ;  /* 0x0308300003ff79a7 */ /* 0x0007e2000800003f */
[----:B-1----:R-:W-:-:S13]  /*8fe0*/  LOP3.LUT P0, RZ, R2, 0x1f, RZ, 0xc0, !PT ;  /* 0x0000001f02ff7812 */ /* 0x002fda000780c0ff */
[----:B---3--:R-:W-:Y:S05]  /*8ff0*/  @!P0 BRA `(.L_x_1240) ;  /* 0x0000000000048947 */ /* 0x008fea0003800000 */
[----:B------:R-:W-:Y:S01]  /*9000*/  BPT.TRAP 0x1 ;  /* 0x000000040000795c */ /* 0x000fe20000300000 */
.L_x_1240:
[----:B-----5:R-:W-:Y:S01]  /*9010*/  R2UR UR27, R4 ;  /* 0x00000000041b72ca */ /* 0x020fe200000e0000 */
[C-C-:B---3--:R-:W-:Y:S01]  /*9020*/  IMAD R0, R19.reuse, 0x4000, R16.reuse ;  /* 0x0000400013007824 */ /* 0x148fe200078e0210 */
[----:B------:R-:W-:Y:S01]  /*9030*/  R2UR UR9, R14 ;  /* 0x000000000e0972ca */ /* 0x000fe200000e0000 */
[----:B-12-4-:R-:W-:Y:S01]  /*9040*/  IMAD R16, R19, 0x100, R16 ;  /* 0x0000010013107824 */ /* 0x016fe200078e0210 */
[----:B------:R-:W-:Y:S01]  /*9050*/  IADD3 R8, P0, R8, 0x1f0, RZ ;  /* 0x000001f008087810 */ /* 0x000fe20007f1e0ff */
[----:B------:R-:W-:Y:S01]  /*9060*/  ULDC.64 UR18, c[0x0][0x728] ;  /* 0x0001ca0000127ab9 */ /* 0x000fe20000000a00 */
[----:B------:R-:W-:Y:S01]  /*9070*/  R2UR UR25, R3 ;  /* 0x00000000031972ca */ /* 0x000fe200000e0000 */
[----:B------:R-:W-:Y:S01]  /*9080*/  UMOV UR32, 0x0 ;  /* 0x0000000000207882 */ /* 0x000fe20000000000 */
[----:B------:R-:W-:Y:S01]  /*9090*/  R2UR UR16, R0 ;  /* 0x00000000001072ca */ /* 0x000fe200000e0000 */
[----:B------:R-:W-:Y:S01]  /*90a0*/  IMAD.X R7, RZ, RZ, R7, P0 ;  /* 0x000000ffff077224 */ /* 0x000fe200000e0607 */
[----:B------:R-:W-:Y:S01]  /*90b0*/  R2UR UR7, R16 ;  /* 0x00000000100772ca */ /* 0x000fe200000e0000 */
[----:B------:R-:W-:Y:S01]  /*90c0*/  UMOV UR33, 0x14f00000 ;  /* 0x14f0000000217882 */ /* 0x000fe20000000000 */
[----:B------:R-:W-:Y:S01]  /*90d0*/  R2UR UR30, R8 ;  /* 0x00000000081e72ca */ /* 0x000fe200000e0000 */
[----:B------:R-:W-:Y:S01]  /*90e0*/  USHF.L.U32 UR27, UR27, 0x6, URZ ;  /* 0x000000061b1b7899 */ /* 0x000fe2000800063f */
[----:B------:R-:W-:Y:S01]  /*90f0*/  R2UR UR31, R7 ;  /* 0x00000000071f72ca */ /* 0x000fe200000e0000 */
[----:B------:R-:W-:Y:S01]  /*9100*/  UMOV UR26, URZ ;  /* 0x0000003f001a7c82 */ /* 0x000fe20008000000 */
[----:B------:R-:W-:Y:S01]  /*9110*/  UMOV UR28, UR20 ;  /* 0x00000014001c7c82 */ /* 0x000fe20008000000 */
[----:B------:R-:W-:Y:S01]  /*9120*/  UIADD3 UR10, UP0, UR27, UR14, URZ ;  /* 0x0000000e1b0a7290 */ /* 0x000fe2000ff1e03f */
[----:B------:R-:W-:Y:S01]  /*9130*/  VIADD R0, R19, 0x1 ;  /* 0x0000000113007836 */ /* 0x000fe20000000000 */
[----:B------:R-:W-:-:S02]  /*9140*/  UIADD3 UR25, UR25, 0x30830, URZ ;  /* 0x0003083019197890 */ /* 0x000fc4000fffe03f */
[----:B------:R-:W-:Y:S02]  /*9150*/  ULEA UR8, UP1, UR10, UR18, 0x2 ;  /* 0x000000120a087291 */ /* 0x000fe4000f82103f */
[----:B------:R-:W-:Y:S01]  /*9160*/  ULEA.HI.X.SX32 UR9, UR27, UR9, 0x1, UP0 ;  /* 0x000000091b097291 */ /* 0x000fe200080f0e3f */
[C---:B------:R-:W-:Y:S01]  /*9170*/  ISETP.NE.AND P0, PT, R0.reuse, 0x2, PT ;  /* 0x000000020000780c */ /* 0x040fe20003f05270 */
[----:B------:R-:W-:Y:S02]  /*9180*/  UIADD3 UR24, UR16, 0x20000, URZ ;  /* 0x0002000010187890 */ /* 0x000fe4000fffe03f */
[----:B------:R-:W-:Y:S01]  /*9190*/  UIADD3 UR16, UR16, 0x22000, URZ ;  /* 0x0002200010107890 */ /* 0x000fe2000fffe03f */
[----:B------:R-:W-:Y:S01]  /*91a0*/  SEL R2, RZ, 0x1, P0 ;  /* 0x00000001ff027807 */ /* 0x000fe20000000000 */
[----:B------:R-:W-:Y:S01]  /*91b0*/  ULEA.HI.X UR9, UR10, UR19, UR9, 0x2, UP1 ;  /* 0x000000130a097291 */ /* 0x000fe200088f1409 */
[----:B------:R-:W-:Y:S01]  /*91c0*/  SEL R0, R0, RZ, P0 ;  /* 0x000000ff00007207 */ /* 0x000fe20000000000 */
[----:B------:R-:W-:Y:S01]  /*91d0*/  UIADD3 UR34, UR7, 0x28200, URZ ;  /* 0x0002820007227890 */ /* 0x000fe2000fffe03f */
[----:B------:R-:W-:Y:S01]  /*91e0*/  LOP3.LUT R11, R11, R2, RZ, 0x3c, !PT ;  /* 0x000000020b0b7212 */ /* 0x000fe200078e3cff */
[----:B------:R-:W-:Y:S01]  /*91f0*/  UMOV UR29, UR21 ;  /* 0x00000015001d7c82 */ /* 0x000fe20008000000 */
[----:B------:R-:W-:Y:S01]  /*9200*/  UMOV UR18, 0x40 ;  /* 0x0000004000127882 */ /* 0x000fe20000000000 */
[----:B------:R-:W-:Y:S01]  /*9210*/  UMOV UR17, UR25 ;  /* 0x0000001900117c82 */ /* 0x000fe20008000000 */
[----:B------:R-:W-:Y:S01]  /*9220*/  UMOV UR19, UR27 ;  /* 0x0000001b00137c82 */ /* 0x000fe20008000000 */
[----:B------:R-:W-:Y:S01]  /*9230*/  UMOV UR35, UR25 ;  /* 0x0000001900237c82 */ /* 0x000fe20008000000 */
[----:B------:R1:W-:Y:S01]  /*9240*/  UTMALDG.4D [UR24], [UR30], desc[UR32] ;  /* 0x000020181e0075b4 */ /* 0x0003e20008019000 */
[----:B------:R-:W-:Y:S01]  /*9250*/  UMOV UR7, 0x10 ;  /* 0x0000001000077882 */ /* 0x000fe20000000000 */
[----:B------:R1:W-:Y:S01]  /*9260*/  UTMALDG.4D [UR16], [UR30], desc[UR32] ;  /* 0x000020101e0075b4 */ /* 0x0003e20008019000 */
[----:B------:R1:W-:Y:S02]  /*9270*/  UBLKCP.S.G [UR34], [UR8], UR7 ;  /* 0x00000022080073ba */ /* 0x0003e40008000207 */
[----:B-1----:R-:W-:Y:S01]  /*9280*/  NOP ;  /* 0x0000000000007918 */ /* 0x002fe20000000000 */
.L_x_1221:
[----:B------:R-:W-:Y:S05]  /*9290*/  BSYNC B0 ;  /* 0x0000000000007941 */ /* 0x000fea0003800000 */
.L_x_1219:
[----:B------:R-:W-:-:S03]  /*92a0*/  UMOV UR7, 0xffffffff ;  /* 0xffffffff00077882 */ /* 0x000fc60000000000 */
[----:B------:R-:W-:Y:S05]  /*92b0*/  BRA.DIV UR7, `(.L_x_1241) ;  /* 0x0000000607907947 */ /* 0x000fea000b800000 */
[----:B------:R-:W-:-:S13]  /*92c0*/  ELECT P6, URZ, PT ;  /* 0x00000000003f782f */ /* 0x000fda00038c0000 */
.L_x_1261:
[----:B------:R-:W-:Y:S05]  /*92d0*/  @!P6 BRA `(.L_x_1138) ;  /* 0x000000000084e947 */ /* 0x000fea0003800000 */
[----:B------:R-:W-:-:S06]  /*92e0*/  ULOP3.LUT UR7, UR38, 0x2, URZ, 0xfc, !UPT ;  /* 0x0000000226077892 */ /* 0x000fcc000f8efc3f */
[----:B------:R-:W-:-:S05]  /*92f0*/  IMAD.U32 R2, RZ, RZ, UR7 ;  /* 0x00000007ff027e24 */ /* 0x000fca000f8e00ff */
[----:B------:R-:W-:-:S13]  /*9300*/  ISETP.NE.AND P2, PT, R2, 0x3, PT ;  /* 0x000000030200780c */ /* 0x000fda0003f45270 */
[----:B------:R-:W-:Y:S05]  /*9310*/  @!P2 BRA `(.L_x_1242) ;  /* 0x000000000004a947 */ /* 0x000fea0003800000 */
[----:B------:R-:W-:Y:S01]  /*9320*/  BPT.TRAP 0x1 ;  /* 0x000000040000795c */ /* 0x000fe20000300000 */
.L_x_1242:
        /* <DEDUP_REMOVED lines=8> */
[----:B------:R-:W-:-:S03]  /*93b0*/  SEL R4, RZ, 0x1, P1 ;  /* 0x00000001ff047807 */ /* 0x000fc60000800000 */
[----:B------:R-:W1:Y:S01]  /*93c0*/  SYNCS.PHASECHK.TRANS64.TRYWAIT P0, [R6+URZ], R5 ;  /* 0x00000005060075a7 */ /* 0x000e62000800017f */
[----:B------:R-:W-:Y:S02]  /*93d0*/  LOP3.LUT R11, R11, R4, RZ, 0x3c, !PT ;  /* 0x000000040b0b7212 */ /* 0x000fe400078e3cff */
[----:B------:R-:W-:Y:S02]  /*93e0*/  SEL R4, R2, RZ, P1 ;  /* 0x000000ff02047207 */ /* 0x000fe40000800000 */
[----:B------:R-:W-:-:S03]  /*93f0*/  SHF.L.U32 R2, R11, 0x1f, RZ ;  /* 0x0000001f0b027819 */ /* 0x000fc600000006ff */
[----:B------:R-:W-:Y:S01]  /*9400*/  IMAD R3, R4, 0x8, R3 ;  /* 0x0000000804037824 */ /* 0x000fe200078e0203 */
[----:B-1----:R-:W-:Y:S06]  /*9410*/  @!P0 BRA `(.L_x_1243) ;  /* 0x0000000400588947 */ /* 0x002fec0003800000 */
.L_x_1262:
[----:B------:R-:W2:Y:S02]  /*9420*/  SYNCS.PHASECHK.TRANS64.TRYWAIT P0, [R3+URZ], R2 ;  /* 0x00000002030075a7 */ /* 0x000ea4000800017f */
[----:B--2---:R-:W-:Y:S05]  /*9430*/  @!P0 BRA `(.L_x_1244) ;  /* 0x0000000400648947 */ /* 0x004fea0003800000 */
.L_x_1263:
[----:B------:R-:W-:Y:S05]  /*9440*/  @!P2 BRA `(.L_x_1245) ;  /* 0x000000000004a947 */ /* 0x000fea0003800000 */
[----:B------:R-:W-:Y:S01]  /*9450*/  BPT.TRAP 0x1 ;  /* 0x000000040000795c */ /* 0x000fe20000300000 */
.L_x_1245:
[----:B--2---:R-:W-:-:S04]  /*9460*/  VIADD R3, R7, 0x30840 ;  /* 0x0003084007037836 */ /* 0x004fc80000000000 */
[----:B------:R-:W-:-:S04]  /*9470*/  IMAD R0, R0, 0x8, R3 ;  /* 0x0000000800007824 */ /* 0x000fc800078e0203 */
[----:B------:R-:W2:Y:S02]  /*9480*/  SYNCS.PHASECHK.TRANS64.TRYWAIT P0, [R0+URZ], R5 ;  /* 0x00000005000075a7 */ /* 0x000ea4000800017f */
[----:B--2---:R-:W-:Y:S05]  /*9490*/  @!P0 BRA `(.L_x_1246) ;  /* 0x0000000400608947 */ /* 0x004fea0003800000 */
.L_x_1264:
[----:B------:R-:W-:-:S07]  /*94a0*/  IMAD R3, R4, 0x8, R3 ;  /* 0x0000000804037824 */ /* 0x000fce00078e0203 */
.L_x_1247:
[----:B---3--:R3:W4:Y:S02]  /*94b0*/  SYNCS.PHASECHK.TRANS64.TRYWAIT P0, [R3+URZ], R2 ;  /* 0x00000002030075a7 */ /* 0x008724000800017f */
[----:B----4-:R-:W-:Y:S05]  /*94c0*/  @!P0 NANOSLEEP.SYNCS 0x989680 ;  /* 0x009896800000895d */ /* 0x010fea0003900000 */
[----:B------:R-:W4:Y:S02]  /*94d0*/  @!P0 SYNCS.PHASECHK.TRANS64 P0, [R3+URZ], R2 ;  /* 0x00000002030085a7 */ /* 0x000f24000800007f */
[----:B----4-:R-:W-:Y:S05]  /*94e0*/  @!P0 BRA `(.L_x_1247) ;  /* 0xfffffffc00f08947 */ /* 0x010fea000383ffff */
.L_x_1138:
[----:B------:R-:W-:Y:S05]  /*94f0*/  BSYNC B6 ;  /* 0x0000000000067941 */ /* 0x000fea0003800000 */
.L_x_1135:
[----:B------:R-:W-:Y:S05]  /*9500*/  EXIT ;  /* 0x000000000000794d */ /* 0x000fea0003800000 */
.L_x_1145:
[----:B------:R-:W-:Y:S02]  /*9510*/  IMAD.MOV.U32 R12, RZ, RZ, RZ ;  /* 0x000000ffff0c7224 */ /* 0x000fe400078e00ff */
[----:B------:R-:W-:Y:S02]  /*9520*/  IMAD.MOV.U32 R11, RZ, RZ, 0x1f ;  /* 0x0000001fff0b7424 */ /* 0x000fe400078e00ff */
[----:B------:R-:W-:-:S07]  /*9530*/  IMAD.MOV.U32 R15, RZ, RZ, -0x1 ;  /* 0xffffffffff0f7424 */ /* 0x000fce00078e00ff */
[----:B------:R-:W-:Y:S05]  /*9540*/  WARPSYNC.COLLECTIVE R15, `(.L_x_1248) ;  /* 0x000000000f087348 */ /* 0x000fea0003c00000 */
[----:B------:R1:W2:Y:S02]  /*9550*/  SHFL.IDX P6, R14, R13, R12, R11 ;  /* 0x0000000c0d0e7389 */ /* 0x0002a400000c000b */
[----:B-12---:R-:W-:Y:S01]  /*9560*/  ENDCOLLECTIVE ;  /* 0x000000000000791b */ /* 0x006fe20003800000 */
.L_x_1248:
[----:B------:R-:W-:Y:S05]  /*9570*/  BRA `(.L_x_1249) ;  /* 0xffffff7c00187947 */ /* 0x000fea000383ffff */
.L_x_1147:
[----:B--2---:R2:W3:Y:S02]  /*9580*/  SYNCS.PHASECHK.TRANS64.TRYWAIT P0, [R229+URZ+0x30800], R8 ;  /* 0x03080008e50075a7 */ /* 0x0044e4000800017f */
[----:B---3--:R-:W-:Y:S05]  /*9590*/  @!P0 NANOSLEEP.SYNCS 0x989680 ;  /* 0x009896800000895d */ /* 0x008fea0003900000 */
[----:B------:R-:W3:Y:S02]  /*95a0*/  @!P0 SYNCS.PHASECHK.TRANS64 P0, [R229+URZ+0x30800], R8 ;  /* 0x03080008e50085a7 */ /* 0x000ee4000800007f */
[----:B---3--:R-:W-:Y:S05]  /*95b0*/  @!P0 BRA `(.L_x_1147) ;  /* 0xfffffffc00f08947 */ /* 0x008fea000383ffff */
[----:B------:R-:W-:Y:S05]  /*95c0*/  BRA `(.L_x_1146) ;  /* 0xffffff7c00607947 */ /* 0x000fea000383ffff */
.L_x_1151:
[----:B---3--:R3:W4:Y:S02]  /*95d0*/  SYNCS.PHASECHK.TRANS64.TRYWAIT P0, [R0+URZ+0x30810], R9 ;  /* 0x03081009000075a7 */ /* 0x008724000800017f */
[----:B----4-:R-:W-:Y:S05]  /*95e0*/  @!P0 NANOSLEEP.SYNCS 0x989680 ;  /* 0x009896800000895d */ /* 0x010fea0003900000 */
[----:B------:R-:W4:Y:S02]  /*95f0*/  @!P0 SYNCS.PHASECHK.TRANS64 P0, [R0+URZ+0x30810], R9 ;  /* 0x03081009000085a7 */ /* 0x000f24000800007f */
[----:B----4-:R-:W-:Y:S05]  /*9600*/  @!P0 BRA `(.L_x_1151) ;  /* 0xfffffffc00f08947 */ /* 0x010fea000383ffff */
[----:B------:R-:W-:Y:S05]  /*9610*/  BRA `(.L_x_1150) ;  /* 0xffffff8400007947 */ /* 0x000fea000383ffff */
.L_x_1155:
[----:B------:R1:W1:Y:S02]  /*9620*/  SYNCS.PHASECHK.TRANS64.TRYWAIT P0, [R0+URZ+0x30830], R9 ;  /* 0x03083009000075a7 */ /* 0x000264000800017f */
[----:B-1----:R-:W-:Y:S05]  /*9630*/  @!P0 NANOSLEEP.SYNCS 0x989680 ;  /* 0x009896800000895d */ /* 0x002fea0003900000 */
[----:B------:R-:W1:Y:S02]  /*9640*/  @!P0 SYNCS.PHASECHK.TRANS64 P0, [R0+URZ+0x30830], R9 ;  /* 0x03083009000085a7 */ /* 0x000e64000800007f */
[----:B-1----:R-:W-:Y:S05]  /*9650*/  @!P0 BRA `(.L_x_1155) ;  /* 0xfffffffc00f08947 */ /* 0x002fea000383ffff */
[----:B------:R-:W-:Y:S05]  /*9660*/  BRA `(.L_x_1154) ;  /* 0xffffff8800587947 */ /* 0x000fea000383ffff */
.L_x_1222:
[----:B-1----:R1:W2:Y:S02]  /*9670*/  SYNCS.PHASECHK.TRANS64.TRYWAIT P0, [R16+URZ+0x30820], R3 ;  /* 0x03082003100075a7 */ /* 0x0022a4000800017f */
[----:B--2---:R-:W-:Y:S05]  /*9680*/  @!P0 NANOSLEEP.SYNCS 0x989680 ;  /* 0x009896800000895d */ /* 0x004fea0003900000 */
[----:B------:R-:W2:Y:S02]  /*9690*/  @!P0 SYNCS.PHASECHK.TRANS64 P0, [R16+URZ+0x30820], R3 ;  /* 0x03082003100085a7 */ /* 0x000ea4000800007f */
[----:B--2---:R-:W-:Y:S05]  /*96a0*/  @!P0 BRA `(.L_x_1222) ;  /* 0xfffffffc00f08947 */ /* 0x004fea000383ffff */
[----:B------:R-:W-:Y:S05]  /*96b0*/  BRA `(.L_x_1250) ;  /* 0xffffffe000647947 */ /* 0x000fea000383ffff */
.L_x_1226:
[----:B-1----:R1:W3:Y:S02]  /*96c0*/  SYNCS.PHASECHK.TRANS64.TRYWAIT P1, [R16+URZ+0x30840], R21 ;  /* 0x03084015100075a7 */ /* 0x0022e4000802017f */
[----:B---3--:R-:W-:Y:S05]  /*96d0*/  @!P1 NANOSLEEP.SYNCS 0x989680 ;  /* 0x009896800000995d */ /* 0x008fea0003900000 */
[----:B------:R-:W3:Y:S02]  /*96e0*/  @!P1 SYNCS.PHASECHK.TRANS64 P1, [R16+URZ+0x30840], R21 ;  /* 0x03084015100095a7 */ /* 0x000ee4000802007f */
[----:B---3--:R-:W-:Y:S05]  /*96f0*/  @!P1 BRA `(.L_x_1226) ;  /* 0xfffffffc00f09947 */ /* 0x008fea000383ffff */
[----:B------:R-:W-:Y:S05]  /*9700*/  BRA `(.L_x_1251) ;  /* 0xffffffe800207947 */ /* 0x000fea000383ffff */
.L_x_1228:
[----:B--2---:R2:W3:Y:S02]  /*9710*/  SYNCS.PHASECHK.TRANS64.TRYWAIT P1, [R16+URZ+0x30828], R21 ;  /* 0x03082815100075a7 */ /* 0x0044e4000802017f */
[----:B---3--:R-:W-:Y:S05]  /*9720*/  @!P1 NANOSLEEP.SYNCS 0x989680 ;  /* 0x009896800000995d */ /* 0x008fea0003900000 */
[----:B------:R-:W3:Y:S02]  /*9730*/  @!P1 SYNCS.PHASECHK.TRANS64 P1, [R16+URZ+0x30828], R21 ;  /* 0x03082815100095a7 */ /* 0x000ee4000802007f */
[----:B---3--:R-:W-:Y:S05]  /*9740*/  @!P1 BRA `(.L_x_1228) ;  /* 0xfffffffc00f09947 */ /* 0x008fea000383ffff */
[----:B------:R-:W-:Y:S05]  /*9750*/  BRA `(.L_x_1252) ;  /* 0xffffffe800b47947 */ /* 0x000fea000383ffff */
.L_x_1230:
[----:B---3--:R3:W4:Y:S02]  /*9760*/  SYNCS.PHASECHK.TRANS64.TRYWAIT P1, [R16+URZ+0x30848], R21 ;  /* 0x03084815100075a7 */ /* 0x008724000802017f */
[----:B----4-:R-:W-:Y:S05]  /*9770*/  @!P1 NANOSLEEP.SYNCS 0x989680 ;  /* 0x009896800000995d */ /* 0x010fea0003900000 */
[----:B------:R-:W4:Y:S02]  /*9780*/  @!P1 SYNCS.PHASECHK.TRANS64 P1, [R16+URZ+0x30848], R21 ;  /* 0x03084815100095a7 */ /* 0x000f24000802007f */
[----:B----4-:R-:W-:Y:S05]  /*9790*/  @!P1 BRA `(.L_x_1230) ;  /* 0xfffffffc00f09947 */ /* 0x010fea000383ffff */
[----:B------:R-:W-:Y:S05]  /*97a0*/  BRA `(.L_x_1253) ;  /* 0xffffffec00487947 */ /* 0x000fea000383ffff */
.L_x_1232:
[----:B------:R-:W-:-:S07]  /*97b0*/  SHF.L.U32 R5, R11, 0x1f, RZ ;  /* 0x0000001f0b057819 */ /* 0x000fce00000006ff */
.L_x_1254:
[----:B------:R1:W1:Y:S02]  /*97c0*/  SYNCS.PHASECHK.TRANS64.TRYWAIT P1, [R16+URZ+0x30820], R5 ;  /* 0x03082005100075a7 */ /* 0x000264000802017f */
[----:B-1----:R-:W-:Y:S05]  /*97d0*/  @!P1 NANOSLEEP.SYNCS 0x989680 ;  /* 0x009896800000995d */ /* 0x002fea0003900000 */
[----:B------:R-:W1:Y:S02]  /*97e0*/  @!P1 SYNCS.PHASECHK.TRANS64 P1, [R16+URZ+0x30820], R5 ;  /* 0x03082005100095a7 */ /* 0x000e64000802007f */
[----:B-1----:R-:W-:Y:S05]  /*97f0*/  @!P1 BRA `(.L_x_1254) ;  /* 0xfffffffc00f09947 */ /* 0x002fea000383ffff */
[----:B------:R-:W-:Y:S05]  /*9800*/  BRA `(.L_x_1255) ;  /* 0xffffffec00c47947 */ /* 0x000fea000383ffff */
.L_x_1235:
[----:B-1----:R1:W3:Y:S02]  /*9810*/  SYNCS.PHASECHK.TRANS64.TRYWAIT P1, [R16+URZ+0x30840], R13 ;  /* 0x0308400d100075a7 */ /* 0x0022e4000802017f */
[----:B---3--:R-:W-:Y:S05]  /*9820*/  @!P1 NANOSLEEP.SYNCS 0x989680 ;  /* 0x009896800000995d */ /* 0x008fea0003900000 */
[----:B------:R-:W3:Y:S02]  /*9830*/  @!P1 SYNCS.PHASECHK.TRANS64 P1, [R16+URZ+0x30840], R13 ;  /* 0x0308400d100095a7 */ /* 0x000ee4000802007f */
[----:B---3--:R-:W-:Y:S05]  /*9840*/  @!P1 BRA `(.L_x_1235) ;  /* 0xfffffffc00f09947 */ /* 0x008fea000383ffff */
[----:B------:R-:W-:Y:S05]  /*9850*/  BRA `(.L_x_1256) ;  /* 0xfffffff000787947 */ /* 0x000fea000383ffff */
.L_x_1237:
[----:B--2---:R2:W3:Y:S02]  /*9860*/  SYNCS.PHASECHK.TRANS64.TRYWAIT P1, [R16+URZ+0x30828], R13 ;  /* 0x0308280d100075a7 */ /* 0x0044e4000802017f */
[----:B---3--:R-:W-:Y:S05]  /*9870*/  @!P1 NANOSLEEP.SYNCS 0x989680 ;  /* 0x009896800000995d */ /* 0x008fea0003900000 */
[----:B------:R-:W3:Y:S02]  /*9880*/  @!P1 SYNCS.PHASECHK.TRANS64 P1, [R16+URZ+0x30828], R13 ;  /* 0x0308280d100095a7 */ /* 0x000ee4000802007f */
[----:B---3--:R-:W-:Y:S05]  /*9890*/  @!P1 BRA `(.L_x_1237) ;  /* 0xfffffffc00f09947 */ /* 0x008fea000383ffff */
[----:B------:R-:W-:Y:S05]  /*98a0*/  BRA `(.L_x_1257) ;  /* 0xfffffff400007947 */ /* 0x000fea000383ffff */
.L_x_1239:
[----:B---3--:R3:W1:Y:S02]  /*98b0*/  SYNCS.PHASECHK.TRANS64.TRYWAIT P0, [R3+URZ+0x30840], R0 ;  /* 0x03084000030075a7 */ /* 0x008664000800017f */
[----:B-1----:R-:W-:Y:S05]  /*98c0*/  @!P0 NANOSLEEP.SYNCS 0x989680 ;  /* 0x009896800000895d */ /* 0x002fea0003900000 */
[----:B------:R-:W1:Y:S02]  /*98d0*/  @!P0 SYNCS.PHASECHK.TRANS64 P0, [R3+URZ+0x30840], R0 ;  /* 0x03084000030085a7 */ /* 0x000e64000800007f */
[----:B-1----:R-:W-:Y:S05]  /*98e0*/  @!P0 BRA `(.L_x_1239) ;  /* 0xfffffffc00f08947 */ /* 0x002fea000383ffff */
[----:B------:R-:W-:Y:S05]  /*98f0*/  BRA `(.L_x_1258) ;  /* 0xfffffff400a87947 */ /* 0x000fea000383ffff */
.L_x_1241:
[----:B------:R-:W-:Y:S01]  /*9900*/  BSSY B0, `(.L_x_1259) ;  /* 0x0000006000007945 */ /* 0x000fe20003800000 */
[----:B------:R-:W-:-:S07]  /*9910*/  IMAD.MOV.U32 R15, RZ, RZ, -0x1 ;  /* 0xffffffffff0f7424 */ /* 0x000fce00078e00ff */
[----:B------:R-:W-:Y:S05]  /*9920*/  WARPSYNC.COLLECTIVE R15, `(.L_x_1260) ;  /* 0x000000000f0c7348 */ /* 0x000fea0003c00000 */
[----:B------:R-:W-:Y:S02]  /*9930*/  ELECT P6, UR62, PT ;  /* 0x00000000003e782f */ /* 0x000fe400038c0000 */
[----:B------:R-:W-:Y:S01]  /*9940*/  MOV R14, UR62 ;  /* 0x0000003e000e7c02 */ /* 0x000fe20008000f00 */
[----:B------:R-:W-:Y:S10]  /*9950*/  ENDCOLLECTIVE ;  /* 0x000000000000791b */ /* 0x000ff40003800000 */
.L_x_1260:
[----:B------:R-:W-:Y:S05]  /*9960*/  BSYNC B0 ;  /* 0x0000000000007941 */ /* 0x000fea0003800000 */
.L_x_1259:
[----:B------:R-:W-:Y:S05]  /*9970*/  BRA `(.L_x_1261) ;  /* 0xfffffff800547947 */ /* 0x000fea000383ffff */
.L_x_1243:
[----:B-1----:R1:W2:Y:S02]  /*9980*/  SYNCS.PHASECHK.TRANS64.TRYWAIT P0, [R6+URZ], R5 ;  /* 0x00000005060075a7 */ /* 0x0022a4000800017f */
[----:B--2---:R-:W-:Y:S05]  /*9990*/  @!P0 NANOSLEEP.SYNCS 0x989680 ;  /* 0x009896800000895d */ /* 0x004fea0003900000 */
[----:B------:R-:W2:Y:S02]  /*99a0*/  @!P0 SYNCS.PHASECHK.TRANS64 P0, [R6+URZ], R5 ;  /* 0x00000005060085a7 */ /* 0x000ea4000800007f */
[----:B--2---:R-:W-:Y:S05]  /*99b0*/  @!P0 BRA `(.L_x_1243) ;  /* 0xfffffffc00f08947 */ /* 0x004fea000383ffff */
[----:B------:R-:W-:Y:S05]  /*99c0*/  BRA `(.L_x_1262) ;  /* 0xfffffff800947947 */ /* 0x000fea000383ffff */
.L_x_1244:
[----:B--2---:R2:W3:Y:S02]  /*99d0*/  SYNCS.PHASECHK.TRANS64.TRYWAIT P0, [R3+URZ], R2 ;  /* 0x00000002030075a7 */ /* 0x0044e4000800017f */
[----:B---3--:R-:W-:Y:S05]  /*99e0*/  @!P0 NANOSLEEP.SYNCS 0x989680 ;  /* 0x009896800000895d */ /* 0x008fea0003900000 */
[----:B------:R-:W3:Y:S02]  /*99f0*/  @!P0 SYNCS.PHASECHK.TRANS64 P0, [R3+URZ], R2 ;  /* 0x00000002030085a7 */ /* 0x000ee4000800007f */
[----:B---3--:R-:W-:Y:S05]  /*9a00*/  @!P0 BRA `(.L_x_1244) ;  /* 0xfffffffc00f08947 */ /* 0x008fea000383ffff */
[----:B------:R-:W-:Y:S05]  /*9a10*/  BRA `(.L_x_1263) ;  /* 0xfffffff800887947 */ /* 0x000fea000383ffff */
.L_x_1246:
[----:B--2---:R2:W3:Y:S02]  /*9a20*/  SYNCS.PHASECHK.TRANS64.TRYWAIT P0, [R0+URZ], R5 ;  /* 0x00000005000075a7 */ /* 0x0044e4000800017f */
[----:B---3--:R-:W-:Y:S05]  /*9a30*/  @!P0 NANOSLEEP.SYNCS 0x989680 ;  /* 0x009896800000895d */ /* 0x008fea0003900000 */
[----:B------:R-:W3:Y:S02]  /*9a40*/  @!P0 SYNCS.PHASECHK.TRANS64 P0, [R0+URZ], R5 ;  /* 0x00000005000085a7 */ /* 0x000ee4000800007f */
[----:B---3--:R-:W-:Y:S05]  /*9a50*/  @!P0 BRA `(.L_x_1246) ;  /* 0xfffffffc00f08947 */ /* 0x008fea000383ffff */
[----:B------:R-:W-:Y:S05]  /*9a60*/  BRA `(.L_x_1264) ;  /* 0xfffffff8008c7947 */ /* 0x000fea000383ffff */
.L_x_1265:
        /* <DEDUP_REMOVED lines=9> */
.L_x_3693:


//--------------------- .text._ZN7cutlass13device_kernelIN5flash11enable_sm90INS1_16FlashAttnBwdSm90INS1_25CollectiveMainloopBwdSm90ILi2ELi2ELi2EN4cute5tupleIJNS5_1CILi1EEES8_S8_EEENS6_IJNS7_ILi64EEENS7_ILi128EEESB_EEENS_6half_tEfNS_4arch4Sm90ELb0ELb1ELb0ELb0ELb1ELb1ELb0ELb0ELi2ELi1ELi2ELi1ELb0EEENS1_21CollectiveEpilogueBwdISC_SD_SF_Li256ELb0ELb0ELi1EEENS1_19SingleTileSchedulerILb0ELb0ELb0ELi128EEEEEEEEEvNT_6ParamsE --------------------------
	.section	.text._ZN7cutlass13device_kernelIN5flash11enable_sm90INS1_16FlashAttnBwdSm90INS1_25CollectiveMainloopBwdSm90ILi2ELi2ELi2EN4cute5tupleIJNS5_1CILi1EEES8_S8_EEENS6_IJNS7_ILi64EEENS7_ILi128EEESB_EEENS_6half_tEfNS_4arch4Sm90ELb0ELb1ELb0ELb0ELb1ELb1ELb0ELb0ELi2ELi1ELi2ELi1ELb0EEENS1_21CollectiveEpilogueBwdISC_SD_SF_Li256ELb0ELb0ELi1EEENS1_19SingleTileSchedulerILb0ELb0ELb0ELi128EEEEEEEEEvNT_6ParamsE,"ax",@progbits
	.align	128
.text._ZN7cutlass13device_kernelIN5flash11enable_sm90INS1_16FlashAttnBwdSm90INS1_25CollectiveMainloopBwdSm90ILi2ELi2ELi2EN4cute5tupleIJNS5_1CILi1EEES8_S8_EEENS6_IJNS7_ILi64EEENS7_ILi128EEESB_EEENS_6half_tEfNS_4arch4Sm90ELb0ELb1ELb0ELb0ELb1ELb1ELb0ELb0ELi2ELi1ELi2ELi1ELb0EEENS1_21CollectiveEpilogueBwdISC_SD_SF_Li256ELb0ELb0ELi1EEENS1_19SingleTileSchedulerILb0ELb0ELb0ELi128EEEEEEEEEvNT_6ParamsE:
        .type           _ZN7cutlass13device_kernelIN5flash11enable_sm90INS1_16FlashAttnBwdSm90INS1_25CollectiveMainloopBwdSm90ILi2ELi2ELi2EN4cute5tupleIJNS5_1CILi1EEES8_S8_EEENS6_IJNS7_ILi64EEENS7_ILi128EEESB_EEENS_6half_tEfNS_4arch4Sm90ELb0ELb1ELb0ELb0ELb1ELb1ELb0ELb0ELi2ELi1ELi2ELi1ELb0EEENS1_21CollectiveEpilogueBwdISC_SD_SF_Li256ELb0ELb0ELi1EEENS1_19SingleTileSchedulerILb0ELb0ELb0ELi128EEEEEEEEEvNT_6ParamsE,@function
        .size           _ZN7cutlass13device_kernelIN5flash11enable_sm90INS1_16FlashAttnBwdSm90INS1_25CollectiveMainloopBwdSm90ILi2ELi2ELi2EN4cute5tupleIJNS5_1CILi1EEES8_S8_EEENS6_IJNS7_ILi64EEENS7_ILi128EEESB_EEENS_6half_tEfNS_4arch4Sm90ELb0ELb1ELb0ELb0ELb1ELb1ELb0ELb0ELi2ELi1ELi2ELi1ELb0EEENS1_21CollectiveEpilogueBwdISC_SD_SF_Li256ELb0ELb0ELi1EEENS1_19SingleTileSchedulerILb0ELb0ELb0ELi128EEEEEEEEEvNT_6ParamsE,(.L_x_3694 - _ZN7cutlass13device_kernelIN5flash11enable_sm90INS1_16FlashAttnBwdSm90INS1_25CollectiveMainloopBwdSm90ILi2ELi2ELi2EN4cute5tupleIJNS5_1CILi1EEES8_S8_EEENS6_IJNS7_ILi64EEENS7_ILi128EEESB_EEENS_6half_tEfNS_4arch4Sm90ELb0ELb1ELb0ELb0ELb1ELb1ELb0ELb0ELi2ELi1ELi2ELi1ELb0EEENS1_21CollectiveEpilogueBwdISC_SD_SF_Li256ELb0ELb0ELi1EEENS1_19SingleTileSchedulerILb0ELb0ELb0ELi128EEEEEEEEEvNT_6ParamsE)
        .other          _ZN7cutlass13device_kernelIN5flash11enable_sm90INS1_16FlashAttnBwdSm90INS1_25CollectiveMainloopBwdSm90ILi2ELi2ELi2EN4cute5tupleIJNS5_1CILi1EEES8_S8_EEENS6_IJNS7_ILi64EEENS7_ILi128EEESB_EEENS_6half_tEfNS_4arch4Sm90ELb0ELb1ELb0ELb0ELb1ELb1ELb0ELb0ELi2ELi1ELi2ELi1ELb0EEENS1_21CollectiveEpilogueBwdISC_SD_SF_Li256ELb0ELb0ELi1EEENS1_19SingleTileSchedulerILb0ELb0ELb0ELi128EEEEEEEEEvNT_6ParamsE,@"STO_CUDA_ENTRY STV_DEFAULT"
_ZN7cutlass13device_kernelIN5flash11enable_sm90INS1_16FlashAttnBwdSm90INS1_25CollectiveMainloopBwdSm90ILi2ELi2ELi2EN4cute5tupleIJNS5_1CILi1EEES8_S8_EEENS6_IJNS7_ILi64EEENS7_ILi128EEESB_EEENS_6half_tEfNS_4arch4Sm90ELb0ELb1ELb0ELb0ELb1ELb1ELb0ELb0ELi2ELi1ELi2ELi1ELb0EEENS1_21CollectiveEpilogueBwdISC_SD_SF_Li256ELb0ELb0ELi1EEENS1_19SingleTileSchedulerILb0ELb0ELb0ELi128EEEEEEEEEvNT_6ParamsE:
        /* <DEDUP_REMOVED lines=30> */
.L_x_1267:
[----:B------:R-:W-:Y:S05]  /*01e0*/  BSYNC B0 ;  /* 0x0000000000007941 */ /* 0x000fea0003800000 */
.L_x_1266:
        /* <DEDUP_REMOVED lines=37> */
.L_x_1268:
        /* <DEDUP_REMOVED lines=22> */
.L_x_1269:
[----:B------:R-:W-:Y:S01]  /*05a0*/  PLOP3.LUT P0, PT, PT, PT, UP0, 0x80, 0x0 ;  /* 0x000000000000781c */ /* 0x000fe20003f0f008 */
[----:B------:R-:W-:Y:S01]  /*05b0*/  NOP ;  /* 0x0000000000007918 */ /* 0x000fe20000000000 */
[----:B------:R-:W-:Y:S01]  /*05c0*/  ULDC.64 UR46, c[0x0][0x208] ;  /* 0x00008200002e7ab9 */ /* 0x000fe20000000a00 */
[----:B------:R-:W-:Y:S01]  /*05d0*/  BSSY B6, `(.L_x_1270) ;  /* 0x00009e2000067945 */ /* 0x000fe20003800000 */
[----:B-12-4-:R-:W-:Y:S09]  /*05e0*/  BAR.SYNC.DEFER_BLOCKING 0x0 ;  /* 0x0000000000007b1d */ /* 0x016ff20000010000 */
[----:B------:R-:W-:Y:S05]  /*05f0*/  @!P0 BRA `(.L_x_1271) ;  /* 0x0000006000288947 */ /* 0x000fea0003800000 */
.L_x_1272:
        /* <DEDUP_REMOVED lines=101> */
.L_x_1274:
        /* <DEDUP_REMOVED lines=30> */
.L_x_1277:
        /* <DEDUP_REMOVED lines=15> */
.L_x_1276:
        /* <DEDUP_REMOVED lines=22> */
.L_x_1279:
        /* <DEDUP_REMOVED lines=15> */
.L_x_1278:
        /* <DEDUP_REMOVED lines=8> */
.L_x_1413:
[----:B------:R-:W-:Y:S02]  /*11f0*/  SHF.L.U32 R8, RZ, 0x1f, RZ ;  /* 0x0000001fff087819 */ /* 0x000fe400000006ff */
[----:B------:R-:W-:Y:S02]  /*1200*/  LOP3.LUT R5, R2, 0xffffff80, RZ, 0xc0, !PT ;  /* 0xffffff8002057812 */ /* 0x000fe400078ec0ff */
[----:B------:R-:W3:Y:S01]  /*1210*/  SYNCS.PHASECHK.TRANS64.TRYWAIT P0, [R231+URZ+0x30800], R8 ;  /* 0x03080008e70075a7 */ /* 0x000ee2000800017f */
[----:B--2---:R-:W-:Y:S02]  /*1220*/  LEA.HI R4, R14, R14, RZ, 0x1 ;  /* 0x0000000e0e047211 */ /* 0x004fe400078f08ff */
[----:B------:R-:W-:Y:S01]  /*1230*/  IMAD.IADD R5, R0, 0x1, -R5 ;  /* 0x0000000100057824 */ /* 0x000fe200078e0a05 */
[----:B------:R-:W-:Y:S02]  /*1240*/  LEA.HI R7, R3, R0, RZ, 0x4 ;  /* 0x0000000003077211 */ /* 0x000fe400078f20ff */
[----:B------:R-:W-:-:S02]  /*1250*/  LOP3.LUT R227, R4, 0xfffffffe, RZ, 0xc0, !PT ;  /* 0xfffffffe04e37812 */ /* 0x000fc400078ec0ff */
[CC--:B------:R-:W-:Y:S02]  /*1260*/  LEA.HI R4, R3.reuse, R0.reuse, RZ, 0x5 ;  /* 0x0000000003047211 */ /* 0x0c0fe400078f28ff */
[----:B------:R-:W-:Y:S01]  /*1270*/  SHF.R.S32.HI R2, RZ, 0x1f, R5 ;  /* 0x0000001fff027819 */ /* 0x000fe20000011405 */
[----:B------:R-:W-:Y:S01]  /*1280*/  IMAD.IADD R227, R14, 0x1, -R227 ;  /* 0x000000010ee37824 */ /* 0x000fe200078e0ae3 */
[----:B------:R-:W-:Y:S01]  /*1290*/  LEA.HI R9, R3, R0, RZ, 0x3 ;  /* 0x0000000003097211 */ /* 0x000fe200078f18ff */
[----:B------:R-:W-:Y:S01]  /*12a0*/  IMAD.SHL.U32 R3, R0, 0x40, RZ ;  /* 0x0000004000037824 */ /* 0x000fe200078e00ff */
[----:B------:R-:W-:Y:S02]  /*12b0*/  SHF.R.S32.HI R4, RZ, 0x5, R4 ;  /* 0x00000005ff047819 */ /* 0x000fe40000011404 */
[----:B------:R-:W-:Y:S02]  /*12c0*/  SHF.R.S32.HI R10, RZ, 0x4, R7 ;  /* 0x00000004ff0a7819 */ /* 0x000fe40000011407 */
[----:B------:R-:W-:Y:S01]  /*12d0*/  LEA.HI R0, R2, R5, RZ, 0x2 ;  /* 0x0000000502007211 */ /* 0x000fe200078f10ff */
[----:B------:R-:W-:Y:S01]  /*12e0*/  IMAD.SHL.U32 R6, R4, 0x10, RZ ;  /* 0x0000001004067824 */ /* 0x000fe200078e00ff */
[----:B------:R-:W-:-:S02]  /*12f0*/  LEA.HI R11, R7, R10, RZ, 0x1 ;  /* 0x0000000a070b7211 */ /* 0x000fc400078f08ff */
[----:B------:R-:W-:Y:S02]  /*1300*/  LOP3.LUT R3, R3, 0x1c0, RZ, 0xc0, !PT ;  /* 0x000001c003037812 */ /* 0x000fe400078ec0ff */
[--C-:B------:R-:W-:Y:S02]  /*1310*/  SHF.R.S32.HI R4, RZ, 0x2, R0.reuse ;  /* 0x00000002ff047819 */ /* 0x100fe40000011400 */
[----:B------:R-:W-:Y:S01]  /*1320*/  SHF.R.S32.HI R7, RZ, 0x1f, R0 ;  /* 0x0000001fff077819 */ /* 0x000fe20000011400 */
[----:B---3--:R-:W-:Y:S06]  /*1330*/  @P0 BRA `(.L_x_1281) ;  /* 0x0000000000080947 */ /* 0x008fec0003800000 */
[----:B------:R-:W2:Y:S02]  /*1340*/  SYNCS.PHASECHK.TRANS64.TRYWAIT P0, [R231+URZ+0x30800], R8 ;  /* 0x03080008e70075a7 */ /* 0x000ea4000800017f */
[----:B--2---:R-:W-:Y:S05]  /*1350*/  @!P0 BRA `(.L_x_1282) ;  /* 0x0000009000488947 */ /* 0x004fea0003800000 */
.L_x_1281:
[----:B------:R-:W3:Y:S01]  /*1360*/  S2R R229, SR_CTAID.X ;  /* 0x0000000000e57919 */ /* 0x000ee20000002500 */
        /* <DEDUP_REMOVED lines=19> */
[----:B------:R-:W-:Y:S01]  /*14a0*/  IMAD.IADD R3, R13, 0x1, -R6 ;  /* 0x000000010d037824 */ /* 0x000fe200078e0a06 */
[----:B------:R-:W-:Y:S01]  /*14b0*/  LOP3.LUT R0, R0, 0x7ffffffc, RZ, 0xc0, !PT ;  /* 0x7ffffffc00007812 */ /* 0x000fe200078ec0ff */
[----:B------:R-:W-:Y:S01]  /*14c0*/  IMAD R4, R4, 0x10, R7 ;  /* 0x0000001004047824 */ /* 0x000fe200078e0207 */
        /* <DEDUP_REMOVED lines=9> */
[----:B---3--:R-:W-:Y:S01]  /*1560*/  IMAD R229, R229, -0x80, -R2 ;  /* 0xffffff80e5e57824 */ /* 0x008fe200078e0a02 */
        /* <DEDUP_REMOVED lines=60> */
[----:B------:R-:W-:Y:S01]  /*1930*/  LOP3.LUT R235, R235, 0x1, RZ, 0xfc, !PT ;  /* 0x00000001ebeb7812 */ /* 0x000fe200078efcff */
[----:B------:R-:W-:Y:S01]  /*1940*/  IMAD R3, R6, 0x4, R231 ;  /* 0x0000000406037824 */ /* 0x000fe200078e02e7 */
[----:B------:R-:W-:Y:S01]  /*1950*/  IADD3 R2, -R2, UR4, RZ ;  /* 0x0000000402027c10 */ /* 0x000fe2000fffe1ff */
[----:B------:R-:W-:-:S07]  /*1960*/  IMAD.SHL.U32 R230, R0, 0x2, RZ ;  /* 0x0000000200e67824 */ /* 0x000fce00078e00ff */
.L_x_1293:
[----:B------:R-:W-:Y:S01]  /*1970*/  ISETP.NE.AND P6, PT, R235, 0x3, PT ;  /* 0x00000003eb00780c */ /* 0x000fe20003fc5270 */
[----:B------:R-:W-:-:S12]  /*1980*/  YIELD ;  /* 0x0000000000007946 */ /* 0x000fd80003800000 */
[----:B------:R-:W-:Y:S05]  /*1990*/  @!P6 BRA `(.L_x_1283) ;  /* 0x000000000004e947 */ /* 0x000fea0003800000 */
[----:B------:R-:W-:Y:S01]  /*19a0*/  BPT.TRAP 0x1 ;  /* 0x000000040000795c */ /* 0x000fe20000300000 */
.L_x_1283:
[----:B------:R-:W-:Y:S01]  /*19b0*/  IMAD R0, R4, 0x8, R231 ;  /* 0x0000000804007824 */ /* 0x000fe200078e02e7 */
[----:B------:R-:W-:-:S04]  /*19c0*/  SHF.L.U32 R7, R226, 0x1f, RZ ;  /* 0x0000001fe2077819 */ /* 0x000fc800000006ff */
[----:B------:R2:W3:Y:S01]  /*19d0*/  SYNCS.PHASECHK.TRANS64.TRYWAIT P0, [R0+URZ+0x30810], R7 ;  /* 0x03081007000075a7 */ /* 0x0004e2000800017f */
[----:B------:R-:W-:Y:S05]  /*19e0*/  @!P6 BRA `(.L_x_1284) ;  /* 0x000000000004e947 */ /* 0x000fea0003800000 */
[----:B------:R-:W-:Y:S01]  /*19f0*/  BPT.TRAP 0x1 ;  /* 0x000000040000795c */ /* 0x000fe20000300000 */
.L_x_1284:
[----:B---3--:R-:W-:Y:S05]  /*1a00*/  @P0 BRA `(.L_x_1285) ;  /* 0x0000000000080947 */ /* 0x008fea0003800000 */
[----:B------:R-:W3:Y:S02]  /*1a10*/  SYNCS.PHASECHK.TRANS64.TRYWAIT P0, [R0+URZ+0x30810], R7 ;  /* 0x03081007000075a7 */ /* 0x000ee4000800017f */
[----:B---3--:R-:W-:Y:S05]  /*1a20*/  @!P0 BRA `(.L_x_1286) ;  /* 0x0000008800a88947 */ /* 0x008fea0003800000 */
.L_x_1285:
        /* <DEDUP_REMOVED lines=81> */
.L_x_1287:
[----:B------:R1:W1:Y:S01]  /*1f40*/  SYNCS.PHASECHK.TRANS64.TRYWAIT P0, [R0+URZ+0x30830], R7 ;  /* 0x03083007000075a7 */ /* 0x000262000800017f */
[----:B------:R-:W-:Y:S05]  /*1f50*/  @!P6 BRA `(.L_x_1288) ;  /* 0x000000000004e947 */ /* 0x000fea0003800000 */
[----:B------:R-:W-:Y:S01]  /*1f60*/  BPT.TRAP 0x1 ;  /* 0x000000040000795c */ /* 0x000fe20000300000 */
.L_x_1288:
[----:B------:R-:W-:-:S05]  /*1f70*/  VIADD R5, R231, 0x20000 ;  /* 0x00020000e7057836 */ /* 0x000fca0000000000 */
[----:B------:R-:W-:-:S04]  /*1f80*/  SHF.R.U32.HI R5, RZ, 0x4, R5 ;  /* 0x00000004ff057819 */ /* 0x000fc80000011605 */
[----:B------:R-:W-:-:S04]  /*1f90*/  LOP3.LUT R234, R5, 0x3fff, RZ, 0xc0, !PT ;  /* 0x00003fff05ea7812 */ /* 0x000fc800078ec0ff */
[----:B------:R-:W-:Y:S01]  /*1fa0*/  LOP3.LUT R5, R234, 0x10000, RZ, 0xfc, !PT ;  /* 0x00010000ea057812 */ /* 0x000fe200078efcff */
[----:B-1----:R-:W-:Y:S06]  /*1fb0*/  @P0 BRA `(.L_x_1289) ;  /* 0x0000000000080947 */ /* 0x002fec0003800000 */
[----:B------:R-:W1:Y:S02]  /*1fc0*/  SYNCS.PHASECHK.TRANS64.TRYWAIT P0, [R0+URZ+0x30830], R7 ;  /* 0x03083007000075a7 */ /* 0x000e64000800017f */
[----:B-1----:R-:W-:Y:S05]  /*1fd0*/  @!P0 BRA `(.L_x_1290) ;  /* 0x0000008400508947 */ /* 0x002fea0003800000 */
.L_x_1289:
        /* <DEDUP_REMOVED lines=27> */
[----:B------:R-:W-:Y:S02]  /*2190*/  SEL R225, R225, 0x40, !P0 ;  /* 0x00000040e1e17807 */ /* 0x000fe40004000000 */
[----:B------:R-:W-:Y:S02]  /*21a0*/  SEL R224, R224, 0x40, P1 ;  /* 0x00000040e0e07807 */ /* 0x000fe40000800000 */
[----:B------:R-:W-:Y:S02]  /*21b0*/  ISETP.GE.AND P0, PT, R228, RZ, PT ;  /* 0x000000ffe400720c */ /* 0x000fe40003f06270 */
[----:B------:R-:W-:-:S02]  /*21c0*/  IADD3 R222, -R5, 0x8, -R7 ;  /* 0x0000000805de7810 */ /* 0x000fc40007ffe907 */
[----:B------:R-:W-:Y:S02]  /*21d0*/  ISETP.GT.OR P0, PT, R224, RZ, !P0 ;  /* 0x000000ffe000720c */ /* 0x000fe40004704670 */
[----:B------:R-:W-:Y:S02]  /*21e0*/  SEL R222, R222, 0x40, P3 ;  /* 0x00000040dede7807 */ /* 0x000fe40001800000 */
[----:B------:R-:W-:Y:S02]  /*21f0*/  ISETP.GE.AND P1, PT, R225, RZ, PT ;  /* 0x000000ffe100720c */ /* 0x000fe40003f26270 */
[----:B------:R-:W-:Y:S02]  /*2200*/  FSEL R5, R184, -INF , !P0 ;  /* 0xff800000b8057808 */ /* 0x000fe40004000000 */
[----:B------:R-:W-:Y:S02]  /*2210*/  ISETP.GT.OR P1, PT, R222, RZ, !P1 ;  /* 0x000000ffde00720c */ /* 0x000fe40004f24670 */
[----:B------:R-:W-:Y:S01]  /*2220*/  ISETP.GE.AND P0, PT, R228, 0x1, PT ;  /* 0x00000001e400780c */ /* 0x000fe20003f06270 */
[----:B------:R-:W-:Y:S01]  /*2230*/  FFMA.FTZ R5, R5, UR41, -R14 ;  /* 0x0000002905057c23 */ /* 0x000fe2000801080e */
[----:B------:R-:W-:-:S02]  /*2240*/  FSEL R7, R186, -INF , !P1 ;  /* 0xff800000ba077808 */ /* 0x000fc40004800000 */
[----:B------:R-:W-:Y:S02]  /*2250*/  ISETP.GT.OR P0, PT, R224, 0x1, !P0 ;  /* 0x00000001e000780c */ /* 0x000fe40004704670 */
[----:B------:R-:W-:Y:S01]  /*2260*/  ISETP.GE.AND P1, PT, R228, 0x8, PT ;  /* 0x00000008e400780c */ /* 0x000fe20003f26270 */
[----:B------:R-:W-:Y:S01]  /*2270*/  FFMA.FTZ R184, R7, UR41, -R14 ;  /* 0x0000002907b87c23 */ /* 0x000fe2000801080e */
[----:B------:R-:W-:Y:S01]  /*2280*/  FSEL R6, R185, -INF , !P0 ;  /* 0xff800000b9067808 */ /* 0x000fe20004000000 */
[----:B------:R-:W1:Y:S01]  /*2290*/  MUFU.EX2 R5, R5 ;  /* 0x0000000500057308 */ /* 0x000e620000000800 */
[----:B------:R-:W-:Y:S02]  /*22a0*/  ISETP.GT.OR P0, PT, R224, 0x8, !P1 ;  /* 0x00000008e000780c */ /* 0x000fe40004f04670 */
[----:B------:R-:W-:Y:S01]  /*22b0*/  ISETP.GE.AND P1, PT, R228, 0x9, PT ;  /* 0x00000009e400780c */ /* 0x000fe20003f26270 */
[----:B------:R-:W-:Y:S01]  /*22c0*/  FFMA.FTZ R6, R6, UR41, -R15 ;  /* 0x0000002906067c23 */ /* 0x000fe2000801080f */
[----:B------:R-:W-:-:S02]  /*22d0*/  FSEL R7, R188, -INF , !P0 ;  /* 0xff800000bc077808 */ /* 0x000fc40004000000 */
[----:B------:R-:W-:Y:S02]  /*22e0*/  ISETP.GT.OR P0, PT, R224, 0x9, !P1 ;  /* 0x00000009e000780c */ /* 0x000fe40004f04670 */
[----:B------:R-:W-:Y:S01]  /*22f0*/  ISETP.GE.AND P1, PT, R228, 0x10, PT ;  /* 0x00000010e400780c */ /* 0x000fe20003f26270 */
[----:B------:R-:W2:Y:S01]  /*2300*/  MUFU.EX2 R6, R6 ;  /* 0x0000000600067308 */ /* 0x000ea20000000800 */
[----:B------:R-:W-:Y:S01]  /*2310*/  FSEL R8, R189, -INF , !P0 ;  /* 0xff800000bd087808 */ /* 0x000fe20004000000 */
[----:B------:R-:W-:Y:S01]  /*2320*/  FFMA.FTZ R7, R7, UR41, -R220 ;  /* 0x0000002907077c23 */ /* 0x000fe200080108dc */
        /* <DEDUP_REMOVED lines=8> */
[----:B------:R-:W-:Y:S02]  /*23b0*/  FSEL R10, R193, -INF , !P0 ;  /* 0xff800000c10a7808 */ /* 0x000fe40004000000 */
[----:B------:R-:W-:Y:S01]  /*23c0*/  ISETP.GT.OR P0, PT, R224, 0x18, !P1 ;  /* 0x00000018e000780c */ /* 0x000fe20004f04670 */
[----:B------:R-:W-:Y:S01]  /*23d0*/  MUFU.EX2 R8, R8 ;  /* 0x0000000800087308 */ /* 0x000fe20000000800 */
[----:B------:R-:W-:Y:S01]  /*23e0*/  ISETP.GE.AND P1, PT, R228, 0x19, PT ;  /* 0x00000019e400780c */ /* 0x000fe20003f26270 */
[----:B------:R-:W-:Y:S01]  /*23f0*/  FFMA.FTZ R10, R10, UR41, -R219 ;  /* 0x000000290a0a7c23 */ /* 0x000fe200080108db */
[----:B------:R-:W-:Y:S02]  /*2400*/  FSEL R11, R196, -INF , !P0 ;  /* 0xff800000c40b7808 */ /* 0x000fe40004000000 */
        /* <DEDUP_REMOVED lines=13> */
[----:B------:R-:W-:Y:S01]  /*24e0*/  ISETP.GT.OR P0, PT, R224, 0x21, !P1 ;  /* 0x00000021e000780c */ /* 0x000fe20004f04670 */
[----:B------:R-:W-:Y:S01]  /*24f0*/  UMOV UR11, 0x40000040 ;  /* 0x40000040000b7882 */ /* 0x000fe20000000000 */
[----:B------:R-:W-:Y:S01]  /*2500*/  UMOV UR9, 0x40000040 ;  /* 0x4000004000097882 */ /* 0x000fe20000000000 */
[----:B------:R-:W-:Y:S01]  /*2510*/  ISETP.GE.AND P2, PT, R225, 0x1, PT ;  /* 0x00000001e100780c */ /* 0x000fe20003f46270 */
[----:B------:R-:W-:Y:S01]  /*2520*/  FFMA.FTZ R13, R13, UR41, -R18 ;  /* 0x000000290d0d7c23 */ /* 0x000fe20008010812 */
[----:B------:R-:W-:Y:S01]  /*2530*/  FSEL R14, R201, -INF , !P0 ;  /* 0xff800000c90e7808 */ /* 0x000fe20004000000 */
[----:B------:R-:W-:Y:S01]  /*2540*/  FFMA.FTZ R12, R12, UR41, -R23 ;  /* 0x000000290c0c7c23 */ /* 0x000fe20008010817 */
[----:B------:R-:W-:Y:S01]  /*2550*/  ISETP.GE.AND P0, PT, R225, 0x8, PT ;  /* 0x00000008e100780c */ /* 0x000fe20003f06270 */
[----:B------:R-:W-:Y:S01]  /*2560*/  MUFU.EX2 R10, R10 ;  /* 0x0000000a000a7308 */ /* 0x000fe20000000800 */
[----:B------:R-:W-:Y:S01]  /*2570*/  ISETP.GT.OR P1, PT, R222, 0x1, !P2 ;  /* 0x00000001de00780c */ /* 0x000fe20005724670 */
[----:B------:R-:W-:Y:S01]  /*2580*/  FFMA.FTZ R14, R14, UR41, -R19 ;  /* 0x000000290e0e7c23 */ /* 0x000fe20008010813 */
[----:B------:R-:W-:-:S02]  /*2590*/  ISETP.GT.OR P0, PT, R222, 0x8, !P0 ;  /* 0x00000008de00780c */ /* 0x000fc40004704670 */
[----:B------:R-:W-:Y:S02]  /*25a0*/  FSEL R186, R187, -INF , !P1 ;  /* 0xff800000bbba7808 */ /* 0x000fe40004800000 */
[----:B------:R-:W-:Y:S01]  /*25b0*/  FSEL R185, R190, -INF , !P0 ;  /* 0xff800000beb97808 */ /* 0x000fe20004000000 */
[----:B------:R-:W-:Y:S01]  /*25c0*/  MUFU.EX2 R11, R11 ;  /* 0x0000000b000b7308 */ /* 0x000fe20000000800 */
[C---:B------:R-:W-:Y:S01]  /*25d0*/  ISETP.GE.AND P0, PT, R225.reuse, 0x10, PT ;  /* 0x00000010e100780c */ /* 0x040fe20003f06270 */
[----:B------:R-:W-:Y:S01]  /*25e0*/  FFMA.FTZ R201, R186, UR41, -R15 ;  /* 0x00000029bac97c23 */ /* 0x000fe2000801080f */
[----:B------:R-:W-:Y:S01]  /*25f0*/  ISETP.GE.AND P1, PT, R225, 0x9, PT ;  /* 0x00000009e100780c */ /* 0x000fe20003f26270 */
[----:B------:R-:W-:Y:S01]  /*2600*/  FFMA.FTZ R200, R185, UR41, -R220 ;  /* 0x00000029b9c87c23 */ /* 0x000fe200080108dc */
[----:B------:R-:W-:Y:S02]  /*2610*/  LOP3.LUT R185, R234, 0x2000000, RZ, 0xfc, !PT ;  /* 0x02000000eab97812 */ /* 0x000fe400078efcff */
[C---:B------:R-:W-:Y:S01]  /*2620*/  ISETP.GT.OR P0, PT, R222.reuse, 0x10, !P0 ;  /* 0x00000010de00780c */ /* 0x040fe20004704670 */
[----:B------:R3:W5:Y:S01]  /*2630*/  MUFU.EX2 R15, R184 ;  /* 0x000000b8000f7308 */ /* 0x0007620000000800 */
[----:B------:R-:W-:Y:S01]  /*2640*/  ISETP.GT.OR P1, PT, R222, 0x9, !P1 ;  /* 0x00000009de00780c */ /* 0x000fe20004f24670 */
[----:B------:R-:W-:Y:S01]  /*2650*/  IMAD R187, R4, 0x400, R185 ;  /* 0x0000040004bb7824 */ /* 0x000fe200078e02b9 */
[----:B------:R-:W-:-:S02]  /*2660*/  FSEL R185, R194, -INF , !P0 ;  /* 0xff800000c2b97808 */ /* 0x000fc40004000000 */
[----:B------:R-:W-:Y:S02]  /*2670*/  ISETP.GE.AND P0, PT, R225, 0x18, PT ;  /* 0x00000018e100780c */ /* 0x000fe40003f06270 */
[----:B------:R-:W-:Y:S01]  /*2680*/  FSEL R186, R191, -INF , !P1 ;  /* 0xff800000bfba7808 */ /* 0x000fe20004800000 */
[----:B------:R-:W-:Y:S01]  /*2690*/  FFMA.FTZ R218, R185, UR41, -R218 ;  /* 0x00000029b9da7c23 */ /* 0x000fe200080108da */
[----:B------:R-:W-:Y:S01]  /*26a0*/  ISETP.GT.OR P0, PT, R222, 0x18, !P0 ;  /* 0x00000018de00780c */ /* 0x000fe20004704670 */
[----:B------:R-:W5:Y:S01]  /*26b0*/  MUFU.EX2 R201, R201 ;  /* 0x000000c900c97308 */ /* 0x000f620000000800 */
[C---:B------:R-:W-:Y:S01]  /*26c0*/  ISETP.GE.AND P1, PT, R225.reuse, 0x11, PT ;  /* 0x00000011e100780c */ /* 0x040fe20003f26270 */
[----:B------:R-:W-:Y:S01]  /*26d0*/  FFMA.FTZ R186, R186, UR41, -R221 ;  /* 0x00000029baba7c23 */ /* 0x000fe200080108dd */
[----:B------:R-:W-:Y:S02]  /*26e0*/  FSEL R185, R198, -INF , !P0 ;  /* 0xff800000c6b97808 */ /* 0x000fe40004000000 */
[----:B------:R-:W-:-:S02]  /*26f0*/  ISETP.GE.AND P0, PT, R225, 0x20, PT ;  /* 0x00000020e100780c */ /* 0x000fc40003f06270 */
[C---:B------:R-:W-:Y:S01]  /*2700*/  ISETP.GT.OR P1, PT, R222.reuse, 0x11, !P1 ;  /* 0x00000011de00780c */ /* 0x040fe20004f24670 */
[----:B------:R-:W-:Y:S01]  /*2710*/  FFMA.FTZ R188, R185, UR41, -R22 ;  /* 0x00000029b9bc7c23 */ /* 0x000fe20008010816 */
[----:B------:R-:W-:Y:S01]  /*2720*/  ISETP.GT.OR P0, PT, R222, 0x20, !P0 ;  /* 0x00000020de00780c */ /* 0x000fe20004704670 */
[----:B------:R-:W5:Y:S01]  /*2730*/  MUFU.EX2 R218, R218 ;  /* 0x000000da00da7308 */ /* 0x000f620000000800 */
[----:B---3--:R-:W-:Y:S02]  /*2740*/  FSEL R184, R195, -INF , !P1 ;  /* 0xff800000c3b87808 */ /* 0x008fe40004800000 */
[----:B------:R-:W-:Y:S02]  /*2750*/  ISETP.GE.AND P1, PT, R225, 0x19, PT ;  /* 0x00000019e100780c */ /* 0x000fe40003f26270 */
[----:B------:R-:W-:Y:S02]  /*2760*/  ISETP.GE.AND P5, PT, R228, 0x28, PT ;  /* 0x00000028e400780c */ /* 0x000fe40003fa6270 */
[----:B------:R-:W-:Y:S01]  /*2770*/  FSEL R185, R202, -INF , !P0 ;  /* 0xff800000cab97808 */ /* 0x000fe20004000000 */
[----:B------:R-:W-:Y:S01]  /*2780*/  MUFU.EX2 R200, R200 ;  /* 0x000000c800c87308 */ /* 0x000fe20000000800 */
[----:B------:R-:W-:-:S02]  /*2790*/  ISETP.GT.OR P1, PT, R222, 0x19, !P1 ;  /* 0x00000019de00780c */ /* 0x000fc40004f24670 */
[----:B------:R-:W-:Y:S01]  /*27a0*/  ISETP.GT.OR P5, PT, R224, 0x28, !P5 ;  /* 0x00000028e000780c */ /* 0x000fe20006fa4670 */
[----:B------:R-:W-:Y:S01]  /*27b0*/  FFMA.FTZ R18, R185, UR41, -R18 ;  /* 0x00000029b9127c23 */ /* 0x000fe20008010812 */
[----:B------:R-:W-:Y:S01]  /*27c0*/  R2UR UR6, R187 ;  /* 0x00000000bb0672ca */ /* 0x000fe200000e0000 */
[----:B------:R-:W-:Y:S01]  /*27d0*/  FFMA.FTZ R187, R184, UR41, -R219 ;  /* 0x00000029b8bb7c23 */ /* 0x000fe200080108db */
[C---:B------:R-:W-:Y:S01]  /*27e0*/  ISETP.GE.AND P3, PT, R228.reuse, 0x29, PT ;  /* 0x00000029e400780c */ /* 0x040fe20003f66270 */
[----:B------:R3:W-:Y:S01]  /*27f0*/  MUFU.EX2 R219, R186 ;  /* 0x000000ba00db7308 */ /* 0x0007e20000000800 */
[----:B------:R-:W-:Y:S02]  /*2800*/  FSEL R184, R199, -INF , !P1 ;  /* 0xff800000c7b87808 */ /* 0x000fe40004800000 */
[----:B------:R-:W-:Y:S02]  /*2810*/  ISETP.GE.AND P2, PT, R225, 0x21, PT ;  /* 0x00000021e100780c */ /* 0x000fe40003f46270 */
[----:B------:R-:W-:-:S02]  /*2820*/  ISETP.GE.AND P4, PT, R228, 0x30, PT ;  /* 0x00000030e400780c */ /* 0x000fc40003f86270 */
[----:B------:R-:W-:Y:S01]  /*2830*/  FSEL R185, R204, -INF , !P5 ;  /* 0xff800000ccb97808 */ /* 0x000fe20006800000 */
[----:B------:R-:W5:Y:S01]  /*2840*/  MUFU.EX2 R22, R187 ;  /* 0x000000bb00167308 */ /* 0x000f620000000800 */
[----:B------:R-:W-:Y:S01]  /*2850*/  ISETP.GE.AND P5, PT, R225, 0x28, PT ;  /* 0x00000028e100780c */ /* 0x000fe20003fa6270 */
[----:B---3--:R-:W-:Y:S01]  /*2860*/  FFMA.FTZ R186, R184, UR41, -R23 ;  /* 0x00000029b8ba7c23 */ /* 0x008fe20008010817 */
[----:B------:R-:W-:Y:S01]  /*2870*/  ISETP.GE.AND P1, PT, R228, 0x31, PT ;  /* 0x00000031e400780c */ /* 0x000fe20003f26270 */
[----:B------:R-:W-:Y:S02]  /*2880*/  WARPGROUP.DEPBAR.LE gsb0, 0x0 ;  /* 0x00008000000079c5 */ /* 0x000fe40000010000 */
[----:B------:R-:W-:Y:S01]  /*2890*/  WARPGROUP.ARRIVE ;  /* 0x00000000000079c5 */ /* 0x000fe20000000000 */
[----:B------:R-:W-:Y:S01]  /*28a0*/  ISETP.GT.OR P3, PT, R224, 0x29, !P3 ;  /* 0x00000029e000780c */ /* 0x000fe20005f64670 */
[----:B------:R3:W-:Y:S01]  /*28b0*/  MUFU.EX2 R23, R188 ;  /* 0x000000bc00177308 */ /* 0x0007e20000000800 */
[----:B------:R-:W-:-:S02]  /*28c0*/  ISETP.GT.OR P2, PT, R222, 0x21, !P2 ;  /* 0x00000021de00780c */ /* 0x000fc40005744670 */
[----:B------:R-:W-:Y:S01]  /*28d0*/  ISETP.GT.OR P4, PT, R224, 0x30, !P4 ;  /* 0x00000030e000780c */ /* 0x000fe20006784670 */
[----:B------:R-:W-:Y:S01]  /*28e0*/  HGMMA.64x64x16.F32 R152, gdesc[UR8], R152, gsb0 ;  /* 0x00e00000089879f0 */ /* 0x000fe20008000898 */
[----:B------:R-:W-:Y:S01]  /*28f0*/  UIADD3 UR10, UR5, 0x6, URZ ;  /* 0x00000006050a7890 */ /* 0x000fe2000fffe03f */
[----:B------:R-:W-:Y:S01]  /*2900*/  ISETP.GT.OR P5, PT, R222, 0x28, !P5 ;  /* 0x00000028de00780c */ /* 0x000fe20006fa4670 */
[----:B------:R-:W-:Y:S01]  /*2910*/  UIADD3 UR8, UR7, 0x6, URZ ;  /* 0x0000000607087890 */ /* 0x000fe2000fffe03f */
[----:B------:R-:W-:Y:S01]  /*2920*/  ISETP.GT.OR P1, PT, R224, 0x31, !P1 ;  /* 0x00000031e000780c */ /* 0x000fe20004f24670 */
[----:B------:R-:W-:Y:S01]  /*2930*/  UMOV UR11, 0x40000040 ;  /* 0x40000040000b7882 */ /* 0x000fe20000000000 */
[----:B------:R-:W-:Y:S01]  /*2940*/  UMOV UR9, 0x40000040 ;  /* 0x4000004000097882 */ /* 0x000fe20000000000 */
[----:B---3--:R-:W-:Y:S01]  /*2950*/  FSEL R188, R205, -INF , !P3 ;  /* 0xff800000cdbc7808 */ /* 0x008fe20005800000 */
[----:B------:R3:W-:Y:S01]  /*2960*/  MUFU.EX2 R202, R186 ;  /* 0x000000ba00ca7308 */ /* 0x0007e20000000800 */
[----:B------:R-:W-:Y:S01]  /*2970*/  FSEL R184, R203, -INF , !P2 ;  /* 0xff800000cbb87808 */ /* 0x000fe20005000000 */
[----:B------:R-:W-:Y:S01]  /*2980*/  FFMA.FTZ R203, R185, UR41, -R20 ;  /* 0x00000029b9cb7c23 */ /* 0x000fe20008010814 */
[C---:B------:R-:W-:Y:S01]  /*2990*/  ISETP.GE.AND P3, PT, R225.reuse, 0x29, PT ;  /* 0x00000029e100780c */ /* 0x040fe20003f66270 */
[----:B------:R-:W-:Y:S01]  /*29a0*/  FFMA.FTZ R204, R188, UR41, -R21 ;  /* 0x00000029bccc7c23 */ /* 0x000fe20008010815 */
[----:B------:R-:W-:Y:S01]  /*29b0*/  FSEL R191, R208, -INF , !P4 ;  /* 0xff800000d0bf7808 */ /* 0x000fe20006000000 */
[----:B------:R-:W-:Y:S01]  /*29c0*/  FFMA.FTZ R19, R184, UR41, -R19 ;  /* 0x00000029b8137c23 */ /* 0x000fe20008010813 */
[----:B------:R-:W-:Y:S01]  /*29d0*/  ISETP.GE.AND P4, PT, R225, 0x30, PT ;  /* 0x00000030e100780c */ /* 0x000fe20003f86270 */
[----:B------:R-:W5:Y:S01]  /*29e0*/  MUFU.EX2 R12, R12 ;  /* 0x0000000c000c7308 */ /* 0x000f620000000800 */
[----:B------:R-:W-:-:S02]  /*29f0*/  FSEL R187, R206, -INF , !P5 ;  /* 0xff800000cebb7808 */ /* 0x000fc40006800000 */
[----:B------:R-:W-:Y:S02]  /*2a00*/  FSEL R194, R209, -INF , !P1 ;  /* 0xff800000d1c27808 */ /* 0x000fe40004800000 */
[----:B------:R-:W-:Y:S01]  /*2a10*/  ISETP.GE.AND P0, PT, R228, 0x38, PT ;  /* 0x00000038e400780c */ /* 0x000fe20003f06270 */
[----:B------:R-:W-:Y:S01]  /*2a20*/  FFMA.FTZ R20, R187, UR41, -R20 ;  /* 0x00000029bb147c23 */ /* 0x000fe20008010814 */
[----:B------:R-:W-:Y:S01]  /*2a30*/  ISETP.GE.AND P5, PT, R225, 0x31, PT ;  /* 0x00000031e100780c */ /* 0x000fe20003fa6270 */
[----:B------:R-:W-:Y:S01]  /*2a40*/  FFMA.FTZ R209, R194, UR41, -R217 ;  /* 0x00000029c2d17c23 */ /* 0x000fe200080108d9 */
[C---:B------:R-:W-:Y:S01]  /*2a50*/  ISETP.GT.OR P3, PT, R222.reuse, 0x29, !P3 ;  /* 0x00000029de00780c */ /* 0x040fe20005f64670 */
[----:B------:R-:W5:Y:S01]  /*2a60*/  MUFU.EX2 R13, R13 ;  /* 0x0000000d000d7308 */ /* 0x000f620000000800 */
[----:B------:R-:W-:Y:S02]  /*2a70*/  ISETP.GT.OR P4, PT, R222, 0x30, !P4 ;  /* 0x00000030de00780c */ /* 0x000fe40006784670 */
[----:B------:R-:W-:-:S02]  /*2a80*/  ISETP.GT.OR P0, PT, R224, 0x38, !P0 ;  /* 0x00000038e000780c */ /* 0x000fc40004704670 */
[----:B------:R-:W-:Y:S02]  /*2a90*/  ISETP.GT.OR P5, PT, R222, 0x31, !P5 ;  /* 0x00000031de00780c */ /* 0x000fe40006fa4670 */
[----:B------:R-:W-:Y:S01]  /*2aa0*/  FSEL R190, R207, -INF , !P3 ;  /* 0xff800000cfbe7808 */ /* 0x000fe20005800000 */
[----:B------:R-:W-:Y:S01]  /*2ab0*/  MUFU.EX2 R14, R14 ;  /* 0x0000000e000e7308 */ /* 0x000fe20000000800 */
[----:B------:R-:W-:Y:S01]  /*2ac0*/  FSEL R193, R210, -INF , !P4 ;  /* 0xff800000d2c17808 */ /* 0x000fe20006000000 */
[--C-:B------:R-:W-:Y:S01]  /*2ad0*/  FFMA.FTZ R210, R191, UR41, -R216.reuse ;  /* 0x00000029bfd27c23 */ /* 0x100fe200080108d8 */
[----:B------:R-:W-:Y:S01]  /*2ae0*/  FSEL R196, R211, -INF , !P5 ;  /* 0xff800000d3c47808 */ /* 0x000fe20006800000 */
[----:B------:R-:W-:Y:S01]  /*2af0*/  FFMA.FTZ R21, R190, UR41, -R21 ;  /* 0x00000029be157c23 */ /* 0x000fe20008010815 */
[----:B------:R-:W-:Y:S01]  /*2b00*/  FSEL R197, R212, -INF , !P0 ;  /* 0xff800000d4c57808 */ /* 0x000fe20004000000 */
[----:B------:R-:W-:Y:S01]  /*2b10*/  FFMA.FTZ R205, R193, UR41, -R216 ;  /* 0x00000029c1cd7c23 */ /* 0x000fe200080108d8 */
[C---:B------:R-:W-:Y:S01]  /*2b20*/  ISETP.GE.AND P3, PT, R225.reuse, 0x38, PT ;  /* 0x00000038e100780c */ /* 0x040fe20003f66270 */
[----:B------:R-:W-:Y:S01]  /*2b30*/  FFMA.FTZ R217, R196, UR41, -R217 ;  /* 0x00000029c4d97c23 */ /* 0x000fe200080108d9 */
[----:B------:R-:W-:Y:S01]  /*2b40*/  ISETP.GE.AND P4, PT, R225, 0x39, PT ;  /* 0x00000039e100780c */ /* 0x000fe20003f86270 */
[----:B------:R-:W-:Y:S01]  /*2b50*/  FFMA.FTZ R198, R197, UR41, -R16 ;  /* 0x00000029c5c67c23 */ /* 0x000fe20008010810 */
[C---:B------:R-:W-:Y:S01]  /*2b60*/  ISETP.GT.OR P3, PT, R222.reuse, 0x38, !P3 ;  /* 0x00000038de00780c */ /* 0x040fe20005f64670 */
[----:B------:R-:W5:Y:S01]  /*2b70*/  MUFU.EX2 R18, R18 ;  /* 0x0000001200127308 */ /* 0x000f620000000800 */
[----:B------:R-:W-:-:S02]  /*2b80*/  ISETP.GT.OR P4, PT, R222, 0x39, !P4 ;  /* 0x00000039de00780c */ /* 0x000fc40006784670 */
[----:B------:R-:W-:Y:S02]  /*2b90*/  ISETP.GE.AND P2, PT, R228, 0x39, PT ;  /* 0x00000039e400780c */ /* 0x000fe40003f46270 */
[----:B------:R-:W-:Y:S02]  /*2ba0*/  FSEL R208, R215, -INF , !P4 ;  /* 0xff800000d7d07808 */ /* 0x000fe40006000000 */
[----:B------:R-:W-:Y:S01]  /*2bb0*/  ISETP.GT.OR P2, PT, R224, 0x39, !P2 ;  /* 0x00000039e000780c */ /* 0x000fe20005744670 */
[----:B------:R-:W5:Y:S01]  /*2bc0*/  MUFU.EX2 R19, R19 ;  /* 0x0000001300137308 */ /* 0x000f620000000800 */
[----:B------:R-:W-:Y:S02]  /*2bd0*/  FSEL R199, R214, -INF , !P3 ;  /* 0xff800000d6c77808 */ /* 0x000fe40005800000 */
[----:B------:R-:W-:-:S03]  /*2be0*/  FSEL R206, R213, -INF , !P2 ;  /* 0xff800000d5ce7808 */ /* 0x000fc60005000000 */
[----:B------:R-:W-:Y:S02]  /*2bf0*/  FFMA.FTZ R199, R199, UR41, -R16 ;  /* 0x00000029c7c77c23 */ /* 0x000fe40008010810 */
[--C-:B------:R-:W-:Y:S01]  /*2c00*/  FFMA.FTZ R207, R206, UR41, -R17.reuse ;  /* 0x00000029cecf7c23 */ /* 0x100fe20008010811 */
[----:B------:R-:W-:Y:S01]  /*2c10*/  FFMA.FTZ R206, R208, UR41, -R17 ;  /* 0x00000029d0ce7c23 */ /* 0x000fe20008010811 */
[----:B------:R-:W5:Y:S08]  /*2c20*/  MUFU.EX2 R203, R203 ;  /* 0x000000cb00cb7308 */ /* 0x000f700000000800 */
[----:B------:R-:W5:Y:S01]  /*2c30*/  MUFU.EX2 R20, R20 ;  /* 0x0000001400147308 */ /* 0x000f620000000800 */
[----:B------:R-:W-:-:S02]  /*2c40*/  WARPGROUP.DEPBAR.LE gsb0, 0x0 ;  /* 0x00008000000079c5 */ /* 0x000fc40000010000 */
[----:B------:R-:W-:-:S05]  /*2c50*/  WARPGROUP.ARRIVE ;  /* 0x00000000000079c5 */ /* 0x000fca0000000000 */
[----:B------:R-:W5:Y:S01]  /*2c60*/  MUFU.EX2 R204, R204 ;  /* 0x000000cc00cc7308 */ /* 0x000f620000000800 */
[----:B------:R-:W-:Y:S01]  /*2c70*/  HGMMA.64x64x16.F32 R152, gdesc[UR8], R152, gsb0 ;  /* 0x00e00000089879f0 */ /* 0x000fe20008000898 */
[----:B------:R-:W-:Y:S02]  /*2c80*/  UIADD3 UR10, UR5, 0x200, URZ ;  /* 0x00000200050a7890 */ /* 0x000fe4000fffe03f */
[----:B------:R-:W-:-:S04]  /*2c90*/  UIADD3 UR8, UR7, 0x400, URZ ;  /* 0x0000040007087890 */ /* 0x000fc8000fffe03f */
[----:B------:R-:W5:Y:S01]  /*2ca0*/  MUFU.EX2 R21, R21 ;  /* 0x0000001500157308 */ /* 0x000f620000000800 */
[----:B------:R-:W-:Y:S01]  /*2cb0*/  UMOV UR11, 0x40000040 ;  /* 0x40000040000b7882 */ /* 0x000fe20000000000 */
[----:B------:R-:W-:-:S06]  /*2cc0*/  UMOV UR9, 0x40000040 ;  /* 0x4000004000097882 */ /* 0x000fcc0000000000 */
[----:B------:R-:W5:Y:S08]  /*2cd0*/  MUFU.EX2 R16, R210 ;  /* 0x000000d200107308 */ /* 0x000f700000000800 */
[----:B------:R-:W5:Y:S08]  /*2ce0*/  MUFU.EX2 R205, R205 ;  /* 0x000000cd00cd7308 */ /* 0x000f700000000800 */
[----:B------:R-:W5:Y:S01]  /*2cf0*/  MUFU.EX2 R17, R209 ;  /* 0x000000d100117308 */ /* 0x000f620000000800 */
        /* <DEDUP_REMOVED lines=31> */
[----:B------:R-:W1:Y:S04]  /*2ef0*/  LDS.64 R184, [R223+0x28200] ;  /* 0x02820000dfb87984 */ /* 0x000e680000000a00 */
[----:B---3--:R-:W3:Y:S04]  /*2f00*/  LDS.64 R186, [R223+0x28220] ;  /* 0x02822000dfba7984 */ /* 0x008ee80000000a00 */
[----:B------:R-:W2:Y:S04]  /*2f10*/  LDS.64 R188, [R223+0x28240] ;  /* 0x02824000dfbc7984 */ /* 0x000ea80000000a00 */
[----:B------:R-:W5:Y:S04]  /*2f20*/  LDS.64 R194, [R223+0x282a0] ;  /* 0x0282a000dfc27984 */ /* 0x000f680000000a00 */
[----:B------:R-:W5:Y:S04]  /*2f30*/  LDS.64 R190, [R223+0x28260] ;  /* 0x02826000dfbe7984 */ /* 0x000f680000000a00 */
[----:B------:R-:W5:Y:S04]  /*2f40*/  LDS.64 R192, [R223+0x28280] ;  /* 0x02828000dfc07984 */ /* 0x000f680000000a00 */
[----:B------:R-:W5:Y:S04]  /*2f50*/  LDS.64 R196, [R223+0x282c0] ;  /* 0x0282c000dfc47984 */ /* 0x000f680000000a00 */
[----:B----4-:R-:W4:Y:S01]  /*2f60*/  LDS.64 R222, [R223+0x282e0] ;  /* 0x0282e000dfde7984 */ /* 0x010f220000000a00 */
[--C-:B-1----:R-:W-:Y:S01]  /*2f70*/  FADD.FTZ R208, R155, -R185.reuse ;  /* 0x800000b99bd07221 */ /* 0x102fe20000010000 */
[--C-:B------:R-:W-:Y:S01]  /*2f80*/  FADD.FTZ R152, R152, -R184.reuse ;  /* 0x800000b898987221 */ /* 0x100fe20000010000 */
[----:B------:R-:W-:Y:S01]  /*2f90*/  FADD.FTZ R154, R154, -R184 ;  /* 0x800000b89a9a7221 */ /* 0x000fe20000010000 */
[----:B------:R-:W-:Y:S01]  /*2fa0*/  FADD.FTZ R153, R153, -R185 ;  /* 0x800000b999997221 */ /* 0x000fe20000010000 */
[--C-:B---3--:R-:W-:Y:S01]  /*2fb0*/  FADD.FTZ R155, R158, -R186.reuse ;  /* 0x800000ba9e9b7221 */ /* 0x108fe20000010000 */
[--C-:B------:R-:W-:Y:S01]  /*2fc0*/  FADD.FTZ R158, R159, -R187.reuse ;  /* 0x800000bb9f9e7221 */ /* 0x100fe20000010000 */
[----:B------:R-:W-:Y:S01]  /*2fd0*/  FADD.FTZ R184, R156, -R186 ;  /* 0x800000ba9cb87221 */ /* 0x000fe20000010000 */
[----:B------:R-:W-:Y:S01]  /*2fe0*/  FADD.FTZ R185, R157, -R187 ;  /* 0x800000bb9db97221 */ /* 0x000fe20000010000 */
[--C-:B--2---:R-:W-:Y:S01]  /*2ff0*/  FADD.FTZ R161, R161, -R189.reuse ;  /* 0x800000bda1a17221 */ /* 0x104fe20000010000 */
[----:B------:R-:W-:Y:S01]  /*3000*/  FADD.FTZ R163, R163, -R189 ;  /* 0x800000bda3a37221 */ /* 0x000fe20000010000 */
[----:B------:R-:W-:Y:S01]  /*3010*/  FADD.FTZ R159, R162, -R188 ;  /* 0x800000bca29f7221 */ /* 0x000fe20000010000 */
[----:B------:R-:W1:Y:S01]  /*3020*/  MUFU.EX2 R156, R217 ;  /* 0x000000d9009c7308 */ /* 0x000e620000000800 */
[----:B-----5:R-:W-:Y:S01]  /*3030*/  FADD.FTZ R189, R174, -R194 ;  /* 0x800000c2aebd7221 */ /* 0x020fe20000010000 */
[----:B------:R-:W-:Y:S01]  /*3040*/  FADD.FTZ R186, R175, -R195 ;  /* 0x800000c3afba7221 */ /* 0x000fe20000010000 */
[----:B------:R-:W-:Y:S01]  /*3050*/  FMUL.FTZ R152, R5, R152 ;  /* 0x0000009805987220 */ /* 0x000fe20000410000 */
[----:B------:R-:W-:Y:S01]  /*3060*/  FMUL.FTZ R175, R6, R153 ;  /* 0x0000009906af7220 */ /* 0x000fe20000410000 */
[----:B------:R-:W-:Y:S01]  /*3070*/  FADD.FTZ R187, R165, -R191 ;  /* 0x800000bfa5bb7221 */ /* 0x000fe20000010000 */
[----:B------:R-:W-:Y:S01]  /*3080*/  FMUL.FTZ R154, R15, R154 ;  /* 0x0000009a0f9a7220 */ /* 0x000fe20000410000 */
[----:B------:R-:W-:Y:S01]  /*3090*/  FADD.FTZ R160, R160, -R188 ;  /* 0x800000bca0a07221 */ /* 0x000fe20000010000 */
[----:B------:R-:W-:Y:S01]  /*30a0*/  MUFU.EX2 R174, R207 ;  /* 0x000000cf00ae7308 */ /* 0x000fe20000000800 */
[----:B------:R-:W-:Y:S01]  /*30b0*/  FADD.FTZ R165, R170, -R192 ;  /* 0x800000c0aaa57221 */ /* 0x000fe20000010000 */
[----:B------:R-:W-:Y:S01]  /*30c0*/  FADD.FTZ R170, R171, -R193 ;  /* 0x800000c1abaa7221 */ /* 0x000fe20000010000 */
[--C-:B------:R-:W-:Y:S01]  /*30d0*/  FADD.FTZ R164, R164, -R190.reuse ;  /* 0x800000bea4a47221 */ /* 0x100fe20000010000 */
[----:B------:R-:W-:Y:S01]  /*30e0*/  FADD.FTZ R166, R166, -R190 ;  /* 0x800000bea6a67221 */ /* 0x000fe20000010000 */
[--C-:B------:R-:W-:Y:S01]  /*30f0*/  FADD.FTZ R171, R176, -R196.reuse ;  /* 0x800000c4b0ab7221 */ /* 0x100fe20000010000 */
[--C-:B------:R-:W-:Y:S01]  /*3100*/  FADD.FTZ R176, R177, -R197.reuse ;  /* 0x800000c5b1b07221 */ /* 0x100fe20000010000 */
[----:B------:R-:W-:Y:S01]  /*3110*/  FADD.FTZ R179, R179, -R197 ;  /* 0x800000c5b3b37221 */ /* 0x000fe20000010000 */
[----:B------:R-:W2:Y:S01]  /*3120*/  MUFU.EX2 R157, R198 ;  /* 0x000000c6009d7308 */ /* 0x000ea20000000800 */
[----:B------:R-:W-:Y:S01]  /*3130*/  FADD.FTZ R178, R178, -R196 ;  /* 0x800000c4b2b27221 */ /* 0x000fe20000010000 */
[----:B------:R-:W-:Y:S01]  /*3140*/  FMUL.FTZ R197, R201, R208 ;  /* 0x000000d0c9c57220 */ /* 0x000fe20000410000 */
[----:B------:R-:W-:Y:S01]  /*3150*/  F2FP.F16.F32.PACK_AB R196, R175, R152 ;  /* 0x00000098afc4723e */ /* 0x000fe200000000ff */
[----:B------:R-:W-:Y:S01]  /*3160*/  FADD.FTZ R167, R167, -R191 ;  /* 0x800000bfa7a77221 */ /* 0x000fe20000010000 */
[----:B------:R-:W-:Y:S01]  /*3170*/  FMUL.FTZ R159, R218, R159 ;  /* 0x0000009fda9f7220 */ /* 0x000fe20000410000 */
[----:B------:R-:W-:Y:S01]  /*3180*/  FMUL.FTZ R152, R22, R163 ;  /* 0x000000a316987220 */ /* 0x000fe20000410000 */
[----:B------:R-:W-:Y:S01]  /*3190*/  FADD.FTZ R168, R168, -R192 ;  /* 0x800000c0a8a87221 */ /* 0x000fe20000010000 */
[----:B------:R-:W3:Y:S01]  /*31a0*/  MUFU.EX2 R162, R199 ;  /* 0x000000c700a27308 */ /* 0x000ee20000000800 */
[----:B------:R-:W-:Y:S01]  /*31b0*/  FADD.FTZ R169, R169, -R193 ;  /* 0x800000c1a9a97221 */ /* 0x000fe20000010000 */
[----:B------:R-:W-:Y:S01]  /*31c0*/  FADD.FTZ R172, R172, -R194 ;  /* 0x800000c2acac7221 */ /* 0x000fe20000010000 */
[----:B------:R-:W-:Y:S01]  /*31d0*/  FADD.FTZ R173, R173, -R195 ;  /* 0x800000c3adad7221 */ /* 0x000fe20000010000 */
[--C-:B----4-:R-:W-:Y:S01]  /*31e0*/  FADD.FTZ R180, R180, -R222.reuse ;  /* 0x800000deb4b47221 */ /* 0x110fe20000010000 */
[----:B------:R-:W-:Y:S01]  /*31f0*/  FADD.FTZ R153, R182, -R222 ;  /* 0x800000deb6997221 */ /* 0x000fe20000010000 */
[--C-:B------:R-:W-:Y:S01]  /*3200*/  FADD.FTZ R181, R181, -R223.reuse ;  /* 0x800000dfb5b57221 */ /* 0x100fe20000010000 */
[----:B------:R-:W-:Y:S01]  /*3210*/  FADD.FTZ R183, R183, -R223 ;  /* 0x800000dfb7b77221 */ /* 0x000fe20000010000 */
[----:B------:R-:W4:Y:S01]  /*3220*/  MUFU.EX2 R207, R206 ;  /* 0x000000ce00cf7308 */ /* 0x000f220000000800 */
        /* <DEDUP_REMOVED lines=24> */
[----:B-1----:R-:W-:Y:S01]  /*33b0*/  FMUL.FTZ R179, R156, R179 ;  /* 0x000000b39cb37220 */ /* 0x002fe20000410000 */
[----:B--2---:R-:W-:Y:S01]  /*33c0*/  FMUL.FTZ R180, R157, R180 ;  /* 0x000000b49db47220 */ /* 0x004fe20000410000 */
[----:B---3--:R-:W-:Y:S01]  /*33d0*/  FMUL.FTZ R153, R162, R153 ;  /* 0x00000099a2997220 */ /* 0x008fe20000410000 */
[----:B------:R-:W-:Y:S01]  /*33e0*/  FMUL.FTZ R181, R174, R181 ;  /* 0x000000b5aeb57220 */ /* 0x000fe20000410000 */
[----:B----4-:R-:W-:Y:S01]  /*33f0*/  FMUL.FTZ R152, R207, R183 ;  /* 0x000000b7cf987220 */ /* 0x010fe20000410000 */
        /* <DEDUP_REMOVED lines=46> */
[----:B------:R-:W-:Y:S01]  /*36e0*/  UMOV UR8, UR5 ;  /* 0x0000000500087c82 */ /* 0x000fe20008000000 */
[----:B------:R-:W-:Y:S02]  /*36f0*/  WARPGROUP.DEPBAR.LE gsb0, 0x0 ;  /* 0x00008000000079c5 */ /* 0x000fe40000010000 */
[----:B------:R-:W-:Y:S02]  /*3700*/  F2FP.F16.F32.PACK_AB R152, R14, R13 ;  /* 0x0000000d0e98723e */ /* 0x000fe400000000ff */
[----:B------:R-:W-:Y:S02]  /*3710*/  F2FP.F16.F32.PACK_AB R153, R19, R18 ;  /* 0x000000121399723e */ /* 0x000fe400000000ff */
[----:B------:R-:W-:-:S02]  /*3720*/  F2FP.F16.F32.PACK_AB R154, R204, R203 ;  /* 0x000000cbcc9a723e */ /* 0x000fc400000000ff */
[----:B------:R-:W-:Y:S02]  /*3730*/  F2FP.F16.F32.PACK_AB R155, R21, R20 ;  /* 0x00000014159b723e */ /* 0x000fe400000000ff */
[----:B------:R-:W-:Y:S02]  /*3740*/  F2FP.F16.F32.PACK_AB R204, R17, R16 ;  /* 0x0000001011cc723e */ /* 0x000fe400000000ff */
[----:B------:R-:W-:-:S06]  /*3750*/  WARPGROUP.ARRIVE ;  /* 0x00000000000079c5 */ /* 0x000fcc0000000000 */
[----:B------:R-:W-:Y:S01]  /*3760*/  HGMMA.64x128x16.F32 R88, R152, gdesc[UR8].tnspB, R88, gsb0 ;  /* 0x41e0000898587df0 */ /* 0x000fe20008000858 */
[----:B------:R-:W-:Y:S01]  /*3770*/  UMOV UR10, UR6 ;  /* 0x00000006000a7c82 */ /* 0x000fe20008000000 */
[----:B------:R-:W-:Y:S01]  /*3780*/  UMOV UR11, 0x40000040 ;  /* 0x40000040000b7882 */ /* 0x000fe20000000000 */
[----:B------:R-:W-:Y:S02]  /*3790*/  WARPGROUP.DEPBAR.LE gsb0, 0x0 ;  /* 0x00008000000079c5 */ /* 0x000fe40000010000 */
[----:B------:R-:W-:-:S07]  /*37a0*/  WARPGROUP.ARRIVE ;  /* 0x00000000000079c5 */ /* 0x000fce0000000000 */
        /* <DEDUP_REMOVED lines=65> */
.L_x_1291:
        /* <DEDUP_REMOVED lines=49> */
.L_x_1292:
[----:B------:R-:W-:Y:S01]  /*3ed0*/  UIADD3 UR37, UR37, 0x1, URZ ;  /* 0x0000000125257890 */ /* 0x000fe2000fffe03f */
[----:B------:R-:W-:Y:S02]  /*3ee0*/  VIADD R4, R4, 0x1 ;  /* 0x0000000104047836 */ /* 0x000fe40000000000 */
[----:B------:R-:W-:Y:S01]  /*3ef0*/  VIADD R0, R0, 0x30820 ;  /* 0x0003082000007836 */ /* 0x000fe20000000000 */
[----:B------:R-:W-:Y:S02]  /*3f00*/  UISETP.GE.AND UP0, UPT, UR37, UR36, UPT ;  /* 0x000000242500728c */ /* 0x000fe4000bf06270 */
[----:B------:R-:W-:Y:S02]  /*3f10*/  ISETP.NE.AND P0, PT, R4, 0x2, PT ;  /* 0x000000020400780c */ /* 0x000fe40003f05270 */
[----:B------:R-:W-:Y:S02]  /*3f20*/  PRMT R0, RZ, 0x654, R0 ;  /* 0x00000654ff007816 */ /* 0x000fe40000000000 */
[----:B------:R-:W-:-:S02]  /*3f30*/  PLOP3.LUT P1, PT, PT, PT, UP0, 0x80, 0x0 ;  /* 0x000000000000781c */ /* 0x000fc40003f2f008 */
[----:B-1----:R-:W-:Y:S01]  /*3f40*/  SEL R5, RZ, 0x1, P0 ;  /* 0x00000001ff057807 */ /* 0x002fe20000000000 */
[----:B------:R2:W-:Y:S01]  /*3f50*/  SYNCS.ARRIVE.TRANS64.RED.A1T0 RZ, [R0+URZ], RZ ;  /* 0x000000ff00ff79a7 */ /* 0x0005e2000810043f */
[----:B------:R-:W-:Y:S02]  /*3f60*/  SEL R4, R4, RZ, P0 ;  /* 0x000000ff04047207 */ /* 0x000fe40000000000 */
[----:B------:R-:W-:-:S07]  /*3f70*/  LOP3.LUT R226, R226, R5, RZ, 0x3c, !PT ;  /* 0x00000005e2e27212 */ /* 0x000fce00078e3cff */
[----:B--2---:R-:W-:Y:S05]  /*3f80*/  @!P1 BRA `(.L_x_1293) ;  /* 0xffffffd800789947 */ /* 0x004fea000383ffff */
        /* <DEDUP_REMOVED lines=66> */
.L_x_1275:
[----:B------:R-:W-:Y:S05]  /*43b0*/  @P0 BRA `(.L_x_1294) ;  /* 0x0000000c00a80947 */ /* 0x000fea0003800000 */
[----:B------:R-:W1:Y:S01]  /*43c0*/  S2UR UR4, SR_CgaCtaId ;  /* 0x00000000000479c3 */ /* 0x000e620000008800 */
[----:B------:R-:W-:Y:S02]  /*43d0*/  UMOV UR36, 0x400 ;  /* 0x0000040000247882 */ /* 0x000fe40000000000 */
[----:B-1----:R-:W-:-:S06]  /*43e0*/  ULEA UR36, UR4, UR36, 0x18 ;  /* 0x0000002404247291 */ /* 0x002fcc000f8ec03f */
[----:B------:R-:W-:-:S05]  /*43f0*/  IMAD.U32 R16, RZ, RZ, UR36 ;  /* 0x00000024ff107e24 */ /* 0x000fca000f8e00ff */
        /* <DEDUP_REMOVED lines=18> */
.L_x_1295:
        /* <DEDUP_REMOVED lines=20> */
.L_x_1296:
        /* <DEDUP_REMOVED lines=18> */
.L_x_1297:
        /* <DEDUP_REMOVED lines=18> */
.L_x_1298:
[----:B------:R-:W1:Y:S01]  /*48a0*/  S2R R0, SR_TID.X ;  /* 0x0000000000007919 */ /* 0x000e620000002100 */
        /* <DEDUP_REMOVED lines=17> */
[----:B-1----:R-:W-:Y:S01]  /*49c0*/  VIADD R7, R0, 0xffffff80 ;  /* 0xffffff8000077836 */ /* 0x002fe20000000000 */
        /* <DEDUP_REMOVED lines=8> */
[----:B------:R-:W-:Y:S01]  /*4a50*/  SHF.R.S32.HI R6, RZ, 0x5, R2 ;  /* 0x00000005ff067819 */ /* 0x000fe20000011402 */
        /* <DEDUP_REMOVED lines=125> */
.L_x_1300:
[----:B------:R-:W-:Y:S05]  /*5230*/  BSYNC B0 ;  /* 0x0000000000007941 */ /* 0x000fea0003800000 */
.L_x_1299:
[----:B------:R-:W-:-:S04]  /*5240*/  DEPBAR.LE SB0, 0x0 ;  /* 0x000080000000791a */ /* 0x000fc80000000000 */
[----:B------:R-:W-:Y:S05]  /*5250*/  BRA `(.L_x_1273) ;  /* 0x0000005000647947 */ /* 0x000fea0003800000 */
.L_x_1294:
[----:B------:R-:W1:Y:S01]  /*5260*/  S2R R0, SR_TID.X ;  /* 0x0000000000007919 */ /* 0x000e620000002100 */
[----:B------:R-:W2:Y:S01]  /*5270*/  S2UR UR9, SR_CTAID.Y ;  /* 0x00000000000979c3 */ /* 0x000ea20000002600 */
[----:B------:R-:W-:Y:S01]  /*5280*/  BSSY B0, `(.L_x_1301) ;  /* 0x0000033000007945 */ /* 0x000fe20003800000 */
[----:B------:R-:W3:Y:S06]  /*5290*/  S2R R11, SR_CTAID.X ;  /* 0x00000000000b7919 */ /* 0x000eec0000002500 */
[----:B------:R-:W4:Y:S08]  /*52a0*/  LDC.64 R4, c[0x0][0x820] ;  /* 0x00020800ff047b82 */ /* 0x000f300000000a00 */
[----:B------:R-:W3:Y:S08]  /*52b0*/  LDC.64 R20, c[0x0][0x808] ;  /* 0x00020200ff147b82 */ /* 0x000ef00000000a00 */
[----:B------:R-:W5:Y:S01]  /*52c0*/  S2UR UR8, SR_CTAID.Z ;  /* 0x00000000000879c3 */ /* 0x000f620000002700 */
[----:B--2---:R-:W-:Y:S01]  /*52d0*/  USHF.R.S32.HI UR5, URZ, 0x1f, UR9 ;  /* 0x0000001f3f057899 */ /* 0x004fe20008011409 */
[----:B-1----:R-:W-:-:S06]  /*52e0*/  VIADD R3, R0, 0xffffff80 ;  /* 0xffffff8000037836 */ /* 0x002fcc0000000000 */
[----:B------:R-:W1:Y:S01]  /*52f0*/  LDC.64 R12, c[0x0][0x828] ;  /* 0x00020a00ff0c7b82 */ /* 0x000e620000000a00 */
[----:B------:R-:W-:-:S04]  /*5300*/  SHF.R.S32.HI R0, RZ, 0x1f, R3 ;  /* 0x0000001fff007819 */ /* 0x000fc80000011403 */
[----:B------:R-:W-:Y:S01]  /*5310*/  LEA.HI R8, R0, R3, RZ, 0x4 ;  /* 0x0000000300087211 */ /* 0x000fe200078f20ff */
[----:B---3--:R-:W-:Y:S02]  /*5320*/  IMAD R17, R11, -0x80, R20 ;  /* 0xffffff800b117824 */ /* 0x008fe400078e0214 */
[----:B------:R-:W2:Y:S01]  /*5330*/  LDC.64 R18, c[0x0][0x850] ;  /* 0x00021400ff127b82 */ /* 0x000ea20000000a00 */
[----:B------:R-:W-:Y:S01]  /*5340*/  LOP3.LUT R0, R8, 0x1ffffff0, RZ, 0xc0, !PT ;  /* 0x1ffffff008007812 */ /* 0x000fe200078ec0ff */
[----:B-----5:R-:W-:-:S04]  /*5350*/  USHF.R.S32.HI UR4, URZ, 0x1f, UR8 ;  /* 0x0000001f3f047899 */ /* 0x020fc80008011408 */
[----:B------:R-:W-:Y:S02]  /*5360*/  IMAD.IADD R0, R3, 0x1, -R0 ;  /* 0x0000000103007824 */ /* 0x000fe400078e0a00 */
[----:B------:R-:W3:Y:S02]  /*5370*/  LDC.64 R22, c[0x0][0x858] ;  /* 0x00021600ff167b82 */ /* 0x000ee40000000a00 */
[----:B------:R-:W-:Y:S02]  /*5380*/  IMAD.SHL.U32 R6, R0, 0x8, RZ ;  /* 0x0000000800067824 */ /* 0x000fe400078e00ff */
[----:B----4-:R-:W-:-:S03]  /*5390*/  IMAD R0, R4, UR5, RZ ;  /* 0x0000000504007c24 */ /* 0x010fc6000f8e02ff */
        /* <DEDUP_REMOVED lines=14> */
[----:B-1----:R-:W-:Y:S01]  /*5480*/  IMAD.WIDE.U32 R8, R12, UR8, R2 ;  /* 0x000000080c087c25 */ /* 0x002fe2000f8e0002 */
        /* <DEDUP_REMOVED lines=18> */
.L_x_1302:
[----:B------:R-:W-:Y:S05]  /*55b0*/  BSYNC B0 ;  /* 0x0000000000007941 */ /* 0x000fea0003800000 */
.L_x_1301:
        /* <DEDUP_REMOVED lines=16> */
.L_x_1304:
[----:B------:R-:W-:Y:S05]  /*56c0*/  BSYNC B0 ;  /* 0x0000000000007941 */ /* 0x000fea0003800000 */
.L_x_1303:
[----:B------:R-:W-:Y:S01]  /*56d0*/  BSSY B0, `(.L_x_1305) ;  /* 0x0000010000007945 */ /* 0x000fe20003800000 */
[----:B------:R-:W-:-:S03]  /*56e0*/  ISETP.GE.OR P3, PT, R6, R21, P1 ;  /* 0x000000150600720c */ /* 0x000fc60000f66670 */
[----:B------:R-:W-:Y:S10]  /*56f0*/  @P4 BRA `(.L_x_1306) ;  /* 0x0000000000344947 */ /* 0x000ff40003800000 */
[----:B-1--4-:R-:W-:Y:S01]  /*5700*/  IADD3 R15, P4, R2, 0x20, RZ ;  /* 0x00000020020f7810 */ /* 0x012fe20007f9e0ff */
        /* <DEDUP_REMOVED lines=12> */
.L_x_1306:
[----:B------:R-:W-:Y:S05]  /*57d0*/  BSYNC B0 ;  /* 0x0000000000007941 */ /* 0x000fea0003800000 */
.L_x_1305:
[----:B------:R-:W-:Y:S01]  /*57e0*/  BSSY B0, `(.L_x_1307) ;  /* 0x0000011000007945 */ /* 0x000fe20003800000 */
[----:B------:R-:W-:Y:S01]  /*57f0*/  ISETP.GE.OR P4, PT, R6, R21, P2 ;  /* 0x000000150600720c */ /* 0x000fe20001786670 */
[----:B------:R-:W-:Y:S02]  /*5800*/  VIADD R0, R4, 0x50 ;  /* 0x0000005004007836 */ /* 0x000fe40000000000 */
[----:B------:R-:W-:Y:S10]  /*5810*/  @P3 BRA `(.L_x_1308) ;  /* 0x0000000000343947 */ /* 0x000ff40003800000 */
[----:B-1--4-:R-:W-:Y:S01]  /*5820*/  IADD3 R15, P3, R2, 0x30, RZ ;  /* 0x00000030020f7810 */ /* 0x012fe20007f7e0ff */
        /* <DEDUP_REMOVED lines=12> */
.L_x_1308:
[----:B------:R-:W-:Y:S05]  /*58f0*/  BSYNC B0 ;  /* 0x0000000000007941 */ /* 0x000fea0003800000 */
.L_x_1307:
[----:B------:R-:W-:Y:S01]  /*5900*/  BSSY B0, `(.L_x_1309) ;  /* 0x0000010000007945 */ /* 0x000fe20003800000 */
[----:B------:R-:W-:-:S03]  /*5910*/  ISETP.GE.AND P3, PT, R0, R17, PT ;  /* 0x000000110000720c */ /* 0x000fc60003f66270 */
        /* <DEDUP_REMOVED lines=14> */
.L_x_1310:
[----:B------:R-:W-:Y:S05]  /*5a00*/  BSYNC B0 ;  /* 0x0000000000007941 */ /* 0x000fea0003800000 */
.L_x_1309:
[----:B------:R-:W-:Y:S01]  /*5a10*/  ISETP.GE.OR P4, PT, R6, R21, P3 ;  /* 0x000000150600720c */ /* 0x000fe20001f86670 */
[----:B------:R-:W-:Y:S01]  /*5a20*/  BSSY B0, `(.L_x_1311) ;  /* 0x0000011000007945 */ /* 0x000fe20003800000 */
[----:B--2---:R-:W-:Y:S02]  /*5a30*/  IMAD R16, R18, UR5, RZ ;  /* 0x0000000512107c24 */ /* 0x004fe4000f8e02ff */
[----:B------:R-:W-:-:S09]  /*5a40*/  VIADD R0, R4, 0x60 ;  /* 0x0000006004007836 */ /* 0x000fd20000000000 */
[----:B------:R-:W-:Y:S05]  /*5a50*/  @P4 BRA `(.L_x_1312) ;  /* 0x0000000000344947 */ /* 0x000fea0003800000 */
        /* <DEDUP_REMOVED lines=13> */
.L_x_1312:
[----:B------:R-:W-:Y:S05]  /*5b30*/  BSYNC B0 ;  /* 0x0000000000007941 */ /* 0x000fea0003800000 */
.L_x_1311:
[----:B------:R-:W-:Y:S01]  /*5b40*/  ULDC UR6, c[0x0][0x83c] ;  /* 0x00020f0000067ab9 */ /* 0x000fe20000000800 */
[----:B------:R-:W-:Y:S01]  /*5b50*/  ISETP.GE.AND P4, PT, R0, R17, PT ;  /* 0x000000110000720c */ /* 0x000fe20003f86270 */
[----:B-12-4-:R-:W-:Y:S01]  /*5b60*/  IMAD R15, R19, UR9, R16 ;  /* 0x00000009130f7c24 */ /* 0x016fe2000f8e0210 */
        /* <DEDUP_REMOVED lines=28> */
.L_x_1314:
[----:B------:R-:W-:Y:S05]  /*5d30*/  BSYNC B0 ;  /* 0x0000000000007941 */ /* 0x000fea0003800000 */
.L_x_1313:
[----:B------:R-:W-:Y:S01]  /*5d40*/  ISETP.GE.AND P6, PT, R0, R17, PT ;  /* 0x000000110000720c */ /* 0x000fe20003fc6270 */
[----:B---3--:R-:W-:Y:S01]  /*5d50*/  IMAD R0, R22, UR4, RZ ;  /* 0x0000000416007c24 */ /* 0x008fe2000f8e02ff */
        /* <DEDUP_REMOVED lines=20> */
.L_x_1316:
[----:B------:R-:W-:Y:S05]  /*5ea0*/  BSYNC B0 ;  /* 0x0000000000007941 */ /* 0x000fea0003800000 */
.L_x_1315:
        /* <DEDUP_REMOVED lines=14> */
.L_x_1318:
[----:B------:R-:W-:Y:S05]  /*5f90*/  BSYNC B0 ;  /* 0x0000000000007941 */ /* 0x000fea0003800000 */
.L_x_1317:
        /* <DEDUP_REMOVED lines=16> */
.L_x_1320:
[----:B------:R-:W-:Y:S05]  /*60a0*/  BSYNC B0 ;  /* 0x0000000000007941 */ /* 0x000fea0003800000 */
.L_x_1319:
        /* <DEDUP_REMOVED lines=15> */
.L_x_1322:
[----:B------:R-:W-:Y:S05]  /*61a0*/  BSYNC B0 ;  /* 0x0000000000007941 */ /* 0x000fea0003800000 */
.L_x_1321:
        /* <DEDUP_REMOVED lines=15> */
.L_x_1324:
[----:B------:R-:W-:Y:S05]  /*62a0*/  BSYNC B0 ;  /* 0x0000000000007941 */ /* 0x000fea0003800000 */
.L_x_1323:
        /* <DEDUP_REMOVED lines=15> */
.L_x_1326:
[----:B------:R-:W-:Y:S05]  /*63a0*/  BSYNC B0 ;  /* 0x0000000000007941 */ /* 0x000fea0003800000 */
.L_x_1325:
        /* <DEDUP_REMOVED lines=15> */
.L_x_1328:
[----:B------:R-:W-:Y:S05]  /*64a0*/  BSYNC B0 ;  /* 0x0000000000007941 */ /* 0x000fea0003800000 */
.L_x_1327:
        /* <DEDUP_REMOVED lines=15> */
.L_x_1330:
[----:B------:R-:W-:Y:S05]  /*65a0*/  BSYNC B0 ;  /* 0x0000000000007941 */ /* 0x000fea0003800000 */
.L_x_1329:
        /* <DEDUP_REMOVED lines=15> */
.L_x_1271:
        /* <DEDUP_REMOVED lines=13> */
[----:B------:R-:W-:Y:S02]  /*6770*/  ULDC UR4, c[0x0][0x280] ;  /* 0x0000a00000047ab9 */ /* 0x000fe40000000800 */
[----:B------:R-:W-:-:S04]  /*6780*/  UIADD3 UR5, UR4, 0x3f, URZ ;  /* 0x0000003f04057890 */ /* 0x000fc8000fffe03f */
[----:B------:R-:W-:Y:S01]  /*6790*/  USHF.R.S32.HI UR6, URZ, 0x1f, UR5 ;  /* 0x0000001f3f067899 */ /* 0x000fe20008011405 */
[----:B------:R-:W2:Y:S03]  /*67a0*/  S2UR UR17, SR_CTAID.Y ;  /* 0x00000000001179c3 */ /* 0x000ea60000002600 */
[----:B------:R-:W-:-:S04]  /*67b0*/  ULEA.HI UR5, UR6, UR5, URZ, 0x6 ;  /* 0x0000000506057291 */ /* 0x000fc8000f8f303f */
[----:B------:R-:W-:Y:S01]  /*67c0*/  USHF.R.S32.HI UR5, URZ, 0x6, UR5 ;  /* 0x000000063f057899 */ /* 0x000fe20008011405 */
[----:B-1----:R-:W-:Y:S01]  /*67d0*/  ISETP.LE.AND P0, PT, RZ, UR23, PT ;  /* 0x00000017ff007c0c */ /* 0x002fe2000bf03270 */
[----:B--2---:R-:W-:-:S12]  /*67e0*/  USHF.R.S32.HI UR18, URZ, 0x1f, UR17 ;  /* 0x0000001f3f127899 */ /* 0x004fd80008011411 */
[----:B------:R-:W-:Y:S05]  /*67f0*/  @!P0 BRA `(.L_x_1332) ;  /* 0x00000000002c8947 */ /* 0x000fea0003800000 */
        /* <DEDUP_REMOVED lines=9> */
[----:B------:R-:W-:Y:S01]  /*6890*/  USEL UR11, UR5, UR7, UP0 ;  /* 0x00000007050b7287 */ /* 0x000fe20008000000 */
[----:B------:R-:W-:Y:S11]  /*68a0*/  BRA `(.L_x_1333) ;  /* 0x0000000000047947 */ /* 0x000ff60003800000 */
.L_x_1332:
[----:B------:R-:W-:-:S05]  /*68b0*/  UMOV UR11, UR5 ;  /* 0x00000005000b7c82 */ /* 0x000fca0008000000 */
.L_x_1333:
[----:B------:R-:W-:Y:S01]  /*68c0*/  ULEA UR4, UR23, UR4, 0x7 ;  /* 0x0000000417047291 */ /* 0x000fe2000f8e383f */
[----:B------:R-:W-:Y:S01]  /*68d0*/  ULDC UR6, c[0x0][0x290] ;  /* 0x0000a40000067ab9 */ /* 0x000fe20000000800 */
[----:B------:R-:W-:Y:S01]  /*68e0*/  ULDC UR7, c[0x0][0x74c] ;  /* 0x0001d30000077ab9 */ /* 0x000fe20000000800 */
[----:B------:R-:W-:Y:S01]  /*68f0*/  ULDC.64 UR12, c[0x0][0x2e0] ;  /* 0x0000b800000c7ab9 */ /* 0x000fe20000000a00 */
[----:B------:R-:W-:Y:S01]  /*6900*/  UIADD3 UR8, -UR7, UR4, -UR6 ;  /* 0x0000000407087290 */ /* 0x000fe2000fffe906 */
[----:B------:R-:W-:Y:S02]  /*6910*/  ULDC UR15, c[0x0][0x288] ;  /* 0x0000a200000f7ab9 */ /* 0x000fe40000000800 */
[----:B------:R-:W-:Y:S01]  /*6920*/  ULDC.64 UR6, c[0x0][0x2d8] ;  /* 0x0000b60000067ab9 */ /* 0x000fe20000000a00 */
[----:B------:R-:W-:Y:S02]  /*6930*/  USHF.R.S32.HI UR9, URZ, 0x1f, UR8 ;  /* 0x0000001f3f097899 */ /* 0x000fe40008011408 */
[----:B------:R-:W-:-:S02]  /*6940*/  UIMAD UR4, UR18, UR6, URZ ;  /* 0x00000006120472a4 */ /* 0x000fc4000f8e023f */
[----:B------:R-:W-:Y:S02]  /*6950*/  ULEA.HI UR10, UR9, UR8, URZ, 0x6 ;  /* 0x00000008090a7291 */ /* 0x000fe4000f8f303f */
[----:B------:R-:W-:Y:S02]  /*6960*/  UIMAD.WIDE.U32 UR8, UR17, UR6, URZ ;  /* 0x00000006110872a5 */ /* 0x000fe4000f8e003f */
[----:B------:R-:W-:Y:S02]  /*6970*/  USHF.R.S32.HI UR10, URZ, 0x6, UR10 ;  /* 0x000000063f0a7899 */ /* 0x000fe4000801140a */
[----:B------:R-:W-:Y:S02]  /*6980*/  UIMAD UR4, UR17, UR7, UR4 ;  /* 0x00000007110472a4 */ /* 0x000fe4000f8e0204 */
[----:B------:R-:W-:Y:S02]  /*6990*/  UISETP.LT.AND UP0, UPT, URZ, UR10, UPT ;  /* 0x0000000a3f00728c */ /* 0x000fe4000bf01270 */
[----:B------:R-:W-:-:S02]  /*69a0*/  USHF.R.S32.HI UR7, URZ, 0x1f, UR16 ;  /* 0x0000001f3f077899 */ /* 0x000fc40008011410 */
[----:B------:R-:W-:Y:S02]  /*69b0*/  USEL UR6, URZ, UR10, !UP0 ;  /* 0x0000000a3f067287 */ /* 0x000fe4000c000000 */
[----:B------:R-:W-:Y:S02]  /*69c0*/  UIMAD UR7, UR7, UR12, URZ ;  /* 0x0000000c070772a4 */ /* 0x000fe4000f8e023f */
[----:B------:R-:W-:Y:S02]  /*69d0*/  UISETP.GT.AND UP0, UPT, UR11, UR6, UPT ;  /* 0x000000060b00728c */ /* 0x000fe4000bf04270 */
[----:B------:R-:W-:Y:S02]  /*69e0*/  UIMAD UR10, UR16, UR15, URZ ;  /* 0x0000000f100a72a4 */ /* 0x000fe4000f8e023f */
[----:B------:R-:W-:Y:S02]  /*69f0*/  UIMAD UR14, UR16, UR13, UR7 ;  /* 0x0000000d100e72a4 */ /* 0x000fe4000f8e0207 */
[----:B------:R-:W-:Y:S01]  /*6a00*/  PLOP3.LUT P1, PT, PT, PT, UP0, 0x80, 0x0 ;  /* 0x000000000000781c */ /* 0x000fe20003f2f008 */
[----:B------:R-:W-:-:S02]  /*6a10*/  UIADD3 UR9, UR9, UR4, URZ ;  /* 0x0000000409097290 */ /* 0x000fc4000fffe03f */
[----:B------:R-:W-:Y:S02]  /*6a20*/  UIADD3 UR7, UP1, UR10, UR17, URZ ;  /* 0x000000110a077290 */ /* 0x000fe4000ff3e03f */
[----:B------:R-:W-:Y:S01]  /*6a30*/  UIMAD.WIDE.U32 UR8, UR16, UR12, UR8 ;  /* 0x0000000c100872a5 */ /* 0x000fe2000f8e0008 */
[----:B------:R-:W-:Y:S01]  /*6a40*/  ELECT P0, URZ, PT ;  /* 0x00000000003f782f */ /* 0x000fe20003800000 */
[----:B------:R-:W-:-:S06]  /*6a50*/  ULEA.HI.X.SX32 UR10, UR10, UR18, 0x1, UP1 ;  /* 0x000000120a0a7291 */ /* 0x000fcc00088f0e3f */
[----:B------:R-:W-:Y:S06]  /*6a60*/  @!P1 BRA `(.L_x_1334) ;  /* 0x00000010004c9947 */ /* 0x000fec0003800000 */
[----:B------:R-:W1:Y:S01]  /*6a70*/  S2R R0, SR_TID.X ;  /* 0x0000000000007919 */ /* 0x000e620000002100 */
[----:B------:R-:W-:Y:S02]  /*6a80*/  UIADD3 UR4, -UR6, UR11, URZ ;  /* 0x0000000b06047290 */ /* 0x000fe4000fffe13f */
[----:B------:R-:W-:Y:S02]  /*6a90*/  UIADD3 UR14, UR9, UR14, URZ ;  /* 0x0000000e090e7290 */ /* 0x000fe4000fffe03f */
[----:B------:R-:W-:-:S04]  /*6aa0*/  ULOP3.LUT UR4, UR4, 0x1, URZ, 0xc0, !UPT ;  /* 0x0000000104047892 */ /* 0x000fc8000f8ec03f */
[----:B------:R-:W-:-:S03]  /*6ab0*/  UISETP.NE.U32.AND UP0, UPT, UR4, 0x1, UPT ;  /* 0x000000010400788c */ /* 0x000fc6000bf05070 */
[----:B------:R-:W-:Y:S02]  /*6ac0*/  ULDC UR4, c[0x0][0x760] ;  /* 0x0001d80000047ab9 */ /* 0x000fe40000000800 */
[----:B------:R-:W-:Y:S01]  /*6ad0*/  UIMAD UR15, UR15, UR4, URZ ;  /* 0x000000040f0f72a4 */ /* 0x000fe2000f8e023f */
[----:B------:R-:W-:Y:S02]  /*6ae0*/  PLOP3.LUT P1, PT, PT, PT, UP0, 0x80, 0x0 ;  /* 0x000000000000781c */ /* 0x000fe40003f2f008 */
[----:B-1----:R-:W-:-:S11]  /*6af0*/  LOP3.LUT R9, R0, 0x1f, RZ, 0xc0, !PT ;  /* 0x0000001f00097812 */ /* 0x002fd600078ec0ff */
[----:B------:R-:W-:Y:S05]  /*6b00*/  @P1 BRA `(.L_x_1335) ;  /* 0x00000004006c1947 */ /* 0x000fea0003800000 */
        /* <DEDUP_REMOVED lines=8> */
[----:B------:R-:W-:-:S04]  /*6b90*/  IMAD.U32 R2, RZ, RZ, UR13 ;  /* 0x0000000dff027e24 */ /* 0x000fc8000f8e00ff */
[----:B------:R-:W-:Y:S01]  /*6ba0*/  IMAD.U32 R3, RZ, RZ, UR4 ;  /* 0x00000004ff037e24 */ /* 0x000fe2000f8e00ff */
[----:B------:R-:W-:Y:S06]  /*6bb0*/  @P2 BRA `(.L_x_1337) ;  /* 0x0000000000142947 */ /* 0x000fec0003800000 */
.L_x_1338:
[----:B------:R-:W2:Y:S04]  /*6bc0*/  LDG.E.STRONG.GPU R0, desc[UR46][R2.64] ;  /* 0x0000002e02007981 */ /* 0x000ea8000c1ef900 */
[----:B--2---:R-:W-:Y:S01]  /*6bd0*/  CCTL.IVALL ;  /* 0x00000000ff00798f */ /* 0x004fe20002000000 */
[----:B------:R-:W-:Y:S05]  /*6be0*/  YIELD ;  /* 0x0000000000007946 */ /* 0x000fea0003800000 */
[----:B------:R-:W-:-:S13]  /*6bf0*/  ISETP.NE.AND P1, PT, R0, UR23, PT ;  /* 0x0000001700007c0c */ /* 0x000fda000bf25270 */
[----:B------:R-:W-:Y:S05]  /*6c00*/  @P1 BRA `(.L_x_1338) ;  /* 0xfffffffc00ec1947 */ /* 0x000fea000383ffff */
.L_x_1337:
[----:B------:R-:W-:Y:S05]  /*6c10*/  BSYNC B0 ;  /* 0x0000000000007941 */ /* 0x000fea0003800000 */
.L_x_1336:
[----:B------:R-:W-:-:S03]  /*6c20*/  UMOV UR4, 0xffffffff ;  /* 0xffffffff00047882 */ /* 0x000fc60000000000 */
[----:B------:R-:W-:Y:S05]  /*6c30*/  BRA.DIV UR4, `(.L_x_1339) ;  /* 0x0000003a044c7947 */ /* 0x000fea000b800000 */
[----:B------:R-:W-:Y:S01]  /*6c40*/  NOP ;  /* 0x0000000000007918 */ /* 0x000fe20000000000 */
.L_x_1416:
[----:B------:R-:W-:Y:S01]  /*6c50*/  IMAD.U32 R8, RZ, RZ, UR6 ;  /* 0x00000006ff087e24 */ /* 0x000fe2000f8e00ff */
[----:B------:R-:W-:Y:S05]  /*6c60*/  WARPSYNC.ALL ;  /* 0x0000000000007948 */ /* 0x000fea0003800000 */
[----:B------:R-:W-:Y:S01]  /*6c70*/  BAR.SYNC.DEFER_BLOCKING 0xd, 0xa0 ;  /* 0x0342800000007b1d */ /* 0x000fe20000010000 */
[----:B------:R-:W-:-:S05]  /*6c80*/  IMAD.SHL.U32 R8, R8, 0x2000, RZ ;  /* 0x0000200008087824 */ /* 0x000fca00078e00ff */
        /* <DEDUP_REMOVED lines=18> */
.L_x_1341:
[----:B------:R-:W-:Y:S05]  /*6db0*/  BSYNC B0 ;  /* 0x0000000000007941 */ /* 0x000fea0003800000 */
.L_x_1340:
        /* <DEDUP_REMOVED lines=20> */
.L_x_1343:
[----:B------:R-:W-:Y:S05]  /*6f00*/  BSYNC B0 ;  /* 0x0000000000007941 */ /* 0x000fea0003800000 */
.L_x_1342:
[----:B------:R-:W-:Y:S06]  /*6f10*/  BAR.ARV 0xa, 0xa0 ;  /* 0x0282800000007b1d */ /* 0x000fec0000002000 */
[----:B------:R-:W-:Y:S04]  /*6f20*/  BSSY B0, `(.L_x_1344) ;  /* 0x0000003000007945 */ /* 0x000fe80003800000 */
[----:B------:R-:W-:Y:S05]  /*6f30*/  @!P0 BRA `(.L_x_1345) ;  /* 0x0000000000048947 */ /* 0x000fea0003800000 */
[----:B------:R-:W-:-:S04]  /*6f40*/  DEPBAR.LE SB0, 0x0 ;  /* 0x000080000000791a */ /* 0x000fc80000000000 */
.L_x_1345:
[----:B------:R-:W-:Y:S05]  /*6f50*/  BSYNC B0 ;  /* 0x0000000000007941 */ /* 0x000fea0003800000 */
.L_x_1344:
        /* <DEDUP_REMOVED lines=19> */
.L_x_1347:
[----:B------:R-:W-:Y:S05]  /*7090*/  BSYNC B0 ;  /* 0x0000000000007941 */ /* 0x000fea0003800000 */
.L_x_1346:
[----:B------:R-:W-:Y:S01]  /*70a0*/  UIADD3 UR18, UR6, 0x1, URZ ;  /* 0x0000000106127890 */ /* 0x000fe2000fffe03f */
[----:B------:R-:W-:Y:S11]  /*70b0*/  BRA `(.L_x_1348) ;  /* 0x0000000000047947 */ /* 0x000ff60003800000 */
.L_x_1335:
[----:B------:R-:W-:-:S05]  /*70c0*/  UMOV UR18, UR6 ;  /* 0x0000000600127c82 */ /* 0x000fca0008000000 */
.L_x_1348:
[----:B------:R-:W-:-:S03]  /*70d0*/  UIADD3 UR4, UR6, 0x1, URZ ;  /* 0x0000000106047890 */ /* 0x000fc6000fffe03f */
[----:B------:R-:W-:Y:S01]  /*70e0*/  UMOV UR6, UR18 ;  /* 0x0000001200067c82 */ /* 0x000fe20008000000 */
[----:B------:R-:W-:-:S06]  /*70f0*/  UISETP.NE.AND UP0, UPT, UR11, UR4, UPT ;  /* 0x000000040b00728c */ /* 0x000fcc000bf05270 */
[----:B------:R-:W-:-:S13]  /*7100*/  PLOP3.LUT P1, PT, PT, PT, UP0, 0x80, 0x0 ;  /* 0x000000000000781c */ /* 0x000fda0003f2f008 */
[----:B------:R-:W-:Y:S05]  /*7110*/  @!P1 BRA `(.L_x_1334) ;  /* 0x0000000800a09947 */ /* 0x000fea0003800000 */
[----:B------:R-:W-:Y:S01]  /*7120*/  ULDC.64 UR20, c[0x0][0x2c0] ;  /* 0x0000b00000147ab9 */ /* 0x000fe20000000a00 */
[----:B------:R-:W-:Y:S01]  /*7130*/  UMOV UR4, URZ ;  /* 0x0000003f00047c82 */ /* 0x000fe20008000000 */
[----:B------:R-:W-:Y:S01]  /*7140*/  ULEA UR20, UP0, UR8, UR20, 0x2 ;  /* 0x0000001408147291 */ /* 0x000fe2000f80103f */
[----:B------:R-:W-:-:S03]  /*7150*/  UMOV UR6, UR18 ;  /* 0x0000001200067c82 */ /* 0x000fc60008000000 */
[----:B------:R-:W-:Y:S02]  /*7160*/  ULEA.HI.X UR21, UR8, UR21, UR14, 0x2, UP0 ;  /* 0x0000001508157291 */ /* 0x000fe400080f140e */
[----:B------:R-:W-:-:S04]  /*7170*/  UIADD3 UR20, UP0, UR20, 0x4000, URZ ;  /* 0x0000400014147890 */ /* 0x000fc8000ff1e03f */
[----:B------:R-:W-:-:S12]  /*7180*/  UIADD3.X UR21, URZ, UR21, URZ, UP0, !UPT ;  /* 0x000000153f157290 */ /* 0x000fd800087fe43f */
.L_x_1373:
        /* <DEDUP_REMOVED lines=11> */
.L_x_1351:
[----:B------:R-:W2:Y:S04]  /*7240*/  LDG.E.STRONG.GPU R0, desc[UR46][R2.64] ;  /* 0x0000002e02007981 */ /* 0x000ea8000c1ef900 */
[----:B--2---:R-:W-:Y:S01]  /*7250*/  CCTL.IVALL ;  /* 0x00000000ff00798f */ /* 0x004fe20002000000 */
[----:B------:R-:W-:Y:S05]  /*7260*/  YIELD ;  /* 0x0000000000007946 */ /* 0x000fea0003800000 */
[----:B------:R-:W-:-:S13]  /*7270*/  ISETP.NE.AND P1, PT, R0, UR23, PT ;  /* 0x0000001700007c0c */ /* 0x000fda000bf25270 */
[----:B------:R-:W-:Y:S05]  /*7280*/  @P1 BRA `(.L_x_1351) ;  /* 0xfffffffc00ec1947 */ /* 0x000fea000383ffff */
.L_x_1350:
[----:B------:R-:W-:Y:S05]  /*7290*/  BSYNC B0 ;  /* 0x0000000000007941 */ /* 0x000fea0003800000 */
.L_x_1349:
[----:B------:R-:W-:-:S03]  /*72a0*/  UMOV UR16, 0xffffffff ;  /* 0xffffffff00107882 */ /* 0x000fc60000000000 */
[----:B------:R-:W-:Y:S05]  /*72b0*/  BRA.DIV UR16, `(.L_x_1352) ;  /* 0x0000003210c87947 */ /* 0x000fea000b800000 */
[----:B------:R-:W-:Y:S01]  /*72c0*/  NOP ;  /* 0x0000000000007918 */ /* 0x000fe20000000000 */
.L_x_1419:
[----:B------:R-:W-:Y:S05]  /*72d0*/  WARPSYNC.ALL ;  /* 0x0000000000007948 */ /* 0x000fea0003800000 */
[----:B------:R-:W-:Y:S06]  /*72e0*/  BAR.SYNC.DEFER_BLOCKING 0xd, 0xa0 ;  /* 0x0342800000007b1d */ /* 0x000fec0000010000 */
[----:B------:R-:W-:Y:S04]  /*72f0*/  BSSY B0, `(.L_x_1353) ;  /* 0x0000011000007945 */ /* 0x000fe80003800000 */
[----:B------:R-:W-:Y:S05]  /*7300*/  @!P0 BRA `(.L_x_1354) ;  /* 0x00000000003c8947 */ /* 0x000fea0003800000 */
[----:B------:R-:W1:Y:S01]  /*7310*/  S2UR UR22, SR_CgaCtaId ;  /* 0x00000000001679c3 */ /* 0x000e620000008800 */
[----:B------:R-:W-:Y:S01]  /*7320*/  USHF.L.U32 UR16, UR6, 0xd, URZ ;  /* 0x0000000d06107899 */ /* 0x000fe2000800063f */
        /* <DEDUP_REMOVED lines=11> */
[----:B------:R1:W-:Y:S02]  /*73e0*/  UBLKRED.G.S.ADD.F32.RN [UR16], [UR22], UR24, desc[UR26] ;  /* 0x00001a10160073bb */ /* 0x0003e400080a1418 */
[----:B-1----:R0:W-:Y:S02]  /*73f0*/  UTMACMDFLUSH ;  /* 0x00000000000079b7 */ /* 0x0021e40000000000 */
.L_x_1354:
[----:B------:R-:W-:Y:S05]  /*7400*/  BSYNC B0 ;  /* 0x0000000000007941 */ /* 0x000fea0003800000 */
.L_x_1353:
[----:B------:R-:W-:Y:S01]  /*7410*/  ULEA UR16, UR18, UR4, 0xd ;  /* 0x0000000412107291 */ /* 0x000fe2000f8e683f */
[----:B------:R-:W-:Y:S03]  /*7420*/  BAR.SYNC.DEFER_BLOCKING 0xe, 0xa0 ;  /* 0x0382800000007b1d */ /* 0x000fe60000010000 */
[----:B------:R-:W-:-:S03]  /*7430*/  UIMAD.WIDE UR16, UR16, 0x4, UR20 ;  /* 0x00000004101078a5 */ /* 0x000fc6000f8e0214 */
        /* <DEDUP_REMOVED lines=12> */
.L_x_1356:
[----:B------:R-:W-:Y:S05]  /*7500*/  BSYNC B0 ;  /* 0x0000000000007941 */ /* 0x000fea0003800000 */
.L_x_1355:
[----:B------:R-:W-:Y:S06]  /*7510*/  BAR.ARV 0xa, 0xa0 ;  /* 0x0282800000007b1d */ /* 0x000fec0000002000 */
[----:B------:R-:W-:Y:S04]  /*7520*/  BSSY B0, `(.L_x_1357) ;  /* 0x0000003000007945 */ /* 0x000fe80003800000 */
[----:B------:R-:W-:Y:S05]  /*7530*/  @!P0 BRA `(.L_x_1358) ;  /* 0x0000000000048947 */ /* 0x000fea0003800000 */
[----:B------:R-:W-:-:S04]  /*7540*/  DEPBAR.LE SB0, 0x0 ;  /* 0x000080000000791a */ /* 0x000fc80000000000 */
.L_x_1358:
[----:B------:R-:W-:Y:S05]  /*7550*/  BSYNC B0 ;  /* 0x0000000000007941 */ /* 0x000fea0003800000 */
.L_x_1357:
        /* <DEDUP_REMOVED lines=19> */
.L_x_1360:
[----:B------:R-:W-:Y:S05]  /*7690*/  BSYNC B0 ;  /* 0x0000000000007941 */ /* 0x000fea0003800000 */
.L_x_1359:
        /* <DEDUP_REMOVED lines=9> */
.L_x_1363:
[----:B------:R-:W2:Y:S04]  /*7730*/  LDG.E.STRONG.GPU R0, desc[UR46][R2.64] ;  /* 0x0000002e02007981 */ /* 0x000ea8000c1ef900 */
[----:B--2---:R-:W-:Y:S01]  /*7740*/  CCTL.IVALL ;  /* 0x00000000ff00798f */ /* 0x004fe20002000000 */
[----:B------:R-:W-:Y:S05]  /*7750*/  YIELD ;  /* 0x0000000000007946 */ /* 0x000fea0003800000 */
[----:B------:R-:W-:-:S13]  /*7760*/  ISETP.NE.AND P1, PT, R0, UR23, PT ;  /* 0x0000001700007c0c */ /* 0x000fda000bf25270 */
[----:B------:R-:W-:Y:S05]  /*7770*/  @P1 BRA `(.L_x_1363) ;  /* 0xfffffffc00ec1947 */ /* 0x000fea000383ffff */
.L_x_1362:
[----:B------:R-:W-:Y:S05]  /*7780*/  BSYNC B0 ;  /* 0x0000000000007941 */ /* 0x000fea0003800000 */
.L_x_1361:
[----:B------:R-:W-:-:S03]  /*7790*/  UMOV UR12, 0xffffffff ;  /* 0xffffffff000c7882 */ /* 0x000fc60000000000 */
[----:B------:R-:W-:Y:S05]  /*77a0*/  BRA.DIV UR12, `(.L_x_1364) ;  /* 0x0000002e0ca87947 */ /* 0x000fea000b800000 */
[----:B------:R-:W-:Y:S01]  /*77b0*/  NOP ;  /* 0x0000000000007918 */ /* 0x000fe20000000000 */
.L_x_1422:
[----:B------:R-:W-:Y:S05]  /*77c0*/  WARPSYNC.ALL ;  /* 0x0000000000007948 */ /* 0x000fea0003800000 */
[----:B------:R-:W-:Y:S06]  /*77d0*/  BAR.SYNC.DEFER_BLOCKING 0xd, 0xa0 ;  /* 0x0342800000007b1d */ /* 0x000fec0000010000 */
[----:B------:R-:W-:Y:S04]  /*77e0*/  BSSY B0, `(.L_x_1365) ;  /* 0x000000d000007945 */ /* 0x000fe80003800000 */
[----:B------:R-:W-:Y:S05]  /*77f0*/  @!P0 BRA `(.L_x_1366) ;  /* 0x00000000002c8947 */ /* 0x000fea0003800000 */
[----:B------:R-:W1:Y:S01]  /*7800*/  S2UR UR13, SR_CgaCtaId ;  /* 0x00000000000d79c3 */ /* 0x000e620000008800 */
[----:B------:R-:W-:Y:S01]  /*7810*/  UMOV UR12, 0x400 ;  /* 0x00000400000c7882 */ /* 0x000fe20000000000 */
[----:B------:R-:W-:Y:S01]  /*7820*/  UIADD3 UR24, UP0, UR16, 0x4000, URZ ;  /* 0x0000400010187890 */ /* 0x000fe2000ff1e03f */
[----:B------:R-:W-:Y:S01]  /*7830*/  UMOV UR26, 0x0 ;  /* 0x00000000001a7882 */ /* 0x000fe20000000000 */
[----:B------:R-:W-:Y:S02]  /*7840*/  UMOV UR27, 0x14f00000 ;  /* 0x14f00000001b7882 */ /* 0x000fe40000000000 */
[----:B------:R-:W-:Y:S02]  /*7850*/  UIADD3.X UR25, URZ, UR17, URZ, UP0, !UPT ;  /* 0x000000113f197290 */ /* 0x000fe400087fe43f */
[----:B-1----:R-:W-:-:S03]  /*7860*/  ULEA UR12, UR13, UR12, 0x18 ;  /* 0x0000000c0d0c7291 */ /* 0x002fc6000f8ec03f */
[----:B------:R-:W-:Y:S01]  /*7870*/  UMOV UR13, 0x400 ;  /* 0x00000400000d7882 */ /* 0x000fe20000000000 */
[----:B------:R-:W-:-:S09]  /*7880*/  UIADD3 UR12, UR12, 0x10000, URZ ;  /* 0x000100000c0c7890 */ /* 0x000fd2000fffe03f */
[----:B------:R1:W-:Y:S02]  /*7890*/  UBLKRED.G.S.ADD.F32.RN [UR24], [UR12], UR13, desc[UR26] ;  /* 0x00001a180c0073bb */ /* 0x0003e400080a140d */
[----:B-1----:R0:W-:Y:S02]  /*78a0*/  UTMACMDFLUSH ;  /* 0x00000000000079b7 */ /* 0x0021e40000000000 */
.L_x_1366:
[----:B------:R-:W-:Y:S05]  /*78b0*/  BSYNC B0 ;  /* 0x0000000000007941 */ /* 0x000fea0003800000 */
.L_x_1365:
        /* <DEDUP_REMOVED lines=12> */
[----:B------:R1:W-:Y:S01]  /*7980*/  UBLKRED.G.S.ADD.F32.RN [UR24], [UR12], UR13, desc[UR26] ;  /* 0x00001a180c0073bb */ /* 0x0003e200080a140d */
[----:B------:R0:W-:Y:S01]  /*7990*/  UTMACMDFLUSH ;  /* 0x00000000000079b7 */ /* 0x0001e20000000000 */
[----:B-1----:R-:W-:-:S04]  /*79a0*/  DEPBAR.LE SB0, 0x1 ;  /* 0x000080400000791a */ /* 0x002fc80000000000 */
.L_x_1368:
[----:B------:R-:W-:Y:S05]  /*79b0*/  BSYNC B0 ;  /* 0x0000000000007941 */ /* 0x000fea0003800000 */
.L_x_1367:
[----:B------:R-:W-:Y:S06]  /*79c0*/  BAR.ARV 0xa, 0xa0 ;  /* 0x0282800000007b1d */ /* 0x000fec0000002000 */
[----:B------:R-:W-:Y:S04]  /*79d0*/  BSSY B0, `(.L_x_1369) ;  /* 0x0000003000007945 */ /* 0x000fe80003800000 */
[----:B------:R-:W-:Y:S05]  /*79e0*/  @!P0 BRA `(.L_x_1370) ;  /* 0x0000000000048947 */ /* 0x000fea0003800000 */
[----:B------:R-:W-:-:S04]  /*79f0*/  DEPBAR.LE SB0, 0x0 ;  /* 0x000080000000791a */ /* 0x000fc80000000000 */
.L_x_1370:
[----:B------:R-:W-:Y:S05]  /*7a00*/  BSYNC B0 ;  /* 0x0000000000007941 */ /* 0x000fea0003800000 */
.L_x_1369:
        /* <DEDUP_REMOVED lines=19> */
.L_x_1372:
[----:B------:R-:W-:Y:S05]  /*7b40*/  BSYNC B0 ;  /* 0x0000000000007941 */ /* 0x000fea0003800000 */
.L_x_1371:
[----:B------:R-:W-:Y:S02]  /*7b50*/  UIADD3 UR6, UR6, 0x2, URZ ;  /* 0x0000000206067890 */ /* 0x000fe4000fffe03f */
[----:B------:R-:W-:Y:S02]  /*7b60*/  UIADD3 UR4, UR4, 0x4000, URZ ;  /* 0x0000400004047890 */ /* 0x000fe4000fffe03f */
[----:B------:R-:W-:-:S06]  /*7b70*/  UISETP.GE.AND UP0, UPT, UR6, UR11, UPT ;  /* 0x0000000b0600728c */ /* 0x000fcc000bf06270 */
[----:B------:R-:W-:-:S13]  /*7b80*/  PLOP3.LUT P1, PT, PT, PT, UP0, 0x80, 0x0 ;  /* 0x000000000000781c */ /* 0x000fda0003f2f008 */
[----:B------:R-:W-:Y:S05]  /*7b90*/  @!P1 BRA `(.L_x_1373) ;  /* 0xfffffff4007c9947 */ /* 0x000fea000383ffff */
.L_x_1334:
[----:B------:R-:W-:-:S06]  /*7ba0*/  UISETP.GT.AND UP0, UPT, UR5, UR6, UPT ;  /* 0x000000060500728c */ /* 0x000fcc000bf04270 */
[----:B------:R-:W-:-:S13]  /*7bb0*/  PLOP3.LUT P0, PT, PT, PT, UP0, 0x80, 0x0 ;  /* 0x000000000000781c */ /* 0x000fda0003f0f008 */
[----:B------:R-:W-:Y:S05]  /*7bc0*/  @!P0 BRA `(.L_x_1273) ;  /* 0x0000002800088947 */ /* 0x000fea0003800000 */
[----:B------:R-:W2:Y:S01]  /*7bd0*/  S2R R0, SR_TID.X ;  /* 0x0000000000007919 */ /* 0x000ea20000002100 */
[----:B------:R-:W-:Y:S01]  /*7be0*/  UIADD3 UR4, UR5, -UR6, URZ ;  /* 0x8000000605047290 */ /* 0x000fe2000fffe03f */
[----:B------:R-:W-:Y:S01]  /*7bf0*/  ULDC UR16, c[0x0][0x288] ;  /* 0x0000a20000107ab9 */ /* 0x000fe20000000800 */
[----:B------:R-:W-:Y:S02]  /*7c00*/  ULDC UR17, c[0x0][0x760] ;  /* 0x0001d80000117ab9 */ /* 0x000fe40000000800 */
[----:B------:R-:W-:Y:S02]  /*7c10*/  ULOP3.LUT UR4, UR4, 0x1, URZ, 0xc0, !UPT ;  /* 0x0000000104047892 */ /* 0x000fe4000f8ec03f */
[----:B------:R-:W-:Y:S02]  /*7c20*/  UIMAD UR18, UR16, UR17, URZ ;  /* 0x00000011101272a4 */ /* 0x000fe4000f8e023f */
[----:B------:R-:W-:-:S06]  /*7c30*/  UISETP.NE.U32.AND UP0, UPT, UR4, 0x1, UPT ;  /* 0x000000010400788c */ /* 0x000fcc000bf05070 */
[----:B------:R-:W-:Y:S02]  /*7c40*/  PLOP3.LUT P0, PT, PT, PT, UP0, 0x80, 0x0 ;  /* 0x000000000000781c */ /* 0x000fe40003f0f008 */
[----:B--2---:R-:W-:-:S11]  /*7c50*/  LOP3.LUT R0, R0, 0x1f, RZ, 0xc0, !PT ;  /* 0x0000001f00007812 */ /* 0x004fd600078ec0ff */
[----:B------:R-:W-:Y:S05]  /*7c60*/  @P0 BRA `(.L_x_1374) ;  /* 0x0000000000780947 */ /* 0x000fea0003800000 */
[----:B------:R-:W-:Y:S01]  /*7c70*/  UIMAD UR4, UR18, UR6, URZ ;  /* 0x00000006120472a4 */ /* 0x000fe2000f8e023f */
[----:B------:R-:W-:Y:S01]  /*7c80*/  ISETP.NE.AND P0, PT, R0, RZ, PT ;  /* 0x000000ff0000720c */ /* 0x000fe20003f05270 */
[----:B------:R-:W-:Y:S01]  /*7c90*/  ULDC.64 UR12, c[0x0][0x768] ;  /* 0x0001da00000c7ab9 */ /* 0x000fe20000000a00 */
[----:B------:R-:W-:Y:S01]  /*7ca0*/  BSSY B0, `(.L_x_1375) ;  /* 0x0000019000007945 */ /* 0x000fe20003800000 */
[----:B------:R-:W-:-:S04]  /*7cb0*/  UIADD3 UR8, UP0, UR4, UR7, URZ ;  /* 0x0000000704087290 */ /* 0x000fc8000ff1e03f */
[----:B------:R-:W-:Y:S02]  /*7cc0*/  ULEA.HI.X.SX32 UR9, UR4, UR10, 0x1, UP0 ;  /* 0x0000000a04097291 */ /* 0x000fe400080f0e3f */
[----:B------:R-:W-:Y:S02]  /*7cd0*/  ULEA UR11, UP0, UR8, UR12, 0x2 ;  /* 0x0000000c080b7291 */ /* 0x000fe4000f80103f */
[----:B------:R-:W-:Y:S02]  /*7ce0*/  UIADD3 UR4, UR6, 0x1, URZ ;  /* 0x0000000106047890 */ /* 0x000fe4000fffe03f */
[----:B------:R-:W-:Y:S01]  /*7cf0*/  ULEA.HI.X UR9, UR8, UR13, UR9, 0x2, UP0 ;  /* 0x0000000d08097291 */ /* 0x000fe200080f1409 */
[----:B------:R-:W-:Y:S01]  /*7d00*/  NOP ;  /* 0x0000000000007918 */ /* 0x000fe20000000000 */
[----:B------:R-:W-:Y:S10]  /*7d10*/  @P0 BRA `(.L_x_1376) ;  /* 0x0000000000440947 */ /* 0x000ff40003800000 */
        /* <DEDUP_REMOVED lines=9> */
[----:B-1----:R-:W1:Y:S01]  /*7db0*/  S2R R2, SR_LANEID ;  /* 0x0000000000027919 */ /* 0x002e620000000000 */
[----:B------:R-:W-:Y:S01]  /*7dc0*/  VOTEU.ANY UR8, UPT, PT ;  /* 0x0000000000087886 */ /* 0x000fe200038e0100 */
[----:B------:R-:W-:Y:S01]  /*7dd0*/  IMAD.U32 R3, RZ, RZ, UR9 ;  /* 0x00000009ff037e24 */ /* 0x000fe2000f8e00ff */
[----:B------:R-:W-:-:S02]  /*7de0*/  UFLO.U32 UR12, UR8 ;  /* 0x00000008000c72bd */ /* 0x000fc400080e0000 */
[----:B------:R-:W2:Y:S04]  /*7df0*/  POPC R5, UR8 ;  /* 0x0000000800057d09 */ /* 0x000ea80008000000 */
[----:B-1----:R-:W-:Y:S01]  /*7e00*/  ISETP.EQ.U32.AND P0, PT, R2, UR12, PT ;  /* 0x0000000c02007c0c */ /* 0x002fe2000bf02070 */
[----:B------:R-:W-:-:S12]  /*7e10*/  IMAD.U32 R2, RZ, RZ, UR11 ;  /* 0x0000000bff027e24 */ /* 0x000fd8000f8e00ff */
[----:B--2---:R2:W-:Y:S02]  /*7e20*/  @P0 REDG.E.ADD.S32.STRONG.GPU desc[UR46][R2.64], R5 ;  /* 0x000000050200098e */ /* 0x0045e4000c10e3ae */
.L_x_1376:
[----:B------:R-:W-:Y:S05]  /*7e30*/  BSYNC B0 ;  /* 0x0000000000007941 */ /* 0x000fea0003800000 */
.L_x_1375:
[----:B------:R-:W-:Y:S05]  /*7e40*/  BRA `(.L_x_1377) ;  /* 0x0000000000047947 */ /* 0x000fea0003800000 */
.L_x_1374:
[----:B------:R-:W-:-:S05]  /*7e50*/  UMOV UR4, UR6 ;  /* 0x0000000600047c82 */ /* 0x000fca0008000000 */
.L_x_1377:
[----:B------:R-:W-:-:S04]  /*7e60*/  UIADD3 UR8, UR6, 0x1, URZ ;  /* 0x0000000106087890 */ /* 0x000fc8000fffe03f */
[----:B------:R-:W-:-:S06]  /*7e70*/  UISETP.NE.AND UP0, UPT, UR5, UR8, UPT ;  /* 0x000000080500728c */ /* 0x000fcc000bf05270 */
[----:B------:R-:W-:-:S13]  /*7e80*/  PLOP3.LUT P0, PT, PT, PT, UP0, 0x80, 0x0 ;  /* 0x000000000000781c */ /* 0x000fda0003f0f008 */
[----:B------:R-:W-:Y:S05]  /*7e90*/  @!P0 BRA `(.L_x_1273) ;  /* 0x0000002400548947 */ /* 0x000fea0003800000 */
[----:B------:R-:W-:Y:S01]  /*7ea0*/  UIADD3 UR8, UR4, 0x1, URZ ;  /* 0x0000000104087890 */ /* 0x000fe2000fffe03f */
[----:B------:R-:W-:Y:S01]  /*7eb0*/  ISETP.NE.AND P1, PT, R0, RZ, PT ;  /* 0x000000ff0000720c */ /* 0x000fe20003f25270 */
[----:B------:R-:W-:Y:S02]  /*7ec0*/  UIMAD UR9, UR4, UR16, URZ ;  /* 0x00000010040972a4 */ /* 0x000fe4000f8e023f */
[----:B------:R-:W-:Y:S02]  /*7ed0*/  UIADD3 UR11, -UR5, UR4, URZ ;  /* 0x00000004050b7290 */ /* 0x000fe4000fffe13f */
[----:B------:R-:W-:Y:S02]  /*7ee0*/  UIMAD UR8, UR18, UR8, URZ ;  /* 0x00000008120872a4 */ /* 0x000fe4000f8e023f */
[----:B------:R-:W-:Y:S01]  /*7ef0*/  UIMAD UR9, UR9, UR17, URZ ;  /* 0x00000011090972a4 */ /* 0x000fe2000f8e023f */
[----:B------:R-:W-:-:S11]  /*7f00*/  ULDC.64 UR20, c[0x0][0x768] ;  /* 0x0001da0000147ab9 */ /* 0x000fd60000000a00 */
.L_x_1382:
[----:B------:R-:W-:Y:S01]  /*7f10*/  UIADD3 UR12, UP0, UR9, UR7, URZ ;  /* 0x00000007090c7290 */ /* 0x000fe2000ff1e03f */
[----:B------:R-:W-:-:S03]  /*7f20*/  NOP ;  /* 0x0000000000007918 */ /* 0x000fc60000000000 */
[----:B------:R-:W-:Y:S01]  /*7f30*/  ULEA.HI.X.SX32 UR13, UR9, UR10, 0x1, UP0 ;  /* 0x0000000a090d7291 */ /* 0x000fe200080f0e3f */
[----:B------:R-:W-:Y:S01]  /*7f40*/  BSSY B0, `(.L_x_1378) ;  /* 0x0000015000007945 */ /* 0x000fe20003800000 */
[----:B------:R-:W-:-:S04]  /*7f50*/  ULEA UR15, UP0, UR12, UR20, 0x2 ;  /* 0x000000140c0f7291 */ /* 0x000fc8000f80103f */
[----:B------:R-:W-:Y:S01]  /*7f60*/  ULEA.HI.X UR13, UR12, UR21, UR13, 0x2, UP0 ;  /* 0x000000150c0d7291 */ /* 0x000fe200080f140d */
[----:B---34-:R-:W-:Y:S11]  /*7f70*/  @P1 BRA `(.L_x_1379) ;  /* 0x0000000000441947 */ /* 0x018ff60003800000 */
[----:B------:R-:W-:Y:S01]  /*7f80*/  @!PT LDS RZ, [RZ] ;  /* 0x00000000fffff984 */ /* 0x000fe20000000800 */
[----:B------:R-:W-:Y:S01]  /*7f90*/  @!PT LDS RZ, [RZ] ;  /* 0x00000000fffff984 */ /* 0x000fe20000000800 */
[----:B------:R-:W-:Y:S01]  /*7fa0*/  @!PT LDS RZ, [RZ] ;  /* 0x00000000fffff984 */ /* 0x000fe20000000800 */
[----:B------:R-:W-:Y:S01]  /*7fb0*/  @!PT LDS RZ, [RZ] ;  /* 0x00000000fffff984 */ /* 0x000fe20000000800 */
[----:B------:R3:W-:Y:S06]  /*7fc0*/  MEMBAR.ALL.CTA ;  /* 0x0000000000007992 */ /* 0x0007ec0000008000 */
[----:B---3--:R-:W-:Y:S06]  /*7fd0*/  MEMBAR.ALL.GPU ;  /* 0x0000000000007992 */ /* 0x008fec000000a000 */
[----:B------:R-:W-:-:S00]  /*7fe0*/  ERRBAR ;  /* 0x00000000000079ab */ /* 0x000fc00000000000 */
[----:B------:R-:W-:Y:S06]  /*7ff0*/  CGAERRBAR ;  /* 0x00000000000075ab */ /* 0x000fec0000000000 */
[----:B012345:R-:W-:Y:S01]  /*8000*/  CCTL.IVALL ;  /* 0x00000000ff00798f */ /* 0x03ffe20002000000 */
[----:B------:R-:W3:Y:S01]  /*8010*/  S2R R0, SR_LANEID ;  /* 0x0000000000007919 */ /* 0x000ee20000000000 */
[----:B------:R-:W-:Y:S01]  /*8020*/  VOTEU.ANY UR12, UPT, PT ;  /* 0x00000000000c7886 */ /* 0x000fe200038e0100 */
[----:B-12---:R-:W-:Y:S01]  /*8030*/  IMAD.U32 R2, RZ, RZ, UR15 ;  /* 0x0000000fff027e24 */ /* 0x006fe2000f8e00ff */
[----:B------:R-:W-:-:S02]  /*8040*/  UFLO.U32 UR14, UR12 ;  /* 0x0000000c000e72bd */ /* 0x000fc400080e0000 */
[----:B------:R-:W1:Y:S01]  /*8050*/  POPC R5, UR12 ;  /* 0x0000000c00057d09 */ /* 0x000e620008000000 */
[----:B------:R-:W-:-:S03]  /*8060*/  IMAD.U32 R3, RZ, RZ, UR13 ;  /* 0x0000000dff037e24 */ /* 0x000fc6000f8e00ff */
[----:B---3--:R-:W-:-:S13]  /*8070*/  ISETP.EQ.U32.AND P0, PT, R0, UR14, PT ;  /* 0x0000000e00007c0c */ /* 0x008fda000bf02070 */
[----:B-1----:R3:W-:Y:S02]  /*8080*/  @P0 REDG.E.ADD.S32.STRONG.GPU desc[UR46][R2.64], R5 ;  /* 0x000000050200098e */ /* 0x0027e4000c10e3ae */
.L_x_1379:
[----:B------:R-:W-:Y:S05]  /*8090*/  BSYNC B0 ;  /* 0x0000000000007941 */ /* 0x000fea0003800000 */
.L_x_1378:
[----:B------:R-:W-:Y:S01]  /*80a0*/  UIADD3 UR12, UP0, UR8, UR7, URZ ;  /* 0x00000007080c7290 */ /* 0x000fe2000ff1e03f */
[----:B------:R-:W-:-:S03]  /*80b0*/  NOP ;  /* 0x0000000000007918 */ /* 0x000fc60000000000 */
[----:B------:R-:W-:Y:S01]  /*80c0*/  ULEA.HI.X.SX32 UR13, UR8, UR10, 0x1, UP0 ;  /* 0x0000000a080d7291 */ /* 0x000fe200080f0e3f */
[----:B------:R-:W-:Y:S01]  /*80d0*/  BSSY B0, `(.L_x_1380) ;  /* 0x0000015000007945 */ /* 0x000fe20003800000 */
[----:B------:R-:W-:-:S04]  /*80e0*/  ULEA UR15, UP0, UR12, UR20, 0x2 ;  /* 0x000000140c0f7291 */ /* 0x000fc8000f80103f */
[----:B------:R-:W-:Y:S01]  /*80f0*/  ULEA.HI.X UR13, UR12, UR21, UR13, 0x2, UP0 ;  /* 0x000000150c0d7291 */ /* 0x000fe200080f140d */
[----:B------:R-:W-:Y:S11]  /*8100*/  @P1 BRA `(.L_x_1381) ;  /* 0x0000000000441947 */ /* 0x000ff60003800000 */
[----:B------:R-:W-:Y:S01]  /*8110*/  @!PT LDS RZ, [RZ] ;  /* 0x00000000fffff984 */ /* 0x000fe20000000800 */
[----:B------:R-:W-:Y:S01]  /*8120*/  @!PT LDS RZ, [RZ] ;  /* 0x00000000fffff984 */ /* 0x000fe20000000800 */
[----:B------:R-:W-:Y:S01]  /*8130*/  @!PT LDS RZ, [RZ] ;  /* 0x00000000fffff984 */ /* 0x000fe20000000800 */
[----:B------:R-:W-:Y:S01]  /*8140*/  @!PT LDS RZ, [RZ] ;  /* 0x00000000fffff984 */ /* 0x000fe20000000800 */
[----:B------:R4:W-:Y:S06]  /*8150*/  MEMBAR.ALL.CTA ;  /* 0x0000000000007992 */ /* 0x0009ec0000008000 */
[----:B----4-:R-:W-:Y:S06]  /*8160*/  MEMBAR.ALL.GPU ;  /* 0x0000000000007992 */ /* 0x010fec000000a000 */
[----:B------:R-:W-:-:S00]  /*8170*/  ERRBAR ;  /* 0x00000000000079ab */ /* 0x000fc00000000000 */
[----:B------:R-:W-:Y:S06]  /*8180*/  CGAERRBAR ;  /* 0x00000000000075ab */ /* 0x000fec0000000000 */
[----:B012345:R-:W-:Y:S01]  /*8190*/  CCTL.IVALL ;  /* 0x00000000ff00798f */ /* 0x03ffe20002000000 */
[----:B------:R-:W4:Y:S01]  /*81a0*/  S2R R0, SR_LANEID ;  /* 0x0000000000007919 */ /* 0x000f220000000000 */
[----:B------:R-:W-:Y:S01]  /*81b0*/  VOTEU.ANY UR12, UPT, PT ;  /* 0x00000000000c7886 */ /* 0x000fe200038e0100 */
[----:B-123--:R-:W-:Y:S01]  /*81c0*/  IMAD.U32 R2, RZ, RZ, UR15 ;  /* 0x0000000fff027e24 */ /* 0x00efe2000f8e00ff */
[----:B------:R-:W-:-:S02]  /*81d0*/  UFLO.U32 UR14, UR12 ;  /* 0x0000000c000e72bd */ /* 0x000fc400080e0000 */
[----:B------:R-:W1:Y:S01]  /*81e0*/  POPC R5, UR12 ;  /* 0x0000000c00057d09 */ /* 0x000e620008000000 */
[----:B------:R-:W-:-:S03]  /*81f0*/  IMAD.U32 R3, RZ, RZ, UR13 ;  /* 0x0000000dff037e24 */ /* 0x000fc6000f8e00ff */
[----:B----4-:R-:W-:-:S13]  /*8200*/  ISETP.EQ.U32.AND P0, PT, R0, UR14, PT ;  /* 0x0000000e00007c0c */ /* 0x010fda000bf02070 */
[----:B-1----:R4:W-:Y:S02]  /*8210*/  @P0 REDG.E.ADD.S32.STRONG.GPU desc[UR46][R2.64], R5 ;  /* 0x000000050200098e */ /* 0x0029e4000c10e3ae */
.L_x_1381:
[----:B------:R-:W-:Y:S05]  /*8220*/  BSYNC B0 ;  /* 0x0000000000007941 */ /* 0x000fea0003800000 */
.L_x_1380:
[----:B------:R-:W-:Y:S02]  /*8230*/  UIADD3 UR11, UR11, 0x2, URZ ;  /* 0x000000020b0b7890 */ /* 0x000fe4000fffe03f */
[----:B------:R-:W-:Y:S02]  /*8240*/  ULEA UR8, UR18, UR8, 0x1 ;  /* 0x0000000812087291 */ /* 0x000fe4000f8e083f */
[----:B------:R-:W-:Y:S02]  /*8250*/  ULEA UR9, UR18, UR9, 0x1 ;  /* 0x0000000912097291 */ /* 0x000fe4000f8e083f */
[----:B------:R-:W-:-:S13]  /*8260*/  ISETP.NE.AND P0, PT, RZ, UR11, PT ;  /* 0x0000000bff007c0c */ /* 0x000fda000bf05270 */
[----:B------:R-:W-:Y:S05]  /*8270*/  @!P0 BRA `(.L_x_1273) ;  /* 0x00000020005c8947 */ /* 0x000fea0003800000 */
[----:B------:R-:W-:Y:S05]  /*8280*/  BRA `(.L_x_1382) ;  /* 0xfffffffc00207947 */ /* 0x000fea000383ffff */
.L_x_1331:
        /* <DEDUP_REMOVED lines=33> */
.L_x_1384:
        /* <DEDUP_REMOVED lines=43> */
.L_x_1423:
        /* <DEDUP_REMOVED lines=15> */
.L_x_1387:
        /* <DEDUP_REMOVED lines=98> */
.L_x_1398:
[----:B--234-:R-:W-:-:S04]  /*8e60*/  SHF.L.U32 R21, R11, 0x1f, RZ ;  /* 0x0000001f0b157819 */ /* 0x01cfc800000006ff */
[----:B------:R-:W1:Y:S02]  /*8e70*/  SYNCS.PHASECHK.TRANS64.TRYWAIT P1, [R16+URZ+0x30840], R21 ;  /* 0x03084015100075a7 */ /* 0x000e64000802017f */
[----:B-1----:R-:W-:Y:S05]  /*8e80*/  @!P1 BRA `(.L_x_1390) ;  /* 0x0000001800209947 */ /* 0x002fea0003800000 */
.L_x_1424:
[----:B------:R-:W-:Y:S05]  /*8e90*/  @P0 BRA `(.L_x_1391) ;  /* 0x0000000000140947 */ /* 0x000fea0003800000 */
[----:B------:R-:W-:Y:S01]  /*8ea0*/  ISETP.NE.AND P1, PT, R6, RZ, PT ;  /* 0x000000ff0600720c */ /* 0x000fe20003f25270 */
[----:B------:R-:W-:-:S04]  /*8eb0*/  IMAD.MOV.U32 R3, RZ, RZ, 0x4100 ;  /* 0x00004100ff037424 */ /* 0x000fc800078e00ff */
[----:B------:R3:W-:Y:S08]  /*8ec0*/  SYNCS.ARRIVE.TRANS64 RZ, [R16+URZ+0x30830], R3 ;  /* 0x0308300310ff79a7 */ /* 0x0007f0000800003f */
[----:B------:R-:W-:Y:S05]  /*8ed0*/  @!P1 BRA `(.L_x_1391) ;  /* 0x0000000000049947 */ /* 0x000fea0003800000 */
[----:B------:R-:W-:Y:S01]  /*8ee0*/  BPT.TRAP 0x1 ;  /* 0x000000040000795c */ /* 0x000fe20000300000 */
.L_x_1391:
        /* <DEDUP_REMOVED lines=36> */
.L_x_1425:
[----:B------:R-:W-:Y:S05]  /*9130*/  @P0 BRA `(.L_x_1393) ;  /* 0x0000000000140947 */ /* 0x000fea0003800000 */
[----:B------:R-:W-:Y:S01]  /*9140*/  ISETP.NE.AND P1, PT, R6, RZ, PT ;  /* 0x000000ff0600720c */ /* 0x000fe20003f25270 */
[----:B------:R-:W-:-:S04]  /*9150*/  IMAD.MOV.U32 R2, RZ, RZ, 0x4100 ;  /* 0x00004100ff027424 */ /* 0x000fc800078e00ff */
[----:B------:R3:W-:Y:S08]  /*9160*/  SYNCS.ARRIVE.TRANS64 RZ, [R16+URZ+0x30818], R2 ;  /* 0x0308180210ff79a7 */ /* 0x0007f0000800003f */
[----:B------:R-:W-:Y:S05]  /*9170*/  @!P1 BRA `(.L_x_1393) ;  /* 0x0000000000049947 */ /* 0x000fea0003800000 */
[----:B------:R-:W-:Y:S01]  /*9180*/  BPT.TRAP 0x1 ;  /* 0x000000040000795c */ /* 0x000fe20000300000 */
.L_x_1393:
        /* <DEDUP_REMOVED lines=36> */
.L_x_1426:
[----:B------:R-:W-:Y:S05]  /*93d0*/  @P0 BRA `(.L_x_1395) ;  /* 0x0000000000140947 */ /* 0x000fea0003800000 */
[----:B------:R-:W-:Y:S01]  /*93e0*/  ISETP.NE.AND P1, PT, R6, RZ, PT ;  /* 0x000000ff0600720c */ /* 0x000fe20003f25270 */
[----:B-123--:R-:W-:-:S04]  /*93f0*/  IMAD.MOV.U32 R21, RZ, RZ, 0x4100 ;  /* 0x00004100ff157424 */ /* 0x00efc800078e00ff */
[----:B------:R4:W-:Y:S08]  /*9400*/  SYNCS.ARRIVE.TRANS64 RZ, [R16+URZ+0x30838], R21 ;  /* 0x0308381510ff79a7 */ /* 0x0009f0000800003f */
[----:B------:R-:W-:Y:S05]  /*9410*/  @!P1 BRA `(.L_x_1395) ;  /* 0x0000000000049947 */ /* 0x000fea0003800000 */
[----:B------:R-:W-:Y:S01]  /*9420*/  BPT.TRAP 0x1 ;  /* 0x000000040000795c */ /* 0x000fe20000300000 */
.L_x_1395:
        /* <DEDUP_REMOVED lines=31> */
.L_x_1428:
[----:B------:R-:W-:Y:S05]  /*9620*/  @P0 BRA `(.L_x_1397) ;  /* 0x0000000000140947 */ /* 0x000fea0003800000 */
[----:B------:R-:W-:Y:S01]  /*9630*/  ISETP.NE.AND P1, PT, R6, RZ, PT ;  /* 0x000000ff0600720c */ /* 0x000fe20003f25270 */
[----:B------:R-:W-:-:S04]  /*9640*/  IMAD.MOV.U32 R5, RZ, RZ, 0x4100 ;  /* 0x00004100ff057424 */ /* 0x000fc800078e00ff */
[----:B------:R1:W-:Y:S08]  /*9650*/  SYNCS.ARRIVE.TRANS64 RZ, [R16+URZ+0x30810], R5 ;  /* 0x0308100510ff79a7 */ /* 0x0003f0000800003f */
[----:B------:R-:W-:Y:S05]  /*9660*/  @!P1 BRA `(.L_x_1397) ;  /* 0x0000000000049947 */ /* 0x000fea0003800000 */
[----:B------:R-:W-:Y:S01]  /*9670*/  BPT.TRAP 0x1 ;  /* 0x000000040000795c */ /* 0x000fe20000300000 */
.L_x_1397:
        /* <DEDUP_REMOVED lines=37> */
.L_x_1389:
[----:B------:R-:W3:Y:S02]  /*98d0*/  LDL.LU R4, [R1+0x4] ;  /* 0x0000040001047983 */ /* 0x000ee40000300800 */
[----:B---3--:R-:W-:Y:S02]  /*98e0*/  ISETP.NE.AND P1, PT, R4, RZ, PT ;  /* 0x000000ff0400720c */ /* 0x008fe40003f25270 */
[----:B------:R1:W5:Y:S11]  /*98f0*/  LDL R4, [R1] ;  /* 0x0000000001047983 */ /* 0x0003760000100800 */
[----:B-1----:R-:W-:Y:S05]  /*9900*/  @!P1 BRA `(.L_x_1388) ;  /* 0x0000000400489947 */ /* 0x002fea0003800000 */
[----:B------:R-:W-:-:S04]  /*9910*/  SHF.L.U32 R13, R11, 0x1f, RZ ;  /* 0x0000001f0b0d7819 */ /* 0x000fc800000006ff */
[----:B------:R-:W1:Y:S02]  /*9920*/  SYNCS.PHASECHK.TRANS64.TRYWAIT P1, [R16+URZ+0x30840], R13 ;  /* 0x0308400d100075a7 */ /* 0x000e64000802017f */
[----:B-1----:R-:W-:Y:S05]  /*9930*/  @!P1 BRA `(.L_x_1399) ;  /* 0x0000000c00c89947 */ /* 0x002fea0003800000 */
.L_x_1429:
[----:B------:R-:W-:Y:S05]  /*9940*/  @P0 BRA `(.L_x_1400) ;  /* 0x0000000000140947 */ /* 0x000fea0003800000 */
[----:B------:R-:W-:Y:S01]  /*9950*/  ISETP.NE.AND P1, PT, R6, RZ, PT ;  /* 0x000000ff0600720c */ /* 0x000fe20003f25270 */
[----:B--2---:R-:W-:-:S04]  /*9960*/  IMAD.MOV.U32 R5, RZ, RZ, 0x4100 ;  /* 0x00004100ff057424 */ /* 0x004fc800078e00ff */
[----:B------:R3:W-:Y:S08]  /*9970*/  SYNCS.ARRIVE.TRANS64 RZ, [R16+URZ+0x30830], R5 ;  /* 0x0308300510ff79a7 */ /* 0x0007f0000800003f */
[----:B------:R-:W-:Y:S05]  /*9980*/  @!P1 BRA `(.L_x_1400) ;  /* 0x0000000000049947 */ /* 0x000fea0003800000 */
[----:B------:R-:W-:Y:S01]  /*9990*/  BPT.TRAP 0x1 ;  /* 0x000000040000795c */ /* 0x000fe20000300000 */
.L_x_1400:
        /* <DEDUP_REMOVED lines=33> */
.L_x_1430:
[----:B------:R-:W-:Y:S05]  /*9bb0*/  @P0 BRA `(.L_x_1402) ;  /* 0x0000000000140947 */ /* 0x000fea0003800000 */
[----:B------:R-:W-:Y:S01]  /*9bc0*/  ISETP.NE.AND P0, PT, R6, RZ, PT ;  /* 0x000000ff0600720c */ /* 0x000fe20003f05270 */
[----:B------:R-:W-:-:S04]  /*9bd0*/  IMAD.MOV.U32 R5, RZ, RZ, 0x4100 ;  /* 0x00004100ff057424 */ /* 0x000fc800078e00ff */
[----:B------:R3:W-:Y:S08]  /*9be0*/  SYNCS.ARRIVE.TRANS64 RZ, [R16+URZ+0x30818], R5 ;  /* 0x0308180510ff79a7 */ /* 0x0007f0000800003f */
[----:B------:R-:W-:Y:S05]  /*9bf0*/  @!P0 BRA `(.L_x_1402) ;  /* 0x0000000000048947 */ /* 0x000fea0003800000 */
[----:B------:R-:W-:Y:S01]  /*9c00*/  BPT.TRAP 0x1 ;  /* 0x000000040000795c */ /* 0x000fe20000300000 */
.L_x_1402:
        /* <DEDUP_REMOVED lines=34> */
.L_x_1388:
[----:B------:R-:W3:Y:S01]  /*9e30*/  S2R R0, SR_TID.X ;  /* 0x0000000000007919 */ /* 0x000ee20000002100 */
[----:B------:R-:W-:Y:S01]  /*9e40*/  IMAD R3, R19, 0x8, R16 ;  /* 0x0000000813037824 */ /* 0x000fe200078e0210 */
[----:B---3--:R-:W-:Y:S02]  /*9e50*/  LOP3.LUT R2, R0, 0x7f, RZ, 0xc0, !PT ;  /* 0x0000007f00027812 */ /* 0x008fe400078ec0ff */
[----:B------:R-:W-:Y:S02]  /*9e60*/  SHF.L.U32 R0, R11, 0x1f, RZ ;  /* 0x0000001f0b007819 */ /* 0x000fe400000006ff */
[----:B------:R-:W-:Y:S02]  /*9e70*/  ISETP.NE.AND P1, PT, R2, RZ, PT ;  /* 0x000000ff0200720c */ /* 0x000fe40003f25270 */
[----:B------:R-:W3:Y:S02]  /*9e80*/  SYNCS.PHASECHK.TRANS64.TRYWAIT P0, [R3+URZ+0x30840], R0 ;  /* 0x03084000030075a7 */ /* 0x000ee4000800017f */
[----:B---3--:R-:W-:Y:S09]  /*9e90*/  @!P0 BRA `(.L_x_1403) ;  /* 0x0000000800988947 */ /* 0x008ff20003800000 */
.L_x_1431:
[----:B------:R-:W-:Y:S05]  /*9ea0*/  @P1 BRA `(.L_x_1404) ;  /* 0x0000000000181947 */ /* 0x000fea0003800000 */
[----:B------:R-:W1:Y:S01]  /*9eb0*/  S2R R2, SR_TID.X ;  /* 0x0000000000027919 */ /* 0x000e620000002100 */
[----:B---3--:R-:W-:-:S04]  /*9ec0*/  IMAD.MOV.U32 R0, RZ, RZ, 0x4100 ;  /* 0x00004100ff007424 */ /* 0x008fc800078e00ff */
[----:B------:R3:W-:Y:S01]  /*9ed0*/  SYNCS.ARRIVE.TRANS64 RZ, [R3+URZ+0x30830], R0 ;  /* 0x0308300003ff79a7 */ /* 0x0007e2000800003f */
[----:B-1----:R-:W-:-:S13]  /*9ee0*/  LOP3.LUT P0, RZ, R2, 0x1f, RZ, 0xc0, !PT ;  /* 0x0000001f02ff7812 */ /* 0x002fda000780c0ff */
[----:B---3--:R-:W-:Y:S05]  /*9ef0*/  @!P0 BRA `(.L_x_1404) ;  /* 0x0000000000048947 */ /* 0x008fea0003800000 */
[----:B------:R-:W-:Y:S01]  /*9f00*/  BPT.TRAP 0x1 ;  /* 0x000000040000795c */ /* 0x000fe20000300000 */
.L_x_1404:
        /* <DEDUP_REMOVED lines=40> */
.L_x_1385:
[----:B------:R-:W-:Y:S05]  /*a190*/  BSYNC B0 ;  /* 0x0000000000007941 */ /* 0x000fea0003800000 */
.L_x_1383:
[----:B------:R-:W-:-:S03]  /*a1a0*/  UMOV UR7, 0xffffffff ;  /* 0xffffffff00077882 */ /* 0x000fc60000000000 */
[----:B------:R-:W-:Y:S05]  /*a1b0*/  BRA.DIV UR7, `(.L_x_1405) ;  /* 0x0000000607e47947 */ /* 0x000fea000b800000 */
[----:B------:R-:W-:-:S13]  /*a1c0*/  ELECT P6, URZ, PT ;  /* 0x00000000003f782f */ /* 0x000fda00038c0000 */
.L_x_1434:
[----:B------:R-:W-:Y:S05]  /*a1d0*/  @!P6 BRA `(.L_x_1273) ;  /* 0x000000000084e947 */ /* 0x000fea0003800000 */
[----:B------:R-:W-:-:S06]  /*a1e0*/  ULOP3.LUT UR7, UR38, 0x2, URZ, 0xfc, !UPT ;  /* 0x0000000226077892 */ /* 0x000fcc000f8efc3f */
[----:B------:R-:W-:-:S05]  /*a1f0*/  IMAD.U32 R2, RZ, RZ, UR7 ;  /* 0x00000007ff027e24 */ /* 0x000fca000f8e00ff */
[----:B------:R-:W-:-:S13]  /*a200*/  ISETP.NE.AND P2, PT, R2, 0x3, PT ;  /* 0x000000030200780c */ /* 0x000fda0003f45270 */
[----:B------:R-:W-:Y:S05]  /*a210*/  @!P2 BRA `(.L_x_1406) ;  /* 0x000000000004a947 */ /* 0x000fea0003800000 */
[----:B------:R-:W-:Y:S01]  /*a220*/  BPT.TRAP 0x1 ;  /* 0x000000040000795c */ /* 0x000fe20000300000 */
.L_x_1406:
        /* <DEDUP_REMOVED lines=15> */
.L_x_1435:
[----:B------:R-:W2:Y:S02]  /*a320*/  SYNCS.PHASECHK.TRANS64.TRYWAIT P0, [R3+URZ], R2 ;  /* 0x00000002030075a7 */ /* 0x000ea4000800017f */
[----:B--2---:R-:W-:Y:S05]  /*a330*/  @!P0 BRA `(.L_x_1408) ;  /* 0x0000000400b88947 */ /* 0x004fea0003800000 */
.L_x_1436:
[----:B------:R-:W-:Y:S05]  /*a340*/  @!P2 BRA `(.L_x_1409) ;  /* 0x000000000004a947 */ /* 0x000fea0003800000 */
[----:B------:R-:W-:Y:S01]  /*a350*/  BPT.TRAP 0x1 ;  /* 0x000000040000795c */ /* 0x000fe20000300000 */
.L_x_1409:
[----:B--2---:R-:W-:-:S04]  /*a360*/  VIADD R3, R7, 0x30840 ;  /* 0x0003084007037836 */ /* 0x004fc80000000000 */
[----:B------:R-:W-:-:S04]  /*a370*/  IMAD R0, R0, 0x8, R3 ;  /* 0x0000000800007824 */ /* 0x000fc800078e0203 */
[----:B------:R-:W2:Y:S02]  /*a380*/  SYNCS.PHASECHK.TRANS64.TRYWAIT P0, [R0+URZ], R5 ;  /* 0x00000005000075a7 */ /* 0x000ea4000800017f */
[----:B--2---:R-:W-:Y:S05]  /*a390*/  @!P0 BRA `(.L_x_1410) ;  /* 0x0000000400b48947 */ /* 0x004fea0003800000 */
.L_x_1437:
[----:B------:R-:W-:-:S07]  /*a3a0*/  IMAD R3, R4, 0x8, R3 ;  /* 0x0000000804037824 */ /* 0x000fce00078e0203 */
.L_x_1411:
[----:B---3--:R3:W4:Y:S02]  /*a3b0*/  SYNCS.PHASECHK.TRANS64.TRYWAIT P0, [R3+URZ], R2 ;  /* 0x00000002030075a7 */ /* 0x008724000800017f */
[----:B----4-:R-:W-:Y:S05]  /*a3c0*/  @!P0 NANOSLEEP.SYNCS 0x989680 ;  /* 0x009896800000895d */ /* 0x010fea0003900000 */
[----:B------:R-:W4:Y:S02]  /*a3d0*/  @!P0 SYNCS.PHASECHK.TRANS64 P0, [R3+URZ], R2 ;  /* 0x00000002030085a7 */ /* 0x000f24000800007f */
[----:B----4-:R-:W-:Y:S05]  /*a3e0*/  @!P0 BRA `(.L_x_1411) ;  /* 0xfffffffc00f08947 */ /* 0x010fea000383ffff */
.L_x_1273:
[----:B------:R-:W-:Y:S05]  /*a3f0*/  BSYNC B6 ;  /* 0x0000000000067941 */ /* 0x000fea0003800000 */
.L_x_1270:
[----:B------:R-:W-:Y:S05]  /*a400*/  EXIT ;  /* 0x000000000000794d */ /* 0x000fea0003800000 */
.L_x_1280:
[----:B------:R-:W-:Y:S02]  /*a410*/  IMAD.MOV.U32 R12, RZ, RZ, RZ ;  /* 0x000000ffff0c7224 */ /* 0x000fe400078e00ff */
[----:B------:R-:W-:Y:S02]  /*a420*/  IMAD.MOV.U32 R11, RZ, RZ, 0x1f ;  /* 0x0000001fff0b7424 */ /* 0x000fe400078e00ff */
[----:B------:R-:W-:-:S07]  /*a430*/  IMAD.MOV.U32 R15, RZ, RZ, -0x1 ;  /* 0xffffffffff0f7424 */ /* 0x000fce00078e00ff */
[----:B------:R-:W-:Y:S05]  /*a440*/  WARPSYNC.COLLECTIVE R15, `(.L_x_1412) ;  /* 0x000000000f087348 */ /* 0x000fea0003c00000 */
[----:B------:R1:W2:Y:S02]  /*a450*/  SHFL.IDX P6, R14, R13, R12, R11 ;  /* 0x0000000c0d0e7389 */ /* 0x0002a400000c000b */
[----:B-12---:R-:W-:Y:S01]  /*a460*/  ENDCOLLECTIVE ;  /* 0x000000000000791b */ /* 0x006fe20003800000 */
.L_x_1412:
[----:B------:R-:W-:Y:S05]  /*a470*/  BRA `(.L_x_1413) ;  /* 0xffffff6c005c7947 */ /* 0x000fea000383ffff */
.L_x_1282:
[----:B--2---:R2:W3:Y:S02]  /*a480*/  SYNCS.PHASECHK.TRANS64.TRYWAIT P0, [R231+URZ+0x30800], R8 ;  /* 0x03080008e70075a7 */ /* 0x0044e4000800017f */
[----:B---3--:R-:W-:Y:S05]  /*a490*/  @!P0 NANOSLEEP.SYNCS 0x989680 ;  /* 0x009896800000895d */ /* 0x008fea0003900000 */
[----:B------:R-:W3:Y:S02]  /*a4a0*/  @!P0 SYNCS.PHASECHK.TRANS64 P0, [R231+URZ+0x30800], R8 ;  /* 0x03080008e70085a7 */ /* 0x000ee4000800007f */
[----:B---3--:R-:W-:Y:S05]  /*a4b0*/  @!P0 BRA `(.L_x_1282) ;  /* 0xfffffffc00f08947 */ /* 0x008fea000383ffff */
[----:B------:R-:W-:Y:S05]  /*a4c0*/  BRA `(.L_x_1281) ;  /* 0xffffff6c00a47947 */ /* 0x000fea000383ffff */
.L_x_1286:
[----:B---3--:R3:W4:Y:S02]  /*a4d0*/  SYNCS.PHASECHK.TRANS64.TRYWAIT P0, [R0+URZ+0x30810], R7 ;  /* 0x03081007000075a7 */ /* 0x008724000800017f */
[----:B----4-:R-:W-:Y:S05]  /*a4e0*/  @!P0 NANOSLEEP.SYNCS 0x989680 ;  /* 0x009896800000895d */ /* 0x010fea0003900000 */
[----:B------:R-:W4:Y:S02]  /*a4f0*/  @!P0 SYNCS.PHASECHK.TRANS64 P0, [R0+URZ+0x30810], R7 ;  /* 0x03081007000085a7 */ /* 0x000f24000800007f */
[----:B----4-:R-:W-:Y:S05]  /*a500*/  @!P0 BRA `(.L_x_1286) ;  /* 0xfffffffc00f08947 */ /* 0x010fea000383ffff */
[----:B------:R-:W-:Y:S05]  /*a510*/  BRA `(.L_x_1285) ;  /* 0xffffff7400447947 */ /* 0x000fea000383ffff */
.L_x_1290:
[----:B------:R1:W1:Y:S02]  /*a520*/  SYNCS.PHASECHK.TRANS64.TRYWAIT P0, [R0+URZ+0x30830], R7 ;  /* 0x03083007000075a7 */ /* 0x000264000800017f */
[----:B-1----:R-:W-:Y:S05]  /*a530*/  @!P0 NANOSLEEP.SYNCS 0x989680 ;  /* 0x009896800000895d */ /* 0x002fea0003900000 */
[----:B------:R-:W1:Y:S02]  /*a540*/  @!P0 SYNCS.PHASECHK.TRANS64 P0, [R0+URZ+0x30830], R7 ;  /* 0x03083007000085a7 */ /* 0x000e64000800007f */
[----:B-1----:R-:W-:Y:S05]  /*a550*/  @!P0 BRA `(.L_x_1290) ;  /* 0xfffffffc00f08947 */ /* 0x002fea000383ffff */
[----:B------:R-:W-:Y:S05]  /*a560*/  BRA `(.L_x_1289) ;  /* 0xffffff78009c7947 */ /* 0x000fea000383ffff */
.L_x_1339:
[----:B------:R-:W-:Y:S01]  /*a570*/  BSSY B0, `(.L_x_1414) ;  /* 0x0000005000007945 */ /* 0x000fe20003800000 */
[----:B------:R-:W-:-:S07]  /*a580*/  IMAD.MOV.U32 R15, RZ, RZ, -0x1 ;  /* 0xffffffffff0f7424 */ /* 0x000fce00078e00ff */
[----:B------:R-:W-:Y:S05]  /*a590*/  WARPSYNC.COLLECTIVE R15, `(.L_x_1415) ;  /* 0x000000000f087348 */ /* 0x000fea0003c00000 */
[----:B------:R-:W-:Y:S01]  /*a5a0*/  NOP ;  /* 0x0000000000007918 */ /* 0x000fe20000000000 */
[----:B------:R-:W-:Y:S01]  /*a5b0*/  ENDCOLLECTIVE ;  /* 0x000000000000791b */ /* 0x000fe20003800000 */
.L_x_1415:
[----:B------:R-:W-:Y:S05]  /*a5c0*/  BSYNC B0 ;  /* 0x0000000000007941 */ /* 0x000fea0003800000 */
.L_x_1414:
[----:B------:R-:W-:Y:S05]  /*a5d0*/  BRA `(.L_x_1416) ;  /* 0xffffffc4009c7947 */ /* 0x000fea000383ffff */
.L_x_1352:
[----:B------:R-:W-:Y:S01]  /*a5e0*/  BSSY B0, `(.L_x_1417) ;  /* 0x0000005000007945 */ /* 0x000fe20003800000 */
[----:B------:R-:W-:-:S07]  /*a5f0*/  IMAD.MOV.U32 R15, RZ, RZ, -0x1 ;  /* 0xffffffffff0f7424 */ /* 0x000fce00078e00ff */
[----:B------:R-:W-:Y:S05]  /*a600*/  WARPSYNC.COLLECTIVE R15, `(.L_x_1418) ;  /* 0x000000000f087348 */ /* 0x000fea0003c00000 */
[----:B------:R-:W-:Y:S01]  /*a610*/  NOP ;  /* 0x0000000000007918 */ /* 0x000fe20000000000 */
[----:B------:R-:W-:Y:S01]  /*a620*/  ENDCOLLECTIVE ;  /* 0x000000000000791b */ /* 0x000fe20003800000 */
.L_x_1418:
[----:B------:R-:W-:Y:S05]  /*a630*/  BSYNC B0 ;  /* 0x0000000000007941 */ /* 0x000fea0003800000 */
.L_x_1417:
[----:B------:R-:W-:Y:S05]  /*a640*/  BRA `(.L_x_1419) ;  /* 0xffffffcc00207947 */ /* 0x000fea000383ffff */
.L_x_1364:
[----:B------:R-:W-:Y:S01]  /*a650*/  BSSY B0, `(.L_x_1420) ;  /* 0x0000005000007945 */ /* 0x000fe20003800000 */
[----:B------:R-:W-:-:S07]  /*a660*/  IMAD.MOV.U32 R15, RZ, RZ, -0x1 ;  /* 0xffffffffff0f7424 */ /* 0x000fce00078e00ff */
[----:B------:R-:W-:Y:S05]  /*a670*/  WARPSYNC.COLLECTIVE R15, `(.L_x_1421) ;  /* 0x000000000f087348 */ /* 0x000fea0003c00000 */
[----:B------:R-:W-:Y:S01]  /*a680*/  NOP ;  /* 0x0000000000007918 */ /* 0x000fe20000000000 */
[----:B------:R-:W-:Y:S01]  /*a690*/  ENDCOLLECTIVE ;  /* 0x000000000000791b */ /* 0x000fe20003800000 */
.L_x_1421:
[----:B------:R-:W-:Y:S05]  /*a6a0*/  BSYNC B0 ;  /* 0x0000000000007941 */ /* 0x000fea0003800000 */
.L_x_1420:
[----:B------:R-:W-:Y:S05]  /*a6b0*/  BRA `(.L_x_1422) ;  /* 0xffffffd000407947 */ /* 0x000fea000383ffff */
.L_x_1386:
[----:B-1----:R1:W2:Y:S02]  /*a6c0*/  SYNCS.PHASECHK.TRANS64.TRYWAIT P0, [R16+URZ+0x30820], R3 ;  /* 0x03082003100075a7 */ /* 0x0022a4000800017f */
[----:B--2---:R-:W-:Y:S05]  /*a6d0*/  @!P0 NANOSLEEP.SYNCS 0x989680 ;  /* 0x009896800000895d */ /* 0x004fea0003900000 */
[----:B------:R-:W2:Y:S02]  /*a6e0*/  @!P0 SYNCS.PHASECHK.TRANS64 P0, [R16+URZ+0x30820], R3 ;  /* 0x03082003100085a7 */ /* 0x000ea4000800007f */
[----:B--2---:R-:W-:Y:S05]  /*a6f0*/  @!P0 BRA `(.L_x_1386) ;  /* 0xfffffffc00f08947 */ /* 0x004fea000383ffff */
[----:B------:R-:W-:Y:S05]  /*a700*/  BRA `(.L_x_1423) ;  /* 0xffffffe000107947 */ /* 0x000fea000383ffff */
.L_x_1390:
[----:B-1----:R1:W3:Y:S02]  /*a710*/  SYNCS.PHASECHK.TRANS64.TRYWAIT P1, [R16+URZ+0x30840], R21 ;  /* 0x03084015100075a7 */ /* 0x0022e4000802017f */
[----:B---3--:R-:W-:Y:S05]  /*a720*/  @!P1 NANOSLEEP.SYNCS 0x989680 ;  /* 0x009896800000995d */ /* 0x008fea0003900000 */
[----:B------:R-:W3:Y:S02]  /*a730*/  @!P1 SYNCS.PHASECHK.TRANS64 P1, [R16+URZ+0x30840], R21 ;  /* 0x03084015100095a7 */ /* 0x000ee4000802007f */
[----:B---3--:R-:W-:Y:S05]  /*a740*/  @!P1 BRA `(.L_x_1390) ;  /* 0xfffffffc00f09947 */ /* 0x008fea000383ffff */
[----:B------:R-:W-:Y:S05]  /*a750*/  BRA `(.L_x_1424) ;  /* 0xffffffe400cc7947 */ /* 0x000fea000383ffff */
.L_x_1392:
[----:B--2---:R2:W3:Y:S02]  /*a760*/  SYNCS.PHASECHK.TRANS64.TRYWAIT P1, [R16+URZ+0x30828], R21 ;  /* 0x03082815100075a7 */ /* 0x0044e4000802017f */
[----:B---3--:R-:W-:Y:S05]  /*a770*/  @!P1 NANOSLEEP.SYNCS 0x989680 ;  /* 0x009896800000995d */ /* 0x008fea0003900000 */
[----:B------:R-:W3:Y:S02]  /*a780*/  @!P1 SYNCS.PHASECHK.TRANS64 P1, [R16+URZ+0x30828], R21 ;  /* 0x03082815100095a7 */ /* 0x000ee4000802007f */
[----:B---3--:R-:W-:Y:S05]  /*a790*/  @!P1 BRA `(.L_x_1392) ;  /* 0xfffffffc00f09947 */ /* 0x008fea000383ffff */
[----:B------:R-:W-:Y:S05]  /*a7a0*/  BRA `(.L_x_1425) ;  /* 0xffffffe800607947 */ /* 0x000fea000383ffff */
.L_x_1394:
[----:B---3--:R3:W4:Y:S02]  /*a7b0*/  SYNCS.PHASECHK.TRANS64.TRYWAIT P1, [R16+URZ+0x30848], R21 ;  /* 0x03084815100075a7 */ /* 0x008724000802017f */
[----:B----4-:R-:W-:Y:S05]  /*a7c0*/  @!P1 NANOSLEEP.SYNCS 0x989680 ;  /* 0x009896800000995d */ /* 0x010fea0003900000 */
[----:B------:R-:W4:Y:S02]  /*a7d0*/  @!P1 SYNCS.PHASECHK.TRANS64 P1, [R16+URZ+0x30848], R21 ;  /* 0x03084815100095a7 */ /* 0x000f24000802007f */
[----:B----4-:R-:W-:Y:S05]  /*a7e0*/  @!P1 BRA `(.L_x_1394) ;  /* 0xfffffffc00f09947 */ /* 0x010fea000383ffff */
[----:B------:R-:W-:Y:S05]  /*a7f0*/  BRA `(.L_x_1426) ;  /* 0xffffffe800f47947 */ /* 0x000fea000383ffff */
.L_x_1396:
[----:B------:R-:W-:-:S07]  /*a800*/  SHF.L.U32 R5, R11, 0x1f, RZ ;  /* 0x0000001f0b057819 */ /* 0x000fce00000006ff */
.L_x_1427:
[----:B------:R1:W1:Y:S02]  /*a810*/  SYNCS.PHASECHK.TRANS64.TRYWAIT P1, [R16+URZ+0x30820], R5 ;  /* 0x03082005100075a7 */ /* 0x000264000802017f */
[----:B-1----:R-:W-:Y:S05]  /*a820*/  @!P1 NANOSLEEP.SYNCS 0x989680 ;  /* 0x009896800000995d */ /* 0x002fea0003900000 */
[----:B------:R-:W1:Y:S02]  /*a830*/  @!P1 SYNCS.PHASECHK.TRANS64 P1, [R16+URZ+0x30820], R5 ;  /* 0x03082005100095a7 */ /* 0x000e64000802007f */
[----:B-1----:R-:W-:Y:S05]  /*a840*/  @!P1 BRA `(.L_x_1427) ;  /* 0xfffffffc00f09947 */ /* 0x002fea000383ffff */
[----:B------:R-:W-:Y:S05]  /*a850*/  BRA `(.L_x_1428) ;  /* 0xffffffec00707947 */ /* 0x000fea000383ffff */
.L_x_1399:
[----:B-1----:R1:W3:Y:S02]  /*a860*/  SYNCS.PHASECHK.TRANS64.TRYWAIT P1, [R16+URZ+0x30840], R13 ;  /* 0x0308400d100075a7 */ /* 0x0022e4000802017f */
[----:B---3--:R-:W-:Y:S05]  /*a870*/  @!P1 NANOSLEEP.SYNCS 0x989680 ;  /* 0x009896800000995d */ /* 0x008fea0003900000 */
[----:B------:R-:W3:Y:S02]  /*a880*/  @!P1 SYNCS.PHASECHK.TRANS64 P1, [R16+URZ+0x30840], R13 ;  /* 0x0308400d100095a7 */ /* 0x000ee4000802007f */
[----:B---3--:R-:W-:Y:S05]  /*a890*/  @!P1 BRA `(.L_x_1399) ;  /* 0xfffffffc00f09947 */ /* 0x008fea000383ffff */
[----:B------:R-:W-:Y:S05]  /*a8a0*/  BRA `(.L_x_1429) ;  /* 0xfffffff000247947 */ /* 0x000fea000383ffff */
.L_x_1401:
[----:B--2---:R2:W3:Y:S02]  /*a8b0*/  SYNCS.PHASECHK.TRANS64.TRYWAIT P1, [R16+URZ+0x30828], R13 ;  /* 0x0308280d100075a7 */ /* 0x0044e4000802017f */
[----:B---3--:R-:W-:Y:S05]  /*a8c0*/  @!P1 NANOSLEEP.SYNCS 0x989680 ;  /* 0x009896800000995d */ /* 0x008fea0003900000 */
[----:B------:R-:W3:Y:S02]  /*a8d0*/  @!P1 SYNCS.PHASECHK.TRANS64 P1, [R16+URZ+0x30828], R13 ;  /* 0x0308280d100095a7 */ /* 0x000ee4000802007f */
[----:B---3--:R-:W-:Y:S05]  /*a8e0*/  @!P1 BRA `(.L_x_1401) ;  /* 0xfffffffc00f09947 */ /* 0x008fea000383ffff */
[----:B------:R-:W-:Y:S05]  /*a8f0*/  BRA `(.L_x_1430) ;  /* 0xfffffff000ac7947 */ /* 0x000fea000383ffff */
.L_x_1403:
[----:B---3--:R3:W1:Y:S02]  /*a900*/  SYNCS.PHASECHK.TRANS64.TRYWAIT P0, [R3+URZ+0x30840], R0 ;  /* 0x03084000030075a7 */ /* 0x008664000800017f */
[----:B-1----:R-:W-:Y:S05]  /*a910*/  @!P0 NANOSLEEP.SYNCS 0x989680 ;  /* 0x009896800000895d */ /* 0x002fea0003900000 */
[----:B------:R-:W1:Y:S02]  /*a920*/  @!P0 SYNCS.PHASECHK.TRANS64 P0, [R3+URZ+0x30840], R0 ;  /* 0x03084000030085a7 */ /* 0x000e64000800007f */
[----:B-1----:R-:W-:Y:S05]  /*a930*/  @!P0 BRA `(.L_x_1403) ;  /* 0xfffffffc00f08947 */ /* 0x002fea000383ffff */
[----:B------:R-:W-:Y:S05]  /*a940*/  BRA `(.L_x_1431) ;  /* 0xfffffff400547947 */ /* 0x000fea000383ffff */
.L_x_1405:
[----:B------:R-:W-:Y:S01]  /*a950*/  BSSY B0, `(.L_x_1432) ;  /* 0x0000006000007945 */ /* 0x000fe20003800000 */
[----:B------:R-:W-:-:S07]  /*a960*/  IMAD.MOV.U32 R15, RZ, RZ, -0x1 ;  /* 0xffffffffff0f7424 */ /* 0x000fce00078e00ff */
[----:B------:R-:W-:Y:S05]  /*a970*/  WARPSYNC.COLLECTIVE R15, `(.L_x_1433) ;  /* 0x000000000f0c7348 */ /* 0x000fea0003c00000 */
[----:B------:R-:W-:Y:S02]  /*a980*/  ELECT P6, UR62, PT ;  /* 0x00000000003e782f */ /* 0x000fe400038c0000 */
[----:B------:R-:W-:Y:S01]  /*a990*/  MOV R14, UR62 ;  /* 0x0000003e000e7c02 */ /* 0x000fe20008000f00 */
[----:B------:R-:W-:Y:S10]  /*a9a0*/  ENDCOLLECTIVE ;  /* 0x000000000000791b */ /* 0x000ff40003800000 */
.L_x_1433:
[----:B------:R-:W-:Y:S05]  /*a9b0*/  BSYNC B0 ;  /* 0x0000000000007941 */ /* 0x000fea0003800000 */
.L_x_1432:
[----:B------:R-:W-:Y:S05]  /*a9c0*/  BRA `(.L_x_1434) ;  /* 0xfffffff800007947 */ /* 0x000fea000383ffff */
.L_x_1407:
[----:B-1----:R1:W2:Y:S02]  /*a9d0*/  SYNCS.PHASECHK.TRANS64.TRYWAIT P0, [R6+URZ], R5 ;  /* 0x00000005060075a7 */ /* 0x0022a4000800017f */
[----:B--2---:R-:W-:Y:S05]  /*a9e0*/  @!P0 NANOSLEEP.SYNCS 0x989680 ;  /* 0x009896800000895d */ /* 0x004fea0003900000 */
[----:B------:R-:W2:Y:S02]  /*a9f0*/  @!P0 SYNCS.PHASECHK.TRANS64 P0, [R6+URZ], R5 ;  /* 0x00000005060085a7 */ /* 0x000ea4000800007f */
[----:B--2---:R-:W-:Y:S05]  /*aa00*/  @!P0 BRA `(.L_x_1407) ;  /* 0xfffffffc00f08947 */ /* 0x004fea000383ffff */
[----:B------:R-:W-:Y:S05]  /*aa10*/  BRA `(.L_x_1435) ;  /* 0xfffffff800407947 */ /* 0x000fea000383ffff */
.L_x_1408:
[----:B--2---:R2:W3:Y:S02]  /*aa20*/  SYNCS.PHASECHK.TRANS64.TRYWAIT P0, [R3+URZ], R2 ;  /* 0x00000002030075a7 */ /* 0x0044e4000800017f */
[----:B---3--:R-:W-:Y:S05]  /*aa30*/  @!P0 NANOSLEEP.SYNCS 0x989680 ;  /* 0x009896800000895d */ /* 0x008fea0003900000 */
[----:B------:R-:W3:Y:S02]  /*aa40*/  @!P0 SYNCS.PHASECHK.TRANS64 P0, [R3+URZ], R2 ;  /* 0x00000002030085a7 */ /* 0x000ee4000800007f */
[----:B---3--:R-:W-:Y:S05]  /*aa50*/  @!P0 BRA `(.L_x_1408) ;  /* 0xfffffffc00f08947 */ /* 0x008fea000383ffff */
[----:B------:R-:W-:Y:S05]  /*aa60*/  BRA `(.L_x_1436) ;  /* 0xfffffff800347947 */ /* 0x000fea000383ffff */
.L_x_1410:
[----:B--2---:R2:W3:Y:S02]  /*aa70*/  SYNCS.PHASECHK.TRANS64.TRYWAIT P0, [R0+URZ], R5 ;  /* 0x00000005000075a7 */ /* 0x0044e4000800017f */
[----:B---3--:R-:W-:Y:S05]  /*aa80*/  @!P0 NANOSLEEP.SYNCS 0x989680 ;  /* 0x009896800000895d */ /* 0x008fea0003900000 */
[----:B------:R-:W3:Y:S02]  /*aa90*/  @!P0 SYNCS.PHASECHK.TRANS64 P0, [R0+URZ], R5 ;  /* 0x00000005000085a7 */ /* 0x000ee4000800007f */
[----:B---3--:R-:W-:Y:S05]  /*aaa0*/  @!P0 BRA `(.L_x_1410) ;  /* 0xfffffffc00f08947 */ /* 0x008fea000383ffff */
[----:B------:R-:W-:Y:S05]  /*aab0*/  BRA `(.L_x_1437) ;  /* 0xfffffff800387947 */ /* 0x000fea000383ffff */
.L_x_1438:
        /* <DEDUP_REMOVED lines=12> */
.L_x_3694:


//--------------------- .text._ZN7cutlass13device_kernelIN5flash11enable_sm90INS1_16FlashAttnBwdSm90INS1_25CollectiveMainloopBwdSm90ILi2ELi2ELi2EN4cute5tupleIJNS5_1CILi1EEES8_S8_EEENS6_IJNS7_ILi64EEENS7_ILi128EEESB_EEENS_6half_tEfNS_4arch4Sm90ELb0ELb1ELb0ELb0ELb0ELb1ELb0ELb0ELi2ELi1ELi2ELi1ELb0EEENS1_24CollectiveEpilogueBwdGQAISC_fSF_Li256ELb0ELb0EEENS1_19SingleTileSchedulerILb0ELb0ELb0ELi128EEEEEEEEEvNT_6ParamsE --------------------------
	.section	.text._ZN7cutlass13device_kernelIN5flash11enable_sm90INS1_16FlashAttnBwdSm90INS1_25CollectiveMainloopBwdSm90ILi2ELi2ELi2EN4cute5tupleIJNS5_1CILi1EEES8_S8_EEENS6_IJNS7_ILi64EEENS7_ILi128EEESB_EEENS_6half_tEfNS_4arch4Sm90ELb0ELb1ELb0ELb0ELb0ELb1ELb0ELb0ELi2ELi1ELi2ELi1ELb0EEENS1_24CollectiveEpilogueBwdGQAISC_fSF_Li256ELb0ELb0EEENS1_19SingleTileSchedulerILb0ELb0ELb0ELi128EEEEEEEEEvNT_6ParamsE,"ax",@progbits
	.align	128
.text._ZN7cutlass13device_kernelIN5flash11enable_sm90INS1_16FlashAttnBwdSm90INS1_25CollectiveMainloopBwdSm90ILi2ELi2ELi2EN4cute5tupleIJNS5_1CILi1EEES8_S8_EEENS6_IJNS7_ILi64EEENS7_ILi128EEESB_EEENS_6half_tEfNS_4arch4Sm90ELb0ELb1ELb0ELb0ELb0ELb1ELb0ELb0ELi2ELi1ELi2ELi1ELb0EEENS1_24CollectiveEpilogueBwdGQAISC_fSF_Li256ELb0ELb0EEENS1_19SingleTileSchedulerILb0ELb0ELb0ELi128EEEEEEEEEvNT_6ParamsE:
        .type           _ZN7cutlass13device_kernelIN5flash11enable_sm90INS1_16FlashAttnBwdSm90INS1_25CollectiveMainloopBwdSm90ILi2ELi2ELi2EN4cute5tupleIJNS5_1CILi1EEES8_S8_EEENS6_IJNS7_ILi64EEENS7_ILi128EEESB_EEENS_6half_tEfNS_4arch4Sm90ELb0ELb1ELb0ELb0ELb0ELb1ELb0ELb0ELi2ELi1ELi2ELi1ELb0EEENS1_24CollectiveEpilogueBwdGQAISC_fSF_Li256ELb0ELb0EEENS1_19SingleTileSchedulerILb0ELb0ELb0ELi128EEEEEEEEEvNT_6ParamsE,@function
        .size           _ZN7cutlass13device_kernelIN5flash11enable_sm90INS1_16FlashAttnBwdSm90INS1_25CollectiveMainloopBwdSm90ILi2ELi2ELi2EN4cute5tupleIJNS5_1CILi1EEES8_S8_EEENS6_IJNS7_ILi64EEENS7_ILi128EEESB_EEENS_6half_tEfNS_4arch4Sm90ELb0ELb1ELb0ELb0ELb0ELb1ELb0ELb0ELi2ELi1ELi2ELi1ELb0EEENS1_24CollectiveEpilogueBwdGQAISC_fSF_Li256ELb0ELb0EEENS1_19SingleTileSchedulerILb0ELb0ELb0ELi128EEEEEEEEEvNT_6ParamsE,(.L_x_3695 - _ZN7cutlass13device_kernelIN5flash11enable_sm90INS1_16FlashAttnBwdSm90INS1_25CollectiveMainloopBwdSm90ILi2ELi2ELi2EN4cute5tupleIJNS5_1CILi1EEES8_S8_EEENS6_IJNS7_ILi64EEENS7_ILi128EEESB_EEENS_6half_tEfNS_4arch4Sm90ELb0ELb1ELb0ELb0ELb0ELb1ELb0ELb0ELi2ELi1ELi2ELi1ELb0EEENS1_24CollectiveEpilogueBwdGQAISC_fSF_Li256ELb0ELb0EEENS1_19SingleTileSchedulerILb0ELb0ELb0ELi128EEEEEEEEEvNT_6ParamsE)
        .other          _ZN7cutlass13device_kernelIN5flash11enable_sm90INS1_16FlashAttnBwdSm90INS1_25CollectiveMainloopBwdSm90ILi2ELi2ELi2EN4cute5tupleIJNS5_1CILi1EEES8_S8_EEENS6_IJNS7_ILi64EEENS7_ILi128EEESB_EEENS_6half_tEfNS_4arch4Sm90ELb0ELb1ELb0ELb0ELb0ELb1ELb0ELb0ELi2ELi1ELi2ELi1ELb0EEENS1_24CollectiveEpilogueBwdGQAISC_fSF_Li256ELb0ELb0EEENS1_19SingleTileSchedulerILb0ELb0ELb0ELi128EEEEEEEEEvNT_6ParamsE,@"STO_CUDA_ENTRY STV_DEFAULT"
_ZN7cutlass13device_kernelIN5flash11enable_sm90INS1_16FlashAttnBwdSm90INS1_25CollectiveMainloopBwdSm90ILi2ELi2ELi2EN4cute5tupleIJNS5_1CILi1EEES8_S8_EEENS6_IJNS7_ILi64EEENS7_ILi128EEESB_EEENS_6half_tEfNS_4arch4Sm90ELb0ELb1ELb0ELb0ELb0ELb1ELb0ELb0ELi2ELi1ELi2ELi1ELb0EEENS1_24CollectiveEpilogueBwdGQAISC_fSF_Li256ELb0ELb0EEENS1_19SingleTileSchedulerILb0ELb0ELb0ELi128EEEEEEEEEvNT_6ParamsE:
        /* <DEDUP_REMOVED lines=24> */
.L_x_1440:
[----:B------:R-:W-:Y:S05]  /*0180*/  BSYNC B0 ;  /* 0x0000000000007941 */ /* 0x000fea0003800000 */
.L_x_1439:
        /* <DEDUP_REMOVED lines=37> */
.L_x_1441:
        /* <DEDUP_REMOVED lines=22> */
.L_x_1442:
[----:B------:R-:W-:Y:S01]  /*0540*/  PLOP3.LUT P0, PT, PT, PT, UP0, 0x80, 0x0 ;  /* 0x000000000000781c */ /* 0x000fe20003f0f008 */
[----:B------:R-:W-:Y:S01]  /*0550*/  NOP ;  /* 0x0000000000007918 */ /* 0x000fe20000000000 */
[----:B------:R-:W-:Y:S01]  /*0560*/  BSSY B6, `(.L_x_1443) ;  /* 0x0000747000067945 */ /* 0x000fe20003800000 */
[----:B-12-4-:R-:W-:Y:S10]  /*0570*/  BAR.SYNC.DEFER_BLOCKING 0x0 ;  /* 0x0000000000007b1d */ /* 0x016ff40000010000 */
[----:B------:R-:W-:Y:S05]  /*0580*/  @!P0 BRA `(.L_x_1444) ;  /* 0x00000044007c8947 */ /* 0x000fea0003800000 */
.L_x_1445:
        /* <DEDUP_REMOVED lines=101> */
.L_x_1447:
        /* <DEDUP_REMOVED lines=30> */
.L_x_1450:
        /* <DEDUP_REMOVED lines=15> */
.L_x_1449:
        /* <DEDUP_REMOVED lines=22> */
.L_x_1452:
        /* <DEDUP_REMOVED lines=15> */
.L_x_1451:
        /* <DEDUP_REMOVED lines=8> */
.L_x_1524:
        /* <DEDUP_REMOVED lines=23> */
.L_x_1454:
        /* <DEDUP_REMOVED lines=97> */
.L_x_1466:
[----:B------:R-:W-:-:S13]  /*1900*/  ISETP.NE.AND P6, PT, R233, 0x3, PT ;  /* 0x00000003e900780c */ /* 0x000fda0003fc5270 */
[----:B-1----:R-:W-:Y:S05]  /*1910*/  @!P6 BRA `(.L_x_1456) ;  /* 0x000000000004e947 */ /* 0x002fea0003800000 */
[----:B------:R-:W-:Y:S01]  /*1920*/  BPT.TRAP 0x1 ;  /* 0x000000040000795c */ /* 0x000fe20000300000 */
.L_x_1456:
[----:B------:R-:W-:Y:S01]  /*1930*/  IMAD R0, R4, 0x8, R229 ;  /* 0x0000000804007824 */ /* 0x000fe200078e02e5 */
[----:B------:R-:W-:-:S04]  /*1940*/  SHF.L.U32 R9, R223, 0x1f, RZ ;  /* 0x0000001fdf097819 */ /* 0x000fc800000006ff */
[----:B------:R2:W3:Y:S01]  /*1950*/  SYNCS.PHASECHK.TRANS64.TRYWAIT P0, [R0+URZ+0x30810], R9 ;  /* 0x03081009000075a7 */ /* 0x0004e2000800017f */
[----:B------:R-:W-:Y:S05]  /*1960*/  @!P6 BRA `(.L_x_1457) ;  /* 0x000000000004e947 */ /* 0x000fea0003800000 */
[----:B------:R-:W-:Y:S01]  /*1970*/  BPT.TRAP 0x1 ;  /* 0x000000040000795c */ /* 0x000fe20000300000 */
.L_x_1457:
[----:B---3--:R-:W-:Y:S05]  /*1980*/  @P0 BRA `(.L_x_1458) ;  /* 0x0000000000080947 */ /* 0x008fea0003800000 */
[----:B------:R-:W3:Y:S02]  /*1990*/  SYNCS.PHASECHK.TRANS64.TRYWAIT P0, [R0+URZ+0x30810], R9 ;  /* 0x03081009000075a7 */ /* 0x000ee4000800017f */
[----:B---3--:R-:W-:Y:S05]  /*19a0*/  @!P0 BRA `(.L_x_1459) ;  /* 0x0000006000408947 */ /* 0x008fea0003800000 */
.L_x_1458:
        /* <DEDUP_REMOVED lines=81> */
.L_x_1460:
[----:B------:R1:W1:Y:S01]  /*1ec0*/  SYNCS.PHASECHK.TRANS64.TRYWAIT P0, [R0+URZ+0x30830], R9 ;  /* 0x03083009000075a7 */ /* 0x000262000800017f */
[----:B------:R-:W-:Y:S05]  /*1ed0*/  @!P6 BRA `(.L_x_1461) ;  /* 0x000000000004e947 */ /* 0x000fea0003800000 */
[----:B------:R-:W-:Y:S01]  /*1ee0*/  BPT.TRAP 0x1 ;  /* 0x000000040000795c */ /* 0x000fe20000300000 */
.L_x_1461:
[----:B------:R-:W-:-:S05]  /*1ef0*/  VIADD R5, R229, 0x20000 ;  /* 0x00020000e5057836 */ /* 0x000fca0000000000 */
[----:B------:R-:W-:-:S04]  /*1f00*/  SHF.R.U32.HI R5, RZ, 0x4, R5 ;  /* 0x00000004ff057819 */ /* 0x000fc80000011605 */
[----:B------:R-:W-:-:S04]  /*1f10*/  LOP3.LUT R230, R5, 0x3fff, RZ, 0xc0, !PT ;  /* 0x00003fff05e67812 */ /* 0x000fc800078ec0ff */
[----:B------:R-:W-:Y:S01]  /*1f20*/  LOP3.LUT R5, R230, 0x10000, RZ, 0xfc, !PT ;  /* 0x00010000e6057812 */ /* 0x000fe200078efcff */
[----:B-1----:R-:W-:Y:S06]  /*1f30*/  @P0 BRA `(.L_x_1462) ;  /* 0x0000000000080947 */ /* 0x002fec0003800000 */
[----:B------:R-:W1:Y:S02]  /*1f40*/  SYNCS.PHASECHK.TRANS64.TRYWAIT P0, [R0+URZ+0x30830], R9 ;  /* 0x03083009000075a7 */ /* 0x000e64000800017f */
[----:B-1----:R-:W-:Y:S05]  /*1f50*/  @!P0 BRA `(.L_x_1463) ;  /* 0x0000005800e88947 */ /* 0x002fea0003800000 */
.L_x_1462:
        /* <DEDUP_REMOVED lines=446> */
.L_x_1464:
        /* <DEDUP_REMOVED lines=49> */
.L_x_1465:
        /* <DEDUP_REMOVED lines=78> */
.L_x_1448:
[----:B------:R-:W-:Y:S05]  /*4330*/  @P0 BRA `(.L_x_1446) ;  /* 0x0000003400a40947 */ /* 0x000fea0003800000 */
[----:B------:R-:W1:Y:S01]  /*4340*/  S2R R4, SR_TID.X ;  /* 0x0000000000047919 */ /* 0x000e620000002100 */
[----:B------:R-:W2:Y:S01]  /*4350*/  S2UR UR6, SR_CgaCtaId ;  /* 0x00000000000679c3 */ /* 0x000ea20000008800 */
[----:B------:R-:W-:Y:S01]  /*4360*/  ULDC UR7, c[0x0][0x850] ;  /* 0x0002140000077ab9 */ /* 0x000fe20000000800 */
[----:B------:R-:W-:Y:S01]  /*4370*/  UMOV UR4, 0x400 ;  /* 0x0000040000047882 */ /* 0x000fe20000000000 */
[----:B------:R-:W-:Y:S01]  /*4380*/  UISETP.NE.AND UP0, UPT, UR7, 0x1, UPT ;  /* 0x000000010700788c */ /* 0x000fe2000bf05270 */
[----:B------:R-:W-:Y:S01]  /*4390*/  BSSY B0, `(.L_x_1467) ;  /* 0x0000056000007945 */ /* 0x000fe20003800000 */
[----:B------:R-:W-:Y:S01]  /*43a0*/  ULDC.64 UR12, c[0x0][0x818] ;  /* 0x00020600000c7ab9 */ /* 0x000fe20000000a00 */
[----:B------:R-:W-:Y:S01]  /*43b0*/  ULDC.64 UR14, c[0x0][0x820] ;  /* 0x00020800000e7ab9 */ /* 0x000fe20000000a00 */
[----:B------:R-:W-:Y:S01]  /*43c0*/  ULDC.64 UR16, c[0x0][0x848] ;  /* 0x0002120000107ab9 */ /* 0x000fe20000000a00 */
[----:B------:R-:W3:Y:S06]  /*43d0*/  S2UR UR5, SR_CTAID.Y ;  /* 0x00000000000579c3 */ /* 0x000eec0000002600 */
[----:B------:R-:W-:-:S02]  /*43e0*/  @UP0 ULDC UR9, c[0x0][0x858] ;  /* 0x0002160000090ab9 */ /* 0x000fc40000000800 */
[----:B------:R-:W4:Y:S01]  /*43f0*/  S2UR UR8, SR_CTAID.X ;  /* 0x00000000000879c3 */ /* 0x000f220000002500 */
[----:B--2---:R-:W-:-:S07]  /*4400*/  ULEA UR4, UR6, UR4, 0x18 ;  /* 0x0000000406047291 */ /* 0x004fce000f8ec03f */
[----:B------:R-:W2:Y:S01]  /*4410*/  S2UR UR18, SR_CTAID.Z ;  /* 0x00000000001279c3 */ /* 0x000ea20000002700 */
[----:B------:R-:W-:Y:S01]  /*4420*/  @UP0 ULDC UR6, c[0x0][0x854] ;  /* 0x0002150000060ab9 */ /* 0x000fe20000000800 */
[----:B-1----:R-:W-:Y:S01]  /*4430*/  VIADD R5, R4, 0xffffff80 ;  /* 0xffffff8004057836 */ /* 0x002fe20000000000 */
[----:B---3--:R-:W-:-:S04]  /*4440*/  UIMAD.WIDE.U32 UR6, UR5, UR6, URZ ;  /* 0x00000006050672a5 */ /* 0x008fc8000f8e003f */
[----:B------:R-:W-:Y:S01]  /*4450*/  SHF.R.S32.HI R0, RZ, 0x1f, R5 ;  /* 0x0000001fff007819 */ /* 0x000fe20000011405 */
[----:B------:R-:W-:Y:S01]  /*4460*/  @UP0 USHF.R.U32.HI UR5, URZ, UR9, UR7 ;  /* 0x000000093f050299 */ /* 0x000fe20008011607 */
[----:B------:R-:W-:Y:S01]  /*4470*/  BAR.SYNC.DEFER_BLOCKING 0x1, 0x100 ;  /* 0x0044000000007b1d */ /* 0x000fe20000010000 */
[----:B------:R-:W-:Y:S01]  /*4480*/  ISETP.NE.AND P0, PT, R5, RZ, PT ;  /* 0x000000ff0500720c */ /* 0x000fe20003f05270 */
[----:B----4-:R-:W-:Y:S01]  /*4490*/  USHF.L.U32 UR8, UR8, 0xe, URZ ;  /* 0x0000000e08087899 */ /* 0x010fe2000800063f */
[----:B------:R-:W-:Y:S01]  /*44a0*/  LEA.HI R2, R0, R5, RZ, 0x7 ;  /* 0x0000000500027211 */ /* 0x000fe200078f38ff */
[----:B------:R-:W-:Y:S02]  /*44b0*/  USHF.R.S32.HI UR10, URZ, 0x1f, UR5 ;  /* 0x0000001f3f0a7899 */ /* 0x000fe40008011405 */
[----:B------:R-:W-:Y:S01]  /*44c0*/  USHF.R.S32.HI UR9, URZ, 0x1f, UR8 ;  /* 0x0000001f3f097899 */ /* 0x000fe20008011408 */
[C---:B------:R-:W-:Y:S01]  /*44d0*/  LOP3.LUT R0, R2.reuse, 0xfffff80, RZ, 0xc0, !PT ;  /* 0x0fffff8002007812 */ /* 0x040fe200078ec0ff */
[----:B------:R-:W-:Y:S01]  /*44e0*/  IMAD.SHL.U32 R2, R2, 0x40, RZ ;  /* 0x0000004002027824 */ /* 0x000fe200078e00ff */
[----:B------:R-:W-:-:S02]  /*44f0*/  UIMAD UR11, UR10, UR12, URZ ;  /* 0x0000000c0a0b72a4 */ /* 0x000fc4000f8e023f */
[----:B------:R-:W-:Y:S01]  /*4500*/  UIMAD.WIDE.U32 UR6, UR5, UR12, UR8 ;  /* 0x0000000c050672a5 */ /* 0x000fe2000f8e0008 */
[----:B------:R-:W-:Y:S01]  /*4510*/  IMAD.IADD R0, R5, 0x1, -R0 ;  /* 0x0000000105007824 */ /* 0x000fe200078e0a00 */
[----:B------:R-:W-:Y:S01]  /*4520*/  LOP3.LUT R3, R2, 0x3fffe000, RZ, 0xc0, !PT ;  /* 0x3fffe00002037812 */ /* 0x000fe200078ec0ff */
[----:B------:R-:W-:-:S03]  /*4530*/  UIMAD UR11, UR5, UR13, UR11 ;  /* 0x0000000d050b72a4 */ /* 0x000fc6000f8e020b */
[----:B------:R-:W-:Y:S01]  /*4540*/  ULDC.64 UR12, c[0x0][0x840] ;  /* 0x00021000000c7ab9 */ /* 0x000fe20000000a00 */
[----:B------:R-:W-:Y:S01]  /*4550*/  IMAD R0, R0, 0x4, R3 ;  /* 0x0000000400007824 */ /* 0x000fe200078e0203 */
[----:B------:R-:W-:Y:S02]  /*4560*/  UIMAD UR10, UR10, UR12, URZ ;  /* 0x0000000c0a0a72a4 */ /* 0x000fe4000f8e023f */
[----:B------:R-:W-:Y:S02]  /*4570*/  UIMAD.WIDE.U32 UR8, UR5, UR12, UR8 ;  /* 0x0000000c050872a5 */ /* 0x000fe4000f8e0008 */
[----:B------:R-:W-:Y:S01]  /*4580*/  LEA R0, R0, UR4, 0x2 ;  /* 0x0000000400007c11 */ /* 0x000fe2000f8e10ff */
[----:B------:R-:W-:Y:S02]  /*4590*/  UIMAD UR12, UR5, UR13, UR10 ;  /* 0x0000000d050c72a4 */ /* 0x000fe4000f8e020a */
[----:B--2---:R-:W-:Y:S02]  /*45a0*/  USHF.R.S32.HI UR5, URZ, 0x1f, UR18 ;  /* 0x0000001f3f057899 */ /* 0x004fe40008011412 */
[----:B------:R1:W-:Y:S01]  /*45b0*/  STS.128 [R0], R24 ;  /* 0x0000001800007388 */ /* 0x0003e20000000c00 */
[----:B------:R-:W-:-:S02]  /*45c0*/  UIADD3 UR7, UR7, UR11, URZ ;  /* 0x0000000b07077290 */ /* 0x000fc4000fffe03f */
[----:B------:R-:W-:Y:S01]  /*45d0*/  UIMAD UR10, UR5, UR14, URZ ;  /* 0x0000000e050a72a4 */ /* 0x000fe2000f8e023f */
[----:B------:R1:W-:Y:S01]  /*45e0*/  STS.128 [R0+0x800], R28 ;  /* 0x0008001c00007388 */ /* 0x0003e20000000c00 */
[----:B------:R-:W-:Y:S02]  /*45f0*/  UIMAD UR5, UR5, UR16, URZ ;  /* 0x00000010050572a4 */ /* 0x000fe4000f8e023f */
[----:B------:R-:W-:Y:S01]  /*4600*/  UIADD3 UR9, UR9, UR12, URZ ;  /* 0x0000000c09097290 */ /* 0x000fe2000fffe03f */
[----:B------:R1:W-:Y:S01]  /*4610*/  STS.128 [R0+0x1000], R32 ;  /* 0x0010002000007388 */ /* 0x0003e20000000c00 */
[----:B------:R-:W-:Y:S02]  /*4620*/  UIMAD UR10, UR18, UR15, UR10 ;  /* 0x0000000f120a72a4 */ /* 0x000fe4000f8e020a */
[----:B------:R-:W-:Y:S01]  /*4630*/  UIMAD.WIDE.U32 UR6, UR18, UR14, UR6 ;  /* 0x0000000e120672a5 */ /* 0x000fe2000f8e0006 */
[----:B------:R1:W-:Y:S01]  /*4640*/  STS.128 [R0+0x1800], R36 ;  /* 0x0018002400007388 */ /* 0x0003e20000000c00 */
[----:B------:R-:W-:-:S02]  /*4650*/  UIMAD UR5, UR18, UR17, UR5 ;  /* 0x00000011120572a4 */ /* 0x000fc4000f8e0205 */
[----:B------:R-:W-:Y:S01]  /*4660*/  UIMAD.WIDE.U32 UR8, UR18, UR16, UR8 ;  /* 0x00000010120872a5 */ /* 0x000fe2000f8e0008 */
[----:B------:R1:W-:Y:S01]  /*4670*/  STS.128 [R0+0x2000], R40 ;  /* 0x0020002800007388 */ /* 0x0003e20000000c00 */
[----:B------:R-:W-:Y:S01]  /*4680*/  ULDC.64 UR12, c[0x0][0x800] ;  /* 0x00020000000c7ab9 */ /* 0x000fe20000000a00 */
[----:B------:R-:W-:Y:S01]  /*4690*/  ULDC.64 UR14, c[0x0][0x828] ;  /* 0x00020a00000e7ab9 */ /* 0x000fe20000000a00 */
[----:B------:R-:W-:Y:S01]  /*46a0*/  UIADD3 UR7, UR7, UR10, URZ ;  /* 0x0000000a07077290 */ /* 0x000fe2000fffe03f */
[----:B------:R1:W-:Y:S01]  /*46b0*/  STS.128 [R0+0x2800], R44 ;  /* 0x0028002c00007388 */ /* 0x0003e20000000c00 */
[----:B------:R-:W-:Y:S02]  /*46c0*/  ULEA UR12, UP0, UR6, UR12, 0x2 ;  /* 0x0000000c060c7291 */ /* 0x000fe4000f80103f */
[----:B------:R-:W-:Y:S01]  /*46d0*/  UIADD3 UR5, UR9, UR5, URZ ;  /* 0x0000000509057290 */ /* 0x000fe2000fffe03f */
[----:B------:R1:W-:Y:S01]  /*46e0*/  STS.128 [R0+0x3000], R48 ;  /* 0x0030003000007388 */ /* 0x0003e20000000c00 */
[----:B------:R-:W-:-:S02]  /*46f0*/  ULEA UR14, UP1, UR8, UR14, 0x2 ;  /* 0x0000000e080e7291 */ /* 0x000fc4000f82103f */
[----:B------:R-:W-:Y:S01]  /*4700*/  ULEA.HI.X UR13, UR6, UR13, UR7, 0x2, UP0 ;  /* 0x0000000d060d7291 */ /* 0x000fe200080f1407 */
[----:B------:R1:W-:Y:S01]  /*4710*/  STS.128 [R0+0x3800], R52 ;  /* 0x0038003400007388 */ /* 0x0003e20000000c00 */
[----:B------:R-:W-:-:S03]  /*4720*/  ULEA.HI.X UR7, UR8, UR15, UR5, 0x2, UP1 ;  /* 0x0000000f08077291 */ /* 0x000fc600088f1405 */
        /* <DEDUP_REMOVED lines=14> */
[----:B--2---:R-:W-:Y:S06]  /*4810*/  BAR.SYNC.DEFER_BLOCKING 0x1, 0x100 ;  /* 0x0044000000007b1d */ /* 0x004fec0000010000 */
[----:B------:R-:W-:Y:S05]  /*4820*/  @P0 BRA `(.L_x_1468) ;  /* 0x0000000000300947 */ /* 0x000fea0003800000 */
[----:B------:R-:W-:Y:S01]  /*4830*/  PLOP3.LUT P0, PT, PT, PT, PT, 0x80, 0x0 ;  /* 0x000000000000781c */ /* 0x000fe20003f0f070 */
[----:B------:R-:W-:Y:S01]  /*4840*/  UMOV UR5, 0x1000 ;  /* 0x0000100000057882 */ /* 0x000fe20000000000 */
[----:B------:R-:W-:Y:S01]  /*4850*/  UMOV UR8, 0x0 ;  /* 0x0000000000087882 */ /* 0x000fe20000000000 */
[----:B------:R-:W-:Y:S01]  /*4860*/  UMOV UR9, 0x14f00000 ;  /* 0x14f0000000097882 */ /* 0x000fe20000000000 */
[----:B------:R-:W-:-:S09]  /*4870*/  UMOV UR6, UR14 ;  /* 0x0000000e00067c82 */ /* 0x000fd20008000000 */
.L_x_1469:
[----:B------:R-:W-:Y:S01]  /*4880*/  @P0 ELECT P1, URZ, PT ;  /* 0x00000000003f082f */ /* 0x000fe20003820000 */
[----:B------:R2:W-:-:S12]  /*4890*/  UBLKRED.G.S.ADD.F32.RN [UR6], [UR4], UR5, desc[UR8] ;  /* 0x00000806040073bb */ /* 0x0005d800080a1405 */
[----:B------:R-:W-:Y:S02]  /*48a0*/  @P1 PLOP3.LUT P0, PT, P1, PT, PT, 0x8, 0x0 ;  /* 0x000000000000181c */ /* 0x000fe40000f0e170 */
[----:B------:R-:W-:-:S11]  /*48b0*/  PLOP3.LUT P1, PT, PT, PT, PT, 0x8, 0x0 ;  /* 0x000000000000781c */ /* 0x000fd60003f2e170 */
[----:B--2---:R-:W-:Y:S05]  /*48c0*/  @P0 BRA.U.ANY `(.L_x_1469) ;  /* 0xfffffffd00ec0947 */ /* 0x004fea000393ffff */
[----:B------:R0:W-:Y:S01]  /*48d0*/  UTMACMDFLUSH ;  /* 0x00000000000079b7 */ /* 0x0001e20000000000 */
[----:B------:R-:W-:-:S04]  /*48e0*/  DEPBAR.LE SB0, 0x0 ;  /* 0x000080000000791a */ /* 0x000fc80000000000 */
.L_x_1468:
[----:B------:R-:W-:Y:S05]  /*48f0*/  BSYNC B0 ;  /* 0x0000000000007941 */ /* 0x000fea0003800000 */
.L_x_1467:
        /* <DEDUP_REMOVED lines=23> */
[----:B---3--:R-:W3:Y:S02]  /*4a70*/  FENCE.VIEW.ASYNC.S ;  /* 0x00000000000073c6 */ /* 0x008ee40000000000 */
[----:B---3--:R-:W-:Y:S06]  /*4a80*/  BAR.SYNC.DEFER_BLOCKING 0x1, 0x100 ;  /* 0x0044000000007b1d */ /* 0x008fec0000010000 */
[----:B------:R-:W-:Y:S05]  /*4a90*/  @P0 BRA `(.L_x_1446) ;  /* 0x0000002c00cc0947 */ /* 0x000fea0003800000 */
[----:B------:R-:W-:Y:S01]  /*4aa0*/  PLOP3.LUT P0, PT, PT, PT, PT, 0x80, 0x0 ;  /* 0x000000000000781c */ /* 0x000fe20003f0f070 */
[----:B------:R-:W-:Y:S01]  /*4ab0*/  UMOV UR5, 0x1000 ;  /* 0x0000100000057882 */ /* 0x000fe20000000000 */
[----:B------:R-:W-:Y:S01]  /*4ac0*/  UMOV UR8, 0x0 ;  /* 0x0000000000087882 */ /* 0x000fe20000000000 */
[----:B------:R-:W-:Y:S01]  /*4ad0*/  UMOV UR9, 0x14f00000 ;  /* 0x14f0000000097882 */ /* 0x000fe20000000000 */
[----:B------:R-:W-:Y:S01]  /*4ae0*/  UMOV UR6, UR12 ;  /* 0x0000000c00067c82 */ /* 0x000fe20008000000 */
[----:B------:R-:W-:-:S08]  /*4af0*/  UMOV UR7, UR13 ;  /* 0x0000000d00077c82 */ /* 0x000fd00008000000 */
.L_x_1470:
[----:B------:R-:W-:Y:S01]  /*4b00*/  @P0 ELECT P1, URZ, PT ;  /* 0x00000000003f082f */ /* 0x000fe20003820000 */
[----:B------:R3:W-:-:S12]  /*4b10*/  UBLKRED.G.S.ADD.F32.RN [UR6], [UR4], UR5, desc[UR8] ;  /* 0x00000806040073bb */ /* 0x0007d800080a1405 */
[----:B------:R-:W-:Y:S02]  /*4b20*/  @P1 PLOP3.LUT P0, PT, P1, PT, PT, 0x8, 0x0 ;  /* 0x000000000000181c */ /* 0x000fe40000f0e170 */
[----:B------:R-:W-:-:S11]  /*4b30*/  PLOP3.LUT P1, PT, PT, PT, PT, 0x8, 0x0 ;  /* 0x000000000000781c */ /* 0x000fd60003f2e170 */
[----:B---3--:R-:W-:Y:S05]  /*4b40*/  @P0 BRA.U.ANY `(.L_x_1470) ;  /* 0xfffffffd00ec0947 */ /* 0x008fea000393ffff */
[----:B------:R0:W-:Y:S01]  /*4b50*/  UTMACMDFLUSH ;  /* 0x00000000000079b7 */ /* 0x0001e20000000000 */
[----:B------:R-:W-:-:S04]  /*4b60*/  DEPBAR.LE SB0, 0x0 ;  /* 0x000080000000791a */ /* 0x000fc80000000000 */
[----:B------:R-:W-:Y:S05]  /*4b70*/  BRA `(.L_x_1446) ;  /* 0x0000002c00947947 */ /* 0x000fea0003800000 */
.L_x_1444:
        /* <DEDUP_REMOVED lines=40> */
.L_x_1472:
[----:B------:R-:W-:Y:S02]  /*4e00*/  UISETP.GT.AND UP0, UPT, UR8, UR5, UPT ;  /* 0x000000050800728c */ /* 0x000fe4000bf04270 */
[----:B------:R-:W-:Y:S02]  /*4e10*/  USHF.R.S32.HI UR14, URZ, 0x1f, UR12 ;  /* 0x0000001f3f0e7899 */ /* 0x000fe4000801140c */
[----:B------:R-:W-:Y:S02]  /*4e20*/  USHF.R.S32.HI UR4, URZ, 0x1f, UR13 ;  /* 0x0000001f3f047899 */ /* 0x000fe4000801140d */
[----:B------:R-:W-:-:S13]  /*4e30*/  PLOP3.LUT P0, PT, PT, PT, UP0, 0x80, 0x0 ;  /* 0x000000000000781c */ /* 0x000fda0003f0f008 */
[----:B------:R-:W-:Y:S05]  /*4e40*/  @!P0 BRA `(.L_x_1446) ;  /* 0x0000002800e08947 */ /* 0x000fea0003800000 */
[----:B------:R-:W-:Y:S01]  /*4e50*/  ULDC.64 UR10, c[0x0][0x2d8] ;  /* 0x0000b600000a7ab9 */ /* 0x000fe20000000a00 */
[----:B------:R-:W-:Y:S01]  /*4e60*/  ELECT P0, URZ, PT ;  /* 0x00000000003f782f */ /* 0x000fe20003800000 */
[----:B------:R-:W-:Y:S02]  /*4e70*/  UIMAD UR9, UR4, UR10, URZ ;  /* 0x0000000a040972a4 */ /* 0x000fe4000f8e023f */
[----:B------:R-:W-:Y:S02]  /*4e80*/  UIADD3 UR4, -UR5, UR8, URZ ;  /* 0x0000000805047290 */ /* 0x000fe4000fffe13f */
[----:B------:R-:W-:Y:S02]  /*4e90*/  UIMAD.WIDE.U32 UR6, UR13, UR10, URZ ;  /* 0x0000000a0d0672a5 */ /* 0x000fe4000f8e003f */
[----:B------:R-:W-:Y:S02]  /*4ea0*/  ULOP3.LUT UR4, UR4, 0x1, URZ, 0xc0, !UPT ;  /* 0x0000000104047892 */ /* 0x000fe4000f8ec03f */
[----:B------:R-:W-:-:S02]  /*4eb0*/  UIMAD UR9, UR13, UR11, UR9 ;  /* 0x0000000b0d0972a4 */ /* 0x000fc4000f8e0209 */
[----:B------:R-:W-:Y:S01]  /*4ec0*/  UISETP.NE.U32.AND UP0, UPT, UR4, 0x1, UPT ;  /* 0x000000010400788c */ /* 0x000fe2000bf05070 */
[----:B------:R-:W-:Y:S01]  /*4ed0*/  ULDC.64 UR10, c[0x0][0x2e0] ;  /* 0x0000b800000a7ab9 */ /* 0x000fe20000000a00 */
[----:B------:R-:W-:Y:S02]  /*4ee0*/  UIADD3 UR7, UR7, UR9, URZ ;  /* 0x0000000907077290 */ /* 0x000fe4000fffe03f */
[----:B------:R-:W-:Y:S02]  /*4ef0*/  UIMAD UR9, UR14, UR10, URZ ;  /* 0x0000000a0e0972a4 */ /* 0x000fe4000f8e023f */
[----:B------:R-:W-:Y:S01]  /*4f00*/  PLOP3.LUT P1, PT, PT, PT, UP0, 0x80, 0x0 ;  /* 0x000000000000781c */ /* 0x000fe20003f2f008 */
[----:B------:R-:W-:Y:S02]  /*4f10*/  UIMAD.WIDE.U32 UR6, UR12, UR10, UR6 ;  /* 0x0000000a0c0672a5 */ /* 0x000fe4000f8e0006 */
[----:B------:R-:W-:-:S04]  /*4f20*/  UIMAD UR9, UR12, UR11, UR9 ;  /* 0x0000000b0c0972a4 */ /* 0x000fc8000f8e0209 */
[----:B------:R-:W-:-:S06]  /*4f30*/  UIADD3 UR9, UR7, UR9, URZ ;  /* 0x0000000907097290 */ /* 0x000fcc000fffe03f */
[----:B------:R-:W-:Y:S06]  /*4f40*/  @P1 BRA `(.L_x_1473) ;  /* 0x0000000000bc1947 */ /* 0x000fec0003800000 */
        /* <DEDUP_REMOVED lines=18> */
.L_x_1475:
[----:B------:R-:W-:Y:S05]  /*5070*/  BSYNC B0 ;  /* 0x0000000000007941 */ /* 0x000fea0003800000 */
.L_x_1474:
        /* <DEDUP_REMOVED lines=19> */
.L_x_1477:
[----:B------:R-:W-:Y:S05]  /*51b0*/  BSYNC B0 ;  /* 0x0000000000007941 */ /* 0x000fea0003800000 */
.L_x_1476:
[----:B------:R-:W-:Y:S06]  /*51c0*/  BAR.ARV 0xa, 0xa0 ;  /* 0x0282800000007b1d */ /* 0x000fec0000002000 */
[----:B------:R-:W-:Y:S04]  /*51d0*/  BSSY B0, `(.L_x_1478) ;  /* 0x0000003000007945 */ /* 0x000fe80003800000 */
[----:B------:R-:W-:Y:S05]  /*51e0*/  @!P0 BRA `(.L_x_1479) ;  /* 0x0000000000048947 */ /* 0x000fea0003800000 */
[----:B------:R-:W-:-:S04]  /*51f0*/  DEPBAR.LE SB0, 0x0 ;  /* 0x000080000000791a */ /* 0x000fc80000000000 */
.L_x_1479:
[----:B------:R-:W-:Y:S05]  /*5200*/  BSYNC B0 ;  /* 0x0000000000007941 */ /* 0x000fea0003800000 */
.L_x_1478:
[----:B------:R-:W-:Y:S06]  /*5210*/  BAR.ARV 0xb, 0xa0 ;  /* 0x02c2800000007b1d */ /* 0x000fec0000002000 */
[----:B------:R-:W-:Y:S01]  /*5220*/  UIADD3 UR12, UR5, 0x1, URZ ;  /* 0x00000001050c7890 */ /* 0x000fe2000fffe03f */
[----:B------:R-:W-:Y:S11]  /*5230*/  BRA `(.L_x_1480) ;  /* 0x0000000000047947 */ /* 0x000ff60003800000 */
.L_x_1473:
[----:B------:R-:W-:-:S05]  /*5240*/  UMOV UR12, UR5 ;  /* 0x00000005000c7c82 */ /* 0x000fca0008000000 */
.L_x_1480:
        /* <DEDUP_REMOVED lines=17> */
.L_x_1493:
        /* <DEDUP_REMOVED lines=20> */
.L_x_1482:
[----:B------:R-:W-:Y:S05]  /*54a0*/  BSYNC B0 ;  /* 0x0000000000007941 */ /* 0x000fea0003800000 */
.L_x_1481:
        /* <DEDUP_REMOVED lines=13> */
.L_x_1484:
[----:B------:R-:W-:Y:S05]  /*5580*/  BSYNC B0 ;  /* 0x0000000000007941 */ /* 0x000fea0003800000 */
.L_x_1483:
[----:B------:R-:W-:Y:S06]  /*5590*/  BAR.ARV 0xa, 0xa0 ;  /* 0x0282800000007b1d */ /* 0x000fec0000002000 */
[----:B------:R-:W-:Y:S04]  /*55a0*/  BSSY B0, `(.L_x_1485) ;  /* 0x0000003000007945 */ /* 0x000fe80003800000 */
[----:B------:R-:W-:Y:S05]  /*55b0*/  @!P0 BRA `(.L_x_1486) ;  /* 0x0000000000048947 */ /* 0x000fea0003800000 */
[----:B------:R-:W-:-:S04]  /*55c0*/  DEPBAR.LE SB0, 0x0 ;  /* 0x000080000000791a */ /* 0x000fc80000000000 */
.L_x_1486:
[----:B------:R-:W-:Y:S05]  /*55d0*/  BSYNC B0 ;  /* 0x0000000000007941 */ /* 0x000fea0003800000 */
.L_x_1485:
        /* <DEDUP_REMOVED lines=13> */
.L_x_1488:
[----:B------:R-:W-:Y:S05]  /*56b0*/  BSYNC B0 ;  /* 0x0000000000007941 */ /* 0x000fea0003800000 */
.L_x_1487:
        /* <DEDUP_REMOVED lines=13> */
.L_x_1490:
[----:B------:R-:W-:Y:S05]  /*5790*/  BSYNC B0 ;  /* 0x0000000000007941 */ /* 0x000fea0003800000 */
.L_x_1489:
[----:B------:R-:W-:Y:S01]  /*57a0*/  UIADD3 UR12, UR12, 0x2, URZ ;  /* 0x000000020c0c7890 */ /* 0x000fe2000fffe03f */
[----:B------:R-:W-:Y:S06]  /*57b0*/  BAR.ARV 0xa, 0xa0 ;  /* 0x0282800000007b1d */ /* 0x000fec0000002000 */
[----:B------:R-:W-:Y:S01]  /*57c0*/  UISETP.GE.AND UP0, UPT, UR12, UR8, UPT ;  /* 0x000000080c00728c */ /* 0x000fe2000bf06270 */
[----:B------:R-:W-:Y:S04]  /*57d0*/  BSSY B0, `(.L_x_1491) ;  /* 0x0000003000007945 */ /* 0x000fe80003800000 */
[----:B------:R-:W-:Y:S06]  /*57e0*/  @!P0 BRA `(.L_x_1492) ;  /* 0x0000000000048947 */ /* 0x000fec0003800000 */
[----:B------:R-:W-:-:S04]  /*57f0*/  DEPBAR.LE SB0, 0x0 ;  /* 0x000080000000791a */ /* 0x000fc80000000000 */
.L_x_1492:
[----:B------:R-:W-:Y:S05]  /*5800*/  BSYNC B0 ;  /* 0x0000000000007941 */ /* 0x000fea0003800000 */
.L_x_1491:
[----:B------:R-:W-:Y:S06]  /*5810*/  BAR.ARV 0xb, 0xa0 ;  /* 0x02c2800000007b1d */ /* 0x000fec0000002000 */
[----:B------:R-:W-:Y:S01]  /*5820*/  PLOP3.LUT P1, PT, PT, PT, UP0, 0x80, 0x0 ;  /* 0x000000000000781c */ /* 0x000fe20003f2f008 */
[----:B------:R-:W-:Y:S02]  /*5830*/  UIADD3 UR20, UR20, 0x4000, URZ ;  /* 0x0000400014147890 */ /* 0x000fe4000fffe03f */
[----:B------:R-:W-:-:S10]  /*5840*/  UIADD3 UR4, UR4, 0x4000, URZ ;  /* 0x0000400004047890 */ /* 0x000fd4000fffe03f */
[----:B------:R-:W-:Y:S05]  /*5850*/  @!P1 BRA `(.L_x_1493) ;  /* 0xfffffff800c09947 */ /* 0x000fea000383ffff */
[----:B------:R-:W-:Y:S05]  /*5860*/  BRA `(.L_x_1446) ;  /* 0x0000002000587947 */ /* 0x000fea0003800000 */
.L_x_1471:
        /* <DEDUP_REMOVED lines=33> */
.L_x_1495:
        /* <DEDUP_REMOVED lines=43> */
.L_x_1525:
        /* <DEDUP_REMOVED lines=15> */
.L_x_1498:
        /* <DEDUP_REMOVED lines=98> */
.L_x_1509:
[----:B--234-:R-:W-:-:S04]  /*6440*/  SHF.L.U32 R21, R11, 0x1f, RZ ;  /* 0x0000001f0b157819 */ /* 0x01cfc800000006ff */
[----:B------:R-:W1:Y:S02]  /*6450*/  SYNCS.PHASECHK.TRANS64.TRYWAIT P1, [R16+URZ+0x30840], R21 ;  /* 0x03084015100075a7 */ /* 0x000e64000802017f */
[----:B-1----:R-:W-:Y:S05]  /*6460*/  @!P1 BRA `(.L_x_1501) ;  /* 0x0000001400cc9947 */ /* 0x002fea0003800000 */
.L_x_1526:
[----:B------:R-:W-:Y:S05]  /*6470*/  @P0 BRA `(.L_x_1502) ;  /* 0x0000000000140947 */ /* 0x000fea0003800000 */
[----:B------:R-:W-:Y:S01]  /*6480*/  ISETP.NE.AND P1, PT, R6, RZ, PT ;  /* 0x000000ff0600720c */ /* 0x000fe20003f25270 */
[----:B------:R-:W-:-:S04]  /*6490*/  IMAD.MOV.U32 R3, RZ, RZ, 0x4100 ;  /* 0x00004100ff037424 */ /* 0x000fc800078e00ff */
[----:B------:R3:W-:Y:S08]  /*64a0*/  SYNCS.ARRIVE.TRANS64 RZ, [R16+URZ+0x30830], R3 ;  /* 0x0308300310ff79a7 */ /* 0x0007f0000800003f */
[----:B------:R-:W-:Y:S05]  /*64b0*/  @!P1 BRA `(.L_x_1502) ;  /* 0x0000000000049947 */ /* 0x000fea0003800000 */
[----:B------:R-:W-:Y:S01]  /*64c0*/  BPT.TRAP 0x1 ;  /* 0x000000040000795c */ /* 0x000fe20000300000 */
.L_x_1502:
        /* <DEDUP_REMOVED lines=36> */
.L_x_1527:
[----:B------:R-:W-:Y:S05]  /*6710*/  @P0 BRA `(.L_x_1504) ;  /* 0x0000000000140947 */ /* 0x000fea0003800000 */
[----:B------:R-:W-:Y:S01]  /*6720*/  ISETP.NE.AND P1, PT, R6, RZ, PT ;  /* 0x000000ff0600720c */ /* 0x000fe20003f25270 */
[----:B------:R-:W-:-:S04]  /*6730*/  IMAD.MOV.U32 R2, RZ, RZ, 0x4100 ;  /* 0x00004100ff027424 */ /* 0x000fc800078e00ff */
[----:B------:R3:W-:Y:S08]  /*6740*/  SYNCS.ARRIVE.TRANS64 RZ, [R16+URZ+0x30818], R2 ;  /* 0x0308180210ff79a7 */ /* 0x0007f0000800003f */
[----:B------:R-:W-:Y:S05]  /*6750*/  @!P1 BRA `(.L_x_1504) ;  /* 0x0000000000049947 */ /* 0x000fea0003800000 */
[----:B------:R-:W-:Y:S01]  /*6760*/  BPT.TRAP 0x1 ;  /* 0x000000040000795c */ /* 0x000fe20000300000 */
.L_x_1504:
        /* <DEDUP_REMOVED lines=36> */
.L_x_1528:
[----:B------:R-:W-:Y:S05]  /*69b0*/  @P0 BRA `(.L_x_1506) ;  /* 0x0000000000140947 */ /* 0x000fea0003800000 */
[----:B------:R-:W-:Y:S01]  /*69c0*/  ISETP.NE.AND P1, PT, R6, RZ, PT ;  /* 0x000000ff0600720c */ /* 0x000fe20003f25270 */
[----:B-123--:R-:W-:-:S04]  /*69d0*/  IMAD.MOV.U32 R21, RZ, RZ, 0x4100 ;  /* 0x00004100ff157424 */ /* 0x00efc800078e00ff */
[----:B------:R4:W-:Y:S08]  /*69e0*/  SYNCS.ARRIVE.TRANS64 RZ, [R16+URZ+0x30838], R21 ;  /* 0x0308381510ff79a7 */ /* 0x0009f0000800003f */
[----:B------:R-:W-:Y:S05]  /*69f0*/  @!P1 BRA `(.L_x_1506) ;  /* 0x0000000000049947 */ /* 0x000fea0003800000 */
[----:B------:R-:W-:Y:S01]  /*6a00*/  BPT.TRAP 0x1 ;  /* 0x000000040000795c */ /* 0x000fe20000300000 */
.L_x_1506:
        /* <DEDUP_REMOVED lines=31> */
.L_x_1530:
[----:B------:R-:W-:Y:S05]  /*6c00*/  @P0 BRA `(.L_x_1508) ;  /* 0x0000000000140947 */ /* 0x000fea0003800000 */
[----:B------:R-:W-:Y:S01]  /*6c10*/  ISETP.NE.AND P1, PT, R6, RZ, PT ;  /* 0x000000ff0600720c */ /* 0x000fe20003f25270 */
[----:B------:R-:W-:-:S04]  /*6c20*/  IMAD.MOV.U32 R5, RZ, RZ, 0x4100 ;  /* 0x00004100ff057424 */ /* 0x000fc800078e00ff */
[----:B------:R1:W-:Y:S08]  /*6c30*/  SYNCS.ARRIVE.TRANS64 RZ, [R16+URZ+0x30810], R5 ;  /* 0x0308100510ff79a7 */ /* 0x0003f0000800003f */
[----:B------:R-:W-:Y:S05]  /*6c40*/  @!P1 BRA `(.L_x_1508) ;  /* 0x0000000000049947 */ /* 0x000fea0003800000 */
[----:B------:R-:W-:Y:S01]  /*6c50*/  BPT.TRAP 0x1 ;  /* 0x000000040000795c */ /* 0x000fe20000300000 */
.L_x_1508:
        /* <DEDUP_REMOVED lines=37> */
.L_x_1500:
[----:B------:R-:W3:Y:S02]  /*6eb0*/  LDL.LU R4, [R1+0x4] ;  /* 0x0000040001047983 */ /* 0x000ee40000300800 */
[----:B---3--:R-:W-:Y:S02]  /*6ec0*/  ISETP.NE.AND P1, PT, R4, RZ, PT ;  /* 0x000000ff0400720c */ /* 0x008fe40003f25270 */
[----:B------:R1:W5:Y:S11]  /*6ed0*/  LDL R4, [R1] ;  /* 0x0000000001047983 */ /* 0x0003760000100800 */
[----:B-1----:R-:W-:Y:S05]  /*6ee0*/  @!P1 BRA `(.L_x_1499) ;  /* 0x0000000400489947 */ /* 0x002fea0003800000 */
[----:B------:R-:W-:-:S04]  /*6ef0*/  SHF.L.U32 R13, R11, 0x1f, RZ ;  /* 0x0000001f0b0d7819 */ /* 0x000fc800000006ff */
[----:B------:R-:W1:Y:S02]  /*6f00*/  SYNCS.PHASECHK.TRANS64.TRYWAIT P1, [R16+URZ+0x30840], R13 ;  /* 0x0308400d100075a7 */ /* 0x000e64000802017f */
[----:B-1----:R-:W-:Y:S05]  /*6f10*/  @!P1 BRA `(.L_x_1510) ;  /* 0x0000000c00749947 */ /* 0x002fea0003800000 */
.L_x_1531:
[----:B------:R-:W-:Y:S05]  /*6f20*/  @P0 BRA `(.L_x_1511) ;  /* 0x0000000000140947 */ /* 0x000fea0003800000 */
[----:B------:R-:W-:Y:S01]  /*6f30*/  ISETP.NE.AND P1, PT, R6, RZ, PT ;  /* 0x000000ff0600720c */ /* 0x000fe20003f25270 */
[----:B--2---:R-:W-:-:S04]  /*6f40*/  IMAD.MOV.U32 R5, RZ, RZ, 0x4100 ;  /* 0x00004100ff057424 */ /* 0x004fc800078e00ff */
[----:B------:R3:W-:Y:S08]  /*6f50*/  SYNCS.ARRIVE.TRANS64 RZ, [R16+URZ+0x30830], R5 ;  /* 0x0308300510ff79a7 */ /* 0x0007f0000800003f */
[----:B------:R-:W-:Y:S05]  /*6f60*/  @!P1 BRA `(.L_x_1511) ;  /* 0x0000000000049947 */ /* 0x000fea0003800000 */
[----:B------:R-:W-:Y:S01]  /*6f70*/  BPT.TRAP 0x1 ;  /* 0x000000040000795c */ /* 0x000fe20000300000 */
.L_x_1511:
        /* <DEDUP_REMOVED lines=33> */
.L_x_1532:
[----:B------:R-:W-:Y:S05]  /*7190*/  @P0 BRA `(.L_x_1513) ;  /* 0x0000000000140947 */ /* 0x000fea0003800000 */
[----:B------:R-:W-:Y:S01]  /*71a0*/  ISETP.NE.AND P0, PT, R6, RZ, PT ;  /* 0x000000ff0600720c */ /* 0x000fe20003f05270 */
[----:B------:R-:W-:-:S04]  /*71b0*/  IMAD.MOV.U32 R5, RZ, RZ, 0x4100 ;  /* 0x00004100ff057424 */ /* 0x000fc800078e00ff */
[----:B------:R3:W-:Y:S08]  /*71c0*/  SYNCS.ARRIVE.TRANS64 RZ, [R16+URZ+0x30818], R5 ;  /* 0x0308180510ff79a7 */ /* 0x0007f0000800003f */
[----:B------:R-:W-:Y:S05]  /*71d0*/  @!P0 BRA `(.L_x_1513) ;  /* 0x0000000000048947 */ /* 0x000fea0003800000 */
[----:B------:R-:W-:Y:S01]  /*71e0*/  BPT.TRAP 0x1 ;  /* 0x000000040000795c */ /* 0x000fe20000300000 */
.L_x_1513:
        /* <DEDUP_REMOVED lines=34> */
.L_x_1499:
[----:B------:R-:W3:Y:S01]  /*7410*/  S2R R0, SR_TID.X ;  /* 0x0000000000007919 */ /* 0x000ee20000002100 */
[----:B------:R-:W-:Y:S01]  /*7420*/  IMAD R3, R19, 0x8, R16 ;  /* 0x0000000813037824 */ /* 0x000fe200078e0210 */
[----:B---3--:R-:W-:Y:S02]  /*7430*/  LOP3.LUT R2, R0, 0x7f, RZ, 0xc0, !PT ;  /* 0x0000007f00027812 */ /* 0x008fe400078ec0ff */
[----:B------:R-:W-:Y:S02]  /*7440*/  SHF.L.U32 R0, R11, 0x1f, RZ ;  /* 0x0000001f0b007819 */ /* 0x000fe400000006ff */
[----:B------:R-:W-:Y:S02]  /*7450*/  ISETP.NE.AND P1, PT, R2, RZ, PT ;  /* 0x000000ff0200720c */ /* 0x000fe40003f25270 */
[----:B------:R-:W3:Y:S02]  /*7460*/  SYNCS.PHASECHK.TRANS64.TRYWAIT P0, [R3+URZ+0x30840], R0 ;  /* 0x03084000030075a7 */ /* 0x000ee4000800017f */
[----:B---3--:R-:W-:Y:S09]  /*7470*/  @!P0 BRA `(.L_x_1514) ;  /* 0x0000000800448947 */ /* 0x008ff20003800000 */
.L_x_1533:
[----:B------:R-:W-:Y:S05]  /*7480*/  @P1 BRA `(.L_x_1515) ;  /* 0x0000000000181947 */ /* 0x000fea0003800000 */
[----:B------:R-:W1:Y:S01]  /*7490*/  S2R R2, SR_TID.X ;  /* 0x0000000000027919 */ /* 0x000e620000002100 */
[----:B---3--:R-:W-:-:S04]  /*74a0*/  IMAD.MOV.U32 R0, RZ, RZ, 0x4100 ;  /* 0x00004100ff007424 */ /* 0x008fc800078e00ff */
[----:B------:R3:W-:Y:S01]  /*74b0*/  SYNCS.ARRIVE.TRANS64 RZ, [R3+URZ+0x30830], R0 ;  /* 0x0308300003ff79a7 */ /* 0x0007e2000800003f */
[----:B-1----:R-:W-:-:S13]  /*74c0*/  LOP3.LUT P0, RZ, R2, 0x1f, RZ, 0xc0, !PT ;  /* 0x0000001f02ff7812 */ /* 0x002fda000780c0ff */
[----:B---3--:R-:W-:Y:S05]  /*74d0*/  @!P0 BRA `(.L_x_1515) ;  /* 0x0000000000048947 */ /* 0x008fea0003800000 */
[----:B------:R-:W-:Y:S01]  /*74e0*/  BPT.TRAP 0x1 ;  /* 0x000000040000795c */ /* 0x000fe20000300000 */
.L_x_1515:
        /* <DEDUP_REMOVED lines=40> */
.L_x_1496:
[----:B------:R-:W-:Y:S05]  /*7770*/  BSYNC B0 ;  /* 0x0000000000007941 */ /* 0x000fea0003800000 */
.L_x_1494:
[----:B------:R-:W-:-:S03]  /*7780*/  UMOV UR7, 0xffffffff ;  /* 0xffffffff00077882 */ /* 0x000fc60000000000 */
[----:B------:R-:W-:Y:S05]  /*7790*/  BRA.DIV UR7, `(.L_x_1516) ;  /* 0x0000000607907947 */ /* 0x000fea000b800000 */
[----:B------:R-:W-:-:S13]  /*77a0*/  ELECT P6, URZ, PT ;  /* 0x00000000003f782f */ /* 0x000fda00038c0000 */
.L_x_1536:
[----:B------:R-:W-:Y:S05]  /*77b0*/  @!P6 BRA `(.L_x_1446) ;  /* 0x000000000084e947 */ /* 0x000fea0003800000 */
[----:B------:R-:W-:-:S06]  /*77c0*/  ULOP3.LUT UR7, UR38, 0x2, URZ, 0xfc, !UPT ;  /* 0x0000000226077892 */ /* 0x000fcc000f8efc3f */
[----:B------:R-:W-:-:S05]  /*77d0*/  IMAD.U32 R2, RZ, RZ, UR7 ;  /* 0x00000007ff027e24 */ /* 0x000fca000f8e00ff */
[----:B------:R-:W-:-:S13]  /*77e0*/  ISETP.NE.AND P2, PT, R2, 0x3, PT ;  /* 0x000000030200780c */ /* 0x000fda0003f45270 */
[----:B------:R-:W-:Y:S05]  /*77f0*/  @!P2 BRA `(.L_x_1517) ;  /* 0x000000000004a947 */ /* 0x000fea0003800000 */
[----:B------:R-:W-:Y:S01]  /*7800*/  BPT.TRAP 0x1 ;  /* 0x000000040000795c */ /* 0x000fe20000300000 */
.L_x_1517:
        /* <DEDUP_REMOVED lines=15> */
.L_x_1537:
[----:B------:R-:W2:Y:S02]  /*7900*/  SYNCS.PHASECHK.TRANS64.TRYWAIT P0, [R3+URZ], R2 ;  /* 0x00000002030075a7 */ /* 0x000ea4000800017f */
[----:B--2---:R-:W-:Y:S05]  /*7910*/  @!P0 BRA `(.L_x_1519) ;  /* 0x0000000400648947 */ /* 0x004fea0003800000 */
.L_x_1538:
[----:B------:R-:W-:Y:S05]  /*7920*/  @!P2 BRA `(.L_x_1520) ;  /* 0x000000000004a947 */ /* 0x000fea0003800000 */
[----:B------:R-:W-:Y:S01]  /*7930*/  BPT.TRAP 0x1 ;  /* 0x000000040000795c */ /* 0x000fe20000300000 */
.L_x_1520:
[----:B--2---:R-:W-:-:S04]  /*7940*/  VIADD R3, R7, 0x30840 ;  /* 0x0003084007037836 */ /* 0x004fc80000000000 */
[----:B------:R-:W-:-:S04]  /*7950*/  IMAD R0, R0, 0x8, R3 ;  /* 0x0000000800007824 */ /* 0x000fc800078e0203 */
[----:B------:R-:W2:Y:S02]  /*7960*/  SYNCS.PHASECHK.TRANS64.TRYWAIT P0, [R0+URZ], R5 ;  /* 0x00000005000075a7 */ /* 0x000ea4000800017f */
[----:B--2---:R-:W-:Y:S05]  /*7970*/  @!P0 BRA `(.L_x_1521) ;  /* 0x0000000400608947 */ /* 0x004fea0003800000 */
.L_x_1539:
[----:B------:R-:W-:-:S07]  /*7980*/  IMAD R3, R4, 0x8, R3 ;  /* 0x0000000804037824 */ /* 0x000fce00078e0203 */
.L_x_1522:
[----:B---3--:R3:W4:Y:S02]  /*7990*/  SYNCS.PHASECHK.TRANS64.TRYWAIT P0, [R3+URZ], R2 ;  /* 0x00000002030075a7 */ /* 0x008724000800017f */
[----:B----4-:R-:W-:Y:S05]  /*79a0*/  @!P0 NANOSLEEP.SYNCS 0x989680 ;  /* 0x009896800000895d */ /* 0x010fea0003900000 */
[----:B------:R-:W4:Y:S02]  /*79b0*/  @!P0 SYNCS.PHASECHK.TRANS64 P0, [R3+URZ], R2 ;  /* 0x00000002030085a7 */ /* 0x000f24000800007f */
[----:B----4-:R-:W-:Y:S05]  /*79c0*/  @!P0 BRA `(.L_x_1522) ;  /* 0xfffffffc00f08947 */ /* 0x010fea000383ffff */
.L_x_1446:
[----:B------:R-:W-:Y:S05]  /*79d0*/  BSYNC B6 ;  /* 0x0000000000067941 */ /* 0x000fea0003800000 */
.L_x_1443:
[----:B------:R-:W-:Y:S05]  /*79e0*/  EXIT ;  /* 0x000000000000794d */ /* 0x000fea0003800000 */
.L_x_1453:
[----:B------:R-:W-:Y:S02]  /*79f0*/  IMAD.MOV.U32 R12, RZ, RZ, RZ ;  /* 0x000000ffff0c7224 */ /* 0x000fe400078e00ff */
[----:B------:R-:W-:Y:S02]  /*7a00*/  IMAD.MOV.U32 R11, RZ, RZ, 0x1f ;  /* 0x0000001fff0b7424 */ /* 0x000fe400078e00ff */
[----:B------:R-:W-:-:S07]  /*7a10*/  IMAD.MOV.U32 R15, RZ, RZ, -0x1 ;  /* 0xffffffffff0f7424 */ /* 0x000fce00078e00ff */
[----:B------:R-:W-:Y:S05]  /*7a20*/  WARPSYNC.COLLECTIVE R15, `(.L_x_1523) ;  /* 0x000000000f087348 */ /* 0x000fea0003c00000 */
[----:B------:R1:W2:Y:S02]  /*7a30*/  SHFL.IDX P6, R14, R13, R12, R11 ;  /* 0x0000000c0d0e7389 */ /* 0x0002a400000c000b */
[----:B-12---:R-:W-:Y:S01]  /*7a40*/  ENDCOLLECTIVE ;  /* 0x000000000000791b */ /* 0x006fe20003800000 */
.L_x_1523:
[----:B------:R-:W-:Y:S05]  /*7a50*/  BRA `(.L_x_1524) ;  /* 0xffffff9400c87947 */ /* 0x000fea000383ffff */
.L_x_1455:
[----:B--2---:R2:W3:Y:S02]  /*7a60*/  SYNCS.PHASECHK.TRANS64.TRYWAIT P0, [R229+URZ+0x30800], R8 ;  /* 0x03080008e50075a7 */ /* 0x0044e4000800017f */
[----:B---3--:R-:W-:Y:S05]  /*7a70*/  @!P0 NANOSLEEP.SYNCS 0x989680 ;  /* 0x009896800000895d */ /* 0x008fea0003900000 */
[----:B------:R-:W3:Y:S02]  /*7a80*/  @!P0 SYNCS.PHASECHK.TRANS64 P0, [R229+URZ+0x30800], R8 ;  /* 0x03080008e50085a7 */ /* 0x000ee4000800007f */
[----:B---3--:R-:W-:Y:S05]  /*7a90*/  @!P0 BRA `(.L_x_1455) ;  /* 0xfffffffc00f08947 */ /* 0x008fea000383ffff */
[----:B------:R-:W-:Y:S05]  /*7aa0*/  BRA `(.L_x_1454) ;  /* 0xffffff9800107947 */ /* 0x000fea000383ffff */
.L_x_1459:
[----:B---3--:R3:W4:Y:S02]  /*7ab0*/  SYNCS.PHASECHK.TRANS64.TRYWAIT P0, [R0+URZ+0x30810], R9 ;  /* 0x03081009000075a7 */ /* 0x008724000800017f */
[----:B----4-:R-:W-:Y:S05]  /*7ac0*/  @!P0 NANOSLEEP.SYNCS 0x989680 ;  /* 0x009896800000895d */ /* 0x010fea0003900000 */
[----:B------:R-:W4:Y:S02]  /*7ad0*/  @!P0 SYNCS.PHASECHK.TRANS64 P0, [R0+URZ+0x30810], R9 ;  /* 0x03081009000085a7 */ /* 0x000f24000800007f */
[----:B----4-:R-:W-:Y:S05]  /*7ae0*/  @!P0 BRA `(.L_x_1459) ;  /* 0xfffffffc00f08947 */ /* 0x010fea000383ffff */
[----:B------:R-:W-:Y:S05]  /*7af0*/  BRA `(.L_x_1458) ;  /* 0xffffff9c00ac7947 */ /* 0x000fea000383ffff */
.L_x_1463:
[----:B------:R1:W1:Y:S02]  /*7b00*/  SYNCS.PHASECHK.TRANS64.TRYWAIT P0, [R0+URZ+0x30830], R9 ;  /* 0x03083009000075a7 */ /* 0x000264000800017f */
[----:B-1----:R-:W-:Y:S05]  /*7b10*/  @!P0 NANOSLEEP.SYNCS 0x989680 ;  /* 0x009896800000895d */ /* 0x002fea0003900000 */
[----:B------:R-:W1:Y:S02]  /*7b20*/  @!P0 SYNCS.PHASECHK.TRANS64 P0, [R0+URZ+0x30830], R9 ;  /* 0x03083009000085a7 */ /* 0x000e64000800007f */
[----:B-1----:R-:W-:Y:S05]  /*7b30*/  @!P0 BRA `(.L_x_1463) ;  /* 0xfffffffc00f08947 */ /* 0x002fea000383ffff */
[----:B------:R-:W-:Y:S05]  /*7b40*/  BRA `(.L_x_1462) ;  /* 0xffffffa400047947 */ /* 0x000fea000383ffff */
.L_x_1497:
[----:B-1----:R1:W2:Y:S02]  /*7b50*/  SYNCS.PHASECHK.TRANS64.TRYWAIT P0, [R16+URZ+0x30820], R3 ;  /* 0x03082003100075a7 */ /* 0x0022a4000800017f */
[----:B--2---:R-:W-:Y:S05]  /*7b60*/  @!P0 NANOSLEEP.SYNCS 0x989680 ;  /* 0x009896800000895d */ /* 0x004fea0003900000 */
[----:B------:R-:W2:Y:S02]  /*7b70*/  @!P0 SYNCS.PHASECHK.TRANS64 P0, [R16+URZ+0x30820], R3 ;  /* 0x03082003100085a7 */ /* 0x000ea4000800007f */
[----:B--2---:R-:W-:Y:S05]  /*7b80*/  @!P0 BRA `(.L_x_1497) ;  /* 0xfffffffc00f08947 */ /* 0x004fea000383ffff */
[----:B------:R-:W-:Y:S05]  /*7b90*/  BRA `(.L_x_1525) ;  /* 0xffffffe000647947 */ /* 0x000fea000383ffff */
.L_x_1501:
[----:B-1----:R1:W3:Y:S02]  /*7ba0*/  SYNCS.PHASECHK.TRANS64.TRYWAIT P1, [R16+URZ+0x30840], R21 ;  /* 0x03084015100075a7 */ /* 0x0022e4000802017f */
[----:B---3--:R-:W-:Y:S05]  /*7bb0*/  @!P1 NANOSLEEP.SYNCS 0x989680 ;  /* 0x009896800000995d */ /* 0x008fea0003900000 */
[----:B------:R-:W3:Y:S02]  /*7bc0*/  @!P1 SYNCS.PHASECHK.TRANS64 P1, [R16+URZ+0x30840], R21 ;  /* 0x03084015100095a7 */ /* 0x000ee4000802007f */
[----:B---3--:R-:W-:Y:S05]  /*7bd0*/  @!P1 BRA `(.L_x_1501) ;  /* 0xfffffffc00f09947 */ /* 0x008fea000383ffff */
[----:B------:R-:W-:Y:S05]  /*7be0*/  BRA `(.L_x_1526) ;  /* 0xffffffe800207947 */ /* 0x000fea000383ffff */
.L_x_1503:
[----:B--2---:R2:W3:Y:S02]  /*7bf0*/  SYNCS.PHASECHK.TRANS64.TRYWAIT P1, [R16+URZ+0x30828], R21 ;  /* 0x03082815100075a7 */ /* 0x0044e4000802017f */
[----:B---3--:R-:W-:Y:S05]  /*7c00*/  @!P1 NANOSLEEP.SYNCS 0x989680 ;  /* 0x009896800000995d */ /* 0x008fea0003900000 */
[----:B------:R-:W3:Y:S02]  /*7c10*/  @!P1 SYNCS.PHASECHK.TRANS64 P1, [R16+URZ+0x30828], R21 ;  /* 0x03082815100095a7 */ /* 0x000ee4000802007f */
[----:B---3--:R-:W-:Y:S05]  /*7c20*/  @!P1 BRA `(.L_x_1503) ;  /* 0xfffffffc00f09947 */ /* 0x008fea000383ffff */
[----:B------:R-:W-:Y:S05]  /*7c30*/  BRA `(.L_x_1527) ;  /* 0xffffffe800b47947 */ /* 0x000fea000383ffff */
.L_x_1505:
[----:B---3--:R3:W4:Y:S02]  /*7c40*/  SYNCS.PHASECHK.TRANS64.TRYWAIT P1, [R16+URZ+0x30848], R21 ;  /* 0x03084815100075a7 */ /* 0x008724000802017f */
[----:B----4-:R-:W-:Y:S05]  /*7c50*/  @!P1 NANOSLEEP.SYNCS 0x989680 ;  /* 0x009896800000995d */ /* 0x010fea0003900000 */
[----:B------:R-:W4:Y:S02]  /*7c60*/  @!P1 SYNCS.PHASECHK.TRANS64 P1, [R16+URZ+0x30848], R21 ;  /* 0x03084815100095a7 */ /* 0x000f24000802007f */
[----:B----4-:R-:W-:Y:S05]  /*7c70*/  @!P1 BRA `(.L_x_1505) ;  /* 0xfffffffc00f09947 */ /* 0x010fea000383ffff */
[----:B------:R-:W-:Y:S05]  /*7c80*/  BRA `(.L_x_1528) ;  /* 0xffffffec00487947 */ /* 0x000fea000383ffff */
.L_x_1507:
[----:B------:R-:W-:-:S07]  /*7c90*/  SHF.L.U32 R5, R11, 0x1f, RZ ;  /* 0x0000001f0b057819 */ /* 0x000fce00000006ff */
.L_x_1529:
[----:B------:R1:W1:Y:S02]  /*7ca0*/  SYNCS.PHASECHK.TRANS64.TRYWAIT P1, [R16+URZ+0x30820], R5 ;  /* 0x03082005100075a7 */ /* 0x000264000802017f */
[----:B-1----:R-:W-:Y:S05]  /*7cb0*/  @!P1 NANOSLEEP.SYNCS 0x989680 ;  /* 0x009896800000995d */ /* 0x002fea0003900000 */
[----:B------:R-:W1:Y:S02]  /*7cc0*/  @!P1 SYNCS.PHASECHK.TRANS64 P1, [R16+URZ+0x30820], R5 ;  /* 0x03082005100095a7 */ /* 0x000e64000802007f */
[----:B-1----:R-:W-:Y:S05]  /*7cd0*/  @!P1 BRA `(.L_x_1529) ;  /* 0xfffffffc00f09947 */ /* 0x002fea000383ffff */
[----:B------:R-:W-:Y:S05]  /*7ce0*/  BRA `(.L_x_1530) ;  /* 0xffffffec00c47947 */ /* 0x000fea000383ffff */
.L_x_1510:
[----:B-1----:R1:W3:Y:S02]  /*7cf0*/  SYNCS.PHASECHK.TRANS64.TRYWAIT P1, [R16+URZ+0x30840], R13 ;  /* 0x0308400d100075a7 */ /* 0x0022e4000802017f */
[----:B---3--:R-:W-:Y:S05]  /*7d00*/  @!P1 NANOSLEEP.SYNCS 0x989680 ;  /* 0x009896800000995d */ /* 0x008fea0003900000 */
[----:B------:R-:W3:Y:S02]  /*7d10*/  @!P1 SYNCS.PHASECHK.TRANS64 P1, [R16+URZ+0x30840], R13 ;  /* 0x0308400d100095a7 */ /* 0x000ee4000802007f */
[----:B---3--:R-:W-:Y:S05]  /*7d20*/  @!P1 BRA `(.L_x_1510) ;  /* 0xfffffffc00f09947 */ /* 0x008fea000383ffff */
[----:B------:R-:W-:Y:S05]  /*7d30*/  BRA `(.L_x_1531) ;  /* 0xfffffff000787947 */ /* 0x000fea000383ffff */
.L_x_1512:
[----:B--2---:R2:W3:Y:S02]  /*7d40*/  SYNCS.PHASECHK.TRANS64.TRYWAIT P1, [R16+URZ+0x30828], R13 ;  /* 0x0308280d100075a7 */ /* 0x0044e4000802017f */
[----:B---3--:R-:W-:Y:S05]  /*7d50*/  @!P1 NANOSLEEP.SYNCS 0x989680 ;  /* 0x009896800000995d */ /* 0x008fea0003900000 */
[----:B------:R-:W3:Y:S02]  /*7d60*/  @!P1 SYNCS.PHASECHK.TRANS64 P1, [R16+URZ+0x30828], R13 ;  /* 0x0308280d100095a7 */ /* 0x000ee4000802007f */
[----:B---3--:R-:W-:Y:S05]  /*7d70*/  @!P1 BRA `(.L_x_1512) ;  /* 0xfffffffc00f09947 */ /* 0x008fea000383ffff */
[----:B------:R-:W-:Y:S05]  /*7d80*/  BRA `(.L_x_1532) ;  /* 0xfffffff400007947 */ /* 0x000fea000383ffff */
.L_x_1514:
[----:B---3--:R3:W1:Y:S02]  /*7d90*/  SYNCS.PHASECHK.TRANS64.TRYWAIT P0, [R3+URZ+0x30840], R0 ;  /* 0x03084000030075a7 */ /* 0x008664000800017f */
[----:B-1----:R-:W-:Y:S05]  /*7da0*/  @!P0 NANOSLEEP.SYNCS 0x989680 ;  /* 0x009896800000895d */ /* 0x002fea0003900000 */
[----:B------:R-:W1:Y:S02]  /*7db0*/  @!P0 SYNCS.PHASECHK.TRANS64 P0, [R3+URZ+0x30840], R0 ;  /* 0x03084000030085a7 */ /* 0x000e64000800007f */
[----:B-1----:R-:W-:Y:S05]  /*7dc0*/  @!P0 BRA `(.L_x_1514) ;  /* 0xfffffffc00f08947 */ /* 0x002fea000383ffff */
[----:B------:R-:W-:Y:S05]  /*7dd0*/  BRA `(.L_x_1533) ;  /* 0xfffffff400a87947 */ /* 0x000fea000383ffff */
.L_x_1516:
[----:B------:R-:W-:Y:S01]  /*7de0*/  BSSY B0, `(.L_x_1534) ;  /* 0x0000006000007945 */ /* 0x000fe20003800000 */
[----:B------:R-:W-:-:S07]  /*7df0*/  IMAD.MOV.U32 R15, RZ, RZ, -0x1 ;  /* 0xffffffffff0f7424 */ /* 0x000fce00078e00ff */
[----:B------:R-:W-:Y:S05]  /*7e00*/  WARPSYNC.COLLECTIVE R15, `(.L_x_1535) ;  /* 0x000000000f0c7348 */ /* 0x000fea0003c00000 */
[----:B------:R-:W-:Y:S02]  /*7e10*/  ELECT P6, UR62, PT ;  /* 0x00000000003e782f */ /* 0x000fe400038c0000 */
[----:B------:R-:W-:Y:S01]  /*7e20*/  MOV R14, UR62 ;  /* 0x0000003e000e7c02 */ /* 0x000fe20008000f00 */
[----:B------:R-:W-:Y:S10]  /*7e30*/  ENDCOLLECTIVE ;  /* 0x000000000000791b */ /* 0x000ff40003800000 */
.L_x_1535:
[----:B------:R-:W-:Y:S05]  /*7e40*/  BSYNC B0 ;  /* 0x0000000000007941 */ /* 0x000fea0003800000 */
.L_x_1534:
[----:B------:R-:W-:Y:S05]  /*7e50*/  BRA `(.L_x_1536) ;  /* 0xfffffff800547947 */ /* 0x000fea000383ffff */
.L_x_1518:
[----:B-1----:R1:W2:Y:S02]  /*7e60*/  SYNCS.PHASECHK.TRANS64.TRYWAIT P0, [R6+URZ], R5 ;  /* 0x00000005060075a7 */ /* 0x0022a4000800017f */
[----:B--2---:R-:W-:Y:S05]  /*7e70*/  @!P0 NANOSLEEP.SYNCS 0x989680 ;  /* 0x009896800000895d */ /* 0x004fea0003900000 */
[----:B------:R-:W2:Y:S02]  /*7e80*/  @!P0 SYNCS.PHASECHK.TRANS64 P0, [R6+URZ], R5 ;  /* 0x00000005060085a7 */ /* 0x000ea4000800007f */
[----:B--2---:R-:W-:Y:S05]  /*7e90*/  @!P0 BRA `(.L_x_1518) ;  /* 0xfffffffc00f08947 */ /* 0x004fea000383ffff */
[----:B------:R-:W-:Y:S05]  /*7ea0*/  BRA `(.L_x_1537) ;  /* 0xfffffff800947947 */ /* 0x000fea000383ffff */
.L_x_1519:
[----:B--2---:R2:W3:Y:S02]  /*7eb0*/  SYNCS.PHASECHK.TRANS64.TRYWAIT P0, [R3+URZ], R2 ;  /* 0x00000002030075a7 */ /* 0x0044e4000800017f */
[----:B---3--:R-:W-:Y:S05]  /*7ec0*/  @!P0 NANOSLEEP.SYNCS 0x989680 ;  /* 0x009896800000895d */ /* 0x008fea0003900000 */
[----:B------:R-:W3:Y:S02]  /*7ed0*/  @!P0 SYNCS.PHASECHK.TRANS64 P0, [R3+URZ], R2 ;  /* 0x00000002030085a7 */ /* 0x000ee4000800007f */
[----:B---3--:R-:W-:Y:S05]  /*7ee0*/  @!P0 BRA `(.L_x_1519) ;  /* 0xfffffffc00f08947 */ /* 0x008fea000383ffff */
[----:B------:R-:W-:Y:S05]  /*7ef0*/  BRA `(.L_x_1538) ;  /* 0xfffffff800887947 */ /* 0x000fea000383ffff */
.L_x_1521:
[----:B--2---:R2:W3:Y:S02]  /*7f00*/  SYNCS.PHASECHK.TRANS64.TRYWAIT P0, [R0+URZ], R5 ;  /* 0x00000005000075a7 */ /* 0x0044e4000800017f */
[----:B---3--:R-:W-:Y:S05]  /*7f10*/  @!P0 NANOSLEEP.SYNCS 0x989680 ;  /* 0x009896800000895d */ /* 0x008fea0003900000 */
[----:B------:R-:W3:Y:S02]  /*7f20*/  @!P0 SYNCS.PHASECHK.TRANS64 P0, [R0+URZ], R5 ;  /* 0x00000005000085a7 */ /* 0x000ee4000800007f */
[----:B---3--:R-:W-:Y:S05]  /*7f30*/  @!P0 BRA `(.L_x_1521) ;  /* 0xfffffffc00f08947 */ /* 0x008fea000383ffff */
[----:B------:R-:W-:Y:S05]  /*7f40*/  BRA `(.L_x_1539) ;  /* 0xfffffff8008c7947 */ /* 0x000fea000383ffff */
.L_x_1540:
        /* <DEDUP_REMOVED lines=11> */
.L_x_3695:


//--------------------- .text._ZN7cutlass13device_kernelIN5flash11enable_sm90INS1_16FlashAttnBwdSm90INS1_25CollectiveMainloopBwdSm90ILi2ELi2ELi2EN4cute5tupleIJNS5_1CILi1EEES8_S8_EEENS6_IJNS7_ILi64EEENS7_ILi128EEESB_EEENS_6half_tEfNS_4arch4Sm90ELb0ELb1ELb0ELb0ELb1ELb1ELb0ELb0ELi2ELi1ELi2ELi1ELb0EEENS1_24CollectiveEpilogueBwdGQAISC_fSF_Li256ELb0ELb1EEENS1_19SingleTileSchedulerILb0ELb0ELb0ELi128EEEEEEEEEvNT_6ParamsE --------------------------
	.section	.text._ZN7cutlass13device_kernelIN5flash11enable_sm90INS1_16FlashAttnBwdSm90INS1_25CollectiveMainloopBwdSm90ILi2ELi2ELi2EN4cute5tupleIJNS5_1CILi1EEES8_S8_EEENS6_IJNS7_ILi64EEENS7_ILi128EEESB_EEENS_6half_tEfNS_4arch4Sm90ELb0ELb1ELb0ELb0ELb1ELb1ELb0ELb0ELi2ELi1ELi2ELi1ELb0EEENS1_24CollectiveEpilogueBwdGQAISC_fSF_Li256ELb0ELb1EEENS1_19SingleTileSchedulerILb0ELb0ELb0ELi128EEEEEEEEEvNT_6ParamsE,"ax",@progbits
	.align	128
.text._ZN7cutlass13device_kernelIN5flash11enable_sm90INS1_16FlashAttnBwdSm90INS1_25CollectiveMainloopBwdSm90ILi2ELi2ELi2EN4cute5tupleIJNS5_1CILi1EEES8_S8_EEENS6_IJNS7_ILi64EEENS7_ILi128EEESB_EEENS_6half_tEfNS_4arch4Sm90ELb0ELb1ELb0ELb0ELb1ELb1ELb0ELb0ELi2ELi1ELi2ELi1ELb0EEENS1_24CollectiveEpilogueBwdGQAISC_fSF_Li256ELb0ELb1EEENS1_19SingleTileSchedulerILb0ELb0ELb0ELi128EEEEEEEEEvNT_6ParamsE:
        .type           _ZN7cutlass13device_kernelIN5flash11enable_sm90INS1_16FlashAttnBwdSm90INS1_25CollectiveMainloopBwdSm90ILi2ELi2ELi2EN4cute5tupleIJNS5_1CILi1EEES8_S8_EEENS6_IJNS7_ILi64EEENS7_ILi128EEESB_EEENS_6half_tEfNS_4arch4Sm90ELb0ELb1ELb0ELb0ELb1ELb1ELb0ELb0ELi2ELi1ELi2ELi1ELb0EEENS1_24CollectiveEpilogueBwdGQAISC_fSF_Li256ELb0ELb1EEENS1_19SingleTileSchedulerILb0ELb0ELb0ELi128EEEEEEEEEvNT_6ParamsE,@function
        .size           _ZN7cutlass13device_kernelIN5flash11enable_sm90INS1_16FlashAttnBwdSm90INS1_25CollectiveMainloopBwdSm90ILi2ELi2ELi2EN4cute5tupleIJNS5_1CILi1EEES8_S8_EEENS6_IJNS7_ILi64EEENS7_ILi128EEESB_EEENS_6half_tEfNS_4arch4Sm90ELb0ELb1ELb0ELb0ELb1ELb1ELb0ELb0ELi2ELi1ELi2ELi1ELb0EEENS1_24CollectiveEpilogueBwdGQAISC_fSF_Li256ELb0ELb1EEENS1_19SingleTileSchedulerILb0ELb0ELb0ELi128EEEEEEEEEvNT_6ParamsE,(.L_x_3696 - _ZN7cutlass13device_kernelIN5flash11enable_sm90INS1_16FlashAttnBwdSm90INS1_25CollectiveMainloopBwdSm90ILi2ELi2ELi2EN4cute5tupleIJNS5_1CILi1EEES8_S8_EEENS6_IJNS7_ILi64EEENS7_ILi128EEESB_EEENS_6half_tEfNS_4arch4Sm90ELb0ELb1ELb0ELb0ELb1ELb1ELb0ELb0ELi2ELi1ELi2ELi1ELb0EEENS1_24CollectiveEpilogueBwdGQAISC_fSF_Li256ELb0ELb1EEENS1_19SingleTileSchedulerILb0ELb0ELb0ELi128EEEEEEEEEvNT_6ParamsE)
        .other          _ZN7cutlass13device_kernelIN5flash11enable_sm90INS1_16FlashAttnBwdSm90INS1_25CollectiveMainloopBwdSm90ILi2ELi2ELi2EN4cute5tupleIJNS5_1CILi1EEES8_S8_EEENS6_IJNS7_ILi64EEENS7_ILi128EEESB_EEENS_6half_tEfNS_4arch4Sm90ELb0ELb1ELb0ELb0ELb1ELb1ELb0ELb0ELi2ELi1ELi2ELi1ELb0EEENS1_24CollectiveEpilogueBwdGQAISC_fSF_Li256ELb0ELb1EEENS1_19SingleTileSchedulerILb0ELb0ELb0ELi128EEEEEEEEEvNT_6ParamsE,@"STO_CUDA_ENTRY STV_DEFAULT"
_ZN7cutlass13device_kernelIN5flash11enable_sm90INS1_16FlashAttnBwdSm90INS1_25CollectiveMainloopBwdSm90ILi2ELi2ELi2EN4cute5tupleIJNS5_1CILi1EEES8_S8_EEENS6_IJNS7_ILi64EEENS7_ILi128EEESB_EEENS_6half_tEfNS_4arch4Sm90ELb0ELb1ELb0ELb0ELb1ELb1ELb0ELb0ELi2ELi1ELi2ELi1ELb0EEENS1_24CollectiveEpilogueBwdGQAISC_fSF_Li256ELb0ELb1EEENS1_19SingleTileSchedulerILb0ELb0ELb0ELi128EEEEEEEEEvNT_6ParamsE:
        /* <DEDUP_REMOVED lines=24> */
.L_x_1542:
[----:B------:R-:W-:Y:S05]  /*0180*/  BSYNC B0 ;  /* 0x0000000000007941 */ /* 0x000fea0003800000 */
.L_x_1541:
        /* <DEDUP_REMOVED lines=37> */
.L_x_1543:
        /* <DEDUP_REMOVED lines=22> */
.L_x_1544:
[----:B------:R-:W-:Y:S01]  /*0540*/  PLOP3.LUT P0, PT, PT, PT, UP0, 0x80, 0x0 ;  /* 0x000000000000781c */ /* 0x000fe20003f0f008 */
[----:B------:R-:W-:Y:S01]  /*0550*/  NOP ;  /* 0x0000000000007918 */ /* 0x000fe20000000000 */
[----:B------:R-:W-:Y:S01]  /*0560*/  ULDC.64 UR46, c[0x0][0x208] ;  /* 0x00008200002e7ab9 */ /* 0x000fe20000000a00 */
[----:B------:R-:W-:Y:S01]  /*0570*/  BSSY B6, `(.L_x_1545) ;  /* 0x0000885000067945 */ /* 0x000fe20003800000 */
[----:B-12-4-:R-:W-:Y:S09]  /*0580*/  BAR.SYNC.DEFER_BLOCKING 0x0 ;  /* 0x0000000000007b1d */ /* 0x016ff20000010000 */
[----:B------:R-:W-:Y:S05]  /*0590*/  @!P0 BRA `(.L_x_1546) ;  /* 0x0000004800b48947 */ /* 0x000fea0003800000 */
.L_x_1547:
        /* <DEDUP_REMOVED lines=101> */
.L_x_1549:
        /* <DEDUP_REMOVED lines=30> */
.L_x_1552:
        /* <DEDUP_REMOVED lines=15> */
.L_x_1551:
        /* <DEDUP_REMOVED lines=22> */
.L_x_1554:
        /* <DEDUP_REMOVED lines=15> */
.L_x_1553:
        /* <DEDUP_REMOVED lines=8> */
.L_x_1667:
        /* <DEDUP_REMOVED lines=23> */
.L_x_1556:
        /* <DEDUP_REMOVED lines=97> */
.L_x_1568:
[----:B------:R-:W-:-:S13]  /*1910*/  ISETP.NE.AND P6, PT, R235, 0x3, PT ;  /* 0x00000003eb00780c */ /* 0x000fda0003fc5270 */
[----:B------:R-:W-:Y:S05]  /*1920*/  @!P6 BRA `(.L_x_1558) ;  /* 0x000000000004e947 */ /* 0x000fea0003800000 */
[----:B------:R-:W-:Y:S01]  /*1930*/  BPT.TRAP 0x1 ;  /* 0x000000040000795c */ /* 0x000fe20000300000 */
.L_x_1558:
[----:B------:R-:W-:Y:S01]  /*1940*/  IMAD R0, R4, 0x8, R231 ;  /* 0x0000000804007824 */ /* 0x000fe200078e02e7 */
[----:B------:R-:W-:-:S04]  /*1950*/  SHF.L.U32 R7, R226, 0x1f, RZ ;  /* 0x0000001fe2077819 */ /* 0x000fc800000006ff */
[----:B------:R2:W3:Y:S01]  /*1960*/  SYNCS.PHASECHK.TRANS64.TRYWAIT P0, [R0+URZ+0x30810], R7 ;  /* 0x03081007000075a7 */ /* 0x0004e2000800017f */
[----:B------:R-:W-:Y:S05]  /*1970*/  @!P6 BRA `(.L_x_1559) ;  /* 0x000000000004e947 */ /* 0x000fea0003800000 */
[----:B------:R-:W-:Y:S01]  /*1980*/  BPT.TRAP 0x1 ;  /* 0x000000040000795c */ /* 0x000fe20000300000 */
.L_x_1559:
[----:B---3--:R-:W-:Y:S05]  /*1990*/  @P0 BRA `(.L_x_1560) ;  /* 0x0000000000080947 */ /* 0x008fea0003800000 */
[----:B------:R-:W3:Y:S02]  /*19a0*/  SYNCS.PHASECHK.TRANS64.TRYWAIT P0, [R0+URZ+0x30810], R7 ;  /* 0x03081007000075a7 */ /* 0x000ee4000800017f */
[----:B---3--:R-:W-:Y:S05]  /*19b0*/  @!P0 BRA `(.L_x_1561) ;  /* 0x0000007400388947 */ /* 0x008fea0003800000 */
.L_x_1560:
        /* <DEDUP_REMOVED lines=81> */
.L_x_1562:
[----:B------:R1:W1:Y:S01]  /*1ed0*/  SYNCS.PHASECHK.TRANS64.TRYWAIT P0, [R0+URZ+0x30830], R7 ;  /* 0x03083007000075a7 */ /* 0x000262000800017f */
[----:B------:R-:W-:Y:S05]  /*1ee0*/  @!P6 BRA `(.L_x_1563) ;  /* 0x000000000004e947 */ /* 0x000fea0003800000 */
[----:B------:R-:W-:Y:S01]  /*1ef0*/  BPT.TRAP 0x1 ;  /* 0x000000040000795c */ /* 0x000fe20000300000 */
.L_x_1563:
[----:B------:R-:W-:-:S05]  /*1f00*/  VIADD R5, R231, 0x20000 ;  /* 0x00020000e7057836 */ /* 0x000fca0000000000 */
[----:B------:R-:W-:-:S04]  /*1f10*/  SHF.R.U32.HI R5, RZ, 0x4, R5 ;  /* 0x00000004ff057819 */ /* 0x000fc80000011605 */
[----:B------:R-:W-:-:S04]  /*1f20*/  LOP3.LUT R234, R5, 0x3fff, RZ, 0xc0, !PT ;  /* 0x00003fff05ea7812 */ /* 0x000fc800078ec0ff */
[----:B------:R-:W-:Y:S01]  /*1f30*/  LOP3.LUT R5, R234, 0x10000, RZ, 0xfc, !PT ;  /* 0x00010000ea057812 */ /* 0x000fe200078efcff */
[----:B-1----:R-:W-:Y:S06]  /*1f40*/  @P0 BRA `(.L_x_1564) ;  /* 0x0000000000080947 */ /* 0x002fec0003800000 */
[----:B------:R-:W1:Y:S02]  /*1f50*/  SYNCS.PHASECHK.TRANS64.TRYWAIT P0, [R0+URZ+0x30830], R7 ;  /* 0x03083007000075a7 */ /* 0x000e64000800017f */
[----:B-1----:R-:W-:Y:S05]  /*1f60*/  @!P0 BRA `(.L_x_1565) ;  /* 0x0000006c00e08947 */ /* 0x002fea0003800000 */
.L_x_1564:
        /* <DEDUP_REMOVED lines=446> */
.L_x_1566:
        /* <DEDUP_REMOVED lines=49> */
.L_x_1567:
        /* <DEDUP_REMOVED lines=78> */
.L_x_1550:
[----:B------:R-:W-:Y:S05]  /*4340*/  @P0 BRA `(.L_x_1548) ;  /* 0x00000048009c0947 */ /* 0x000fea0003800000 */
[----:B------:R-:W1:Y:S01]  /*4350*/  S2R R4, SR_TID.X ;  /* 0x0000000000047919 */ /* 0x000e620000002100 */
[----:B------:R-:W2:Y:S01]  /*4360*/  S2UR UR8, SR_CTAID.Y ;  /* 0x00000000000879c3 */ /* 0x000ea20000002600 */
[----:B------:R-:W-:Y:S01]  /*4370*/  ULDC UR9, c[0x0][0x850] ;  /* 0x0002140000097ab9 */ /* 0x000fe20000000800 */
[----:B------:R-:W-:Y:S01]  /*4380*/  ULDC.64 UR12, c[0x0][0x818] ;  /* 0x00020600000c7ab9 */ /* 0x000fe20000000a00 */
[----:B------:R-:W-:Y:S01]  /*4390*/  UISETP.NE.AND UP0, UPT, UR9, 0x1, UPT ;  /* 0x000000010900788c */ /* 0x000fe2000bf05270 */
[----:B------:R-:W-:Y:S01]  /*43a0*/  BSSY B0, `(.L_x_1569) ;  /* 0x000005c000007945 */ /* 0x000fe20003800000 */
[----:B------:R-:W-:Y:S01]  /*43b0*/  ULDC UR18, c[0x0][0x870] ;  /* 0x00021c0000127ab9 */ /* 0x000fe20000000800 */
[----:B------:R-:W-:Y:S01]  /*43c0*/  ULDC UR20, c[0x0][0x80c] ;  /* 0x0002030000147ab9 */ /* 0x000fe20000000800 */
[----:B------:R-:W-:Y:S01]  /*43d0*/  ULDC.64 UR16, c[0x0][0x840] ;  /* 0x0002100000107ab9 */ /* 0x000fe20000000a00 */
[----:B------:R-:W3:Y:S01]  /*43e0*/  S2UR UR15, SR_CTAID.X ;  /* 0x00000000000f79c3 */ /* 0x000ee20000002500 */
[----:B------:R-:W-:-:S05]  /*43f0*/  ULDC.64 UR24, c[0x0][0x848] ;  /* 0x0002120000187ab9 */ /* 0x000fca0000000a00 */
[----:B------:R-:W-:Y:S01]  /*4400*/  @UP0 ULDC UR4, c[0x0][0x854] ;  /* 0x0002150000040ab9 */ /* 0x000fe20000000800 */
[----:B------:R-:W-:Y:S01]  /*4410*/  @UP0 ULDC UR7, c[0x0][0x858] ;  /* 0x0002160000070ab9 */ /* 0x000fe20000000800 */
[----:B------:R-:W4:Y:S08]  /*4420*/  S2UR UR14, SR_CTAID.Z ;  /* 0x00000000000e79c3 */ /* 0x000f300000002700 */
[----:B------:R-:W5:Y:S01]  /*4430*/  S2UR UR21, SR_CgaCtaId ;  /* 0x00000000001579c3 */ /* 0x000f620000008800 */
[----:B--2---:R-:W-:-:S02]  /*4440*/  UIMAD.WIDE.U32 UR4, UR8, UR4, URZ ;  /* 0x00000004080472a5 */ /* 0x004fc4000f8e003f */
[----:B------:R-:W-:Y:S02]  /*4450*/  UMOV UR11, UR8 ;  /* 0x00000008000b7c82 */ /* 0x000fe40008000000 */
[----:B------:R-:W-:Y:S01]  /*4460*/  @UP0 USHF.R.U32.HI UR11, URZ, UR7, UR5 ;  /* 0x000000073f0b0299 */ /* 0x000fe20008011605 */
[C---:B-1----:R-:W-:Y:S01]  /*4470*/  VIADD R5, R4.reuse, 0xffffff80 ;  /* 0xffffff8004057836 */ /* 0x042fe20000000000 */
[----:B---3--:R-:W-:Y:S01]  /*4480*/  UIMAD UR18, UR15, UR18, URZ ;  /* 0x000000120f1272a4 */ /* 0x008fe2000f8e023f */
[----:B------:R-:W-:Y:S01]  /*4490*/  BAR.SYNC.DEFER_BLOCKING 0x1, 0x100 ;  /* 0x0044000000007b1d */ /* 0x000fe20000010000 */
[----:B------:R-:W-:Y:S01]  /*44a0*/  USHF.R.S32.HI UR19, URZ, 0x1f, UR11 ;  /* 0x0000001f3f137899 */ /* 0x000fe2000801140b */
[----:B------:R-:W-:Y:S01]  /*44b0*/  ISETP.NE.AND P1, PT, R4, 0x80, PT ;  /* 0x000000800400780c */ /* 0x000fe20003f25270 */
[----:B------:R-:W-:Y:S01]  /*44c0*/  USHF.L.U32 UR6, UR15, 0xe, URZ ;  /* 0x0000000e0f067899 */ /* 0x000fe2000800063f */
[----:B------:R-:W-:Y:S01]  /*44d0*/  SHF.R.S32.HI R0, RZ, 0x1f, R5 ;  /* 0x0000001fff007819 */ /* 0x000fe20000011405 */
[----:B------:R-:W-:Y:S01]  /*44e0*/  UIMAD UR10, UR19, UR12, URZ ;  /* 0x0000000c130a72a4 */ /* 0x000fe2000f8e023f */
[----:B------:R-:W-:Y:S01]  /*44f0*/  ISETP.NE.AND P0, PT, R5, RZ, PT ;  /* 0x000000ff0500720c */ /* 0x000fe20003f05270 */
[----:B------:R-:W-:Y:S01]  /*4500*/  UIMAD UR18, UR18, UR20, URZ ;  /* 0x00000014121272a4 */ /* 0x000fe2000f8e023f */
[----:B------:R-:W-:Y:S01]  /*4510*/  LEA.HI R2, R0, R5, RZ, 0x7 ;  /* 0x0000000500027211 */ /* 0x000fe200078f38ff */
[----:B------:R-:W-:-:S02]  /*4520*/  UIMAD UR22, UR11, UR13, UR10 ;  /* 0x0000000d0b1672a4 */ /* 0x000fc4000f8e020a */
[----:B----4-:R-:W-:Y:S01]  /*4530*/  UIMAD UR15, UR14, UR20, URZ ;  /* 0x000000140e0f72a4 */ /* 0x010fe2000f8e023f */
[C---:B------:R-:W-:Y:S01]  /*4540*/  LOP3.LUT R0, R2.reuse, 0xfffff80, RZ, 0xc0, !PT ;  /* 0x0fffff8002007812 */ /* 0x040fe200078ec0ff */
[----:B------:R-:W-:Y:S01]  /*4550*/  IMAD.SHL.U32 R2, R2, 0x40, RZ ;  /* 0x0000004002027824 */ /* 0x000fe200078e00ff */
[----:B------:R-:W-:Y:S01]  /*4560*/  UMOV UR10, 0x400 ;  /* 0x00000400000a7882 */ /* 0x000fe20000000000 */
[----:B------:R-:W-:Y:S02]  /*4570*/  USHF.R.S32.HI UR7, URZ, 0x1f, UR6 ;  /* 0x0000001f3f077899 */ /* 0x000fe40008011406 */
[----:B------:R-:W-:Y:S01]  /*4580*/  IMAD.IADD R0, R5, 0x1, -R0 ;  /* 0x0000000105007824 */ /* 0x000fe200078e0a00 */
[----:B------:R-:W-:Y:S01]  /*4590*/  LOP3.LUT R3, R2, 0x3fffe000, RZ, 0xc0, !PT ;  /* 0x3fffe00002037812 */ /* 0x000fe200078ec0ff */
[----:B-----5:R-:W-:Y:S02]  /*45a0*/  ULEA UR10, UR21, UR10, 0x18 ;  /* 0x0000000a150a7291 */ /* 0x020fe4000f8ec03f */
[----:B------:R-:W-:-:S02]  /*45b0*/  USHF.R.S32.HI UR21, URZ, 0x1f, UR18 ;  /* 0x0000001f3f157899 */ /* 0x000fc40008011412 */
[----:B------:R-:W-:Y:S01]  /*45c0*/  USHF.R.S32.HI UR20, URZ, 0x1f, UR15 ;  /* 0x0000001f3f147899 */ /* 0x000fe2000801140f */
[----:B------:R-:W-:Y:S01]  /*45d0*/  IMAD R0, R0, 0x4, R3 ;  /* 0x0000000400007824 */ /* 0x000fe200078e0203 */
[----:B------:R-:W-:Y:S02]  /*45e0*/  UIADD3 UR18, UP0, UP1, UR18, UR15, UR11 ;  /* 0x0000000f12127290 */ /* 0x000fe4000f91e00b */
[----:B------:R-:W-:Y:S02]  /*45f0*/  UIMAD.WIDE.U32 UR4, UR11, UR12, UR6 ;  /* 0x0000000c0b0472a5 */ /* 0x000fe4000f8e0006 */
[----:B------:R-:W-:Y:S01]  /*4600*/  UIMAD.WIDE.U32 UR6, UR11, UR16, UR6 ;  /* 0x000000100b0672a5 */ /* 0x000fe2000f8e0006 */
[----:B------:R-:W-:Y:S01]  /*4610*/  LEA R0, R0, UR10, 0x2 ;  /* 0x0000000a00007c11 */ /* 0x000fe2000f8e10ff */
[----:B------:R-:W-:Y:S02]  /*4620*/  UIMAD UR23, UR19, UR16, URZ ;  /* 0x00000010131772a4 */ /* 0x000fe4000f8e023f */
[----:B------:R-:W-:-:S02]  /*4630*/  UIADD3.X UR16, UR21, UR20, UR19, UP0, UP1 ;  /* 0x0000001415107290 */ /* 0x000fc400087e2413 */
[----:B------:R-:W-:Y:S01]  /*4640*/  USHF.L.U32 UR15, UR18, 0x2, URZ ;  /* 0x00000002120f7899 */ /* 0x000fe2000800063f */
[----:B------:R1:W-:Y:S01]  /*4650*/  STS.128 [R0], R24 ;  /* 0x0000001800007388 */ /* 0x0003e20000000c00 */
[----:B------:R-:W-:Y:S01]  /*4660*/  ULDC.64 UR12, c[0x0][0x868] ;  /* 0x00021a00000c7ab9 */ /* 0x000fe20000000a00 */
[----:B------:R-:W-:Y:S02]  /*4670*/  USHF.L.U64.HI UR16, UR18, 0x2, UR16 ;  /* 0x0000000212107899 */ /* 0x000fe40008010210 */
[----:B------:R-:W-:Y:S01]  /*4680*/  UIADD3 UR18, UP0, UR15, UR12, URZ ;  /* 0x0000000c0f127290 */ /* 0x000fe2000ff1e03f */
[----:B------:R1:W-:Y:S01]  /*4690*/  STS.128 [R0+0x800], R28 ;  /* 0x0008001c00007388 */ /* 0x0003e20000000c00 */
[----:B------:R-:W-:Y:S02]  /*46a0*/  USHF.R.S32.HI UR12, URZ, 0x1f, UR14 ;  /* 0x0000001f3f0c7899 */ /* 0x000fe4000801140e */
[----:B------:R-:W-:Y:S01]  /*46b0*/  UIMAD UR17, UR11, UR17, UR23 ;  /* 0x000000110b1172a4 */ /* 0x000fe2000f8e0217 */
[----:B------:R1:W-:Y:S01]  /*46c0*/  STS.128 [R0+0x1000], R32 ;  /* 0x0010002000007388 */ /* 0x0003e20000000c00 */
[----:B------:R-:W-:Y:S01]  /*46d0*/  ULDC.64 UR20, c[0x0][0x820] ;  /* 0x0002080000147ab9 */ /* 0x000fe20000000a00 */
[----:B------:R-:W-:Y:S01]  /*46e0*/  UIADD3.X UR19, UR16, UR13, URZ, UP0, !UPT ;  /* 0x0000000d10137290 */ /* 0x000fe200087fe43f */
[----:B------:R-:W-:Y:S01]  /*46f0*/  IMAD.U32 R2, RZ, RZ, UR18 ;  /* 0x00000012ff027e24 */ /* 0x000fe2000f8e00ff */
[----:B------:R1:W-:Y:S01]  /*4700*/  STS.128 [R0+0x1800], R36 ;  /* 0x0018002400007388 */ /* 0x0003e20000000c00 */
[----:B------:R-:W-:-:S02]  /*4710*/  UIMAD UR13, UR12, UR20, URZ ;  /* 0x000000140c0d72a4 */ /* 0x000fc4000f8e023f */
[----:B------:R-:W-:Y:S01]  /*4720*/  UIADD3 UR5, UR5, UR22, URZ ;  /* 0x0000001605057290 */ /* 0x000fe2000fffe03f */
[----:B------:R1:W-:Y:S01]  /*4730*/  STS.128 [R0+0x2000], R40 ;  /* 0x0020002800007388 */ /* 0x0003e20000000c00 */
[----:B------:R-:W-:Y:S01]  /*4740*/  UIMAD UR12, UR12, UR24, URZ ;  /* 0x000000180c0c72a4 */ /* 0x000fe2000f8e023f */
[----:B------:R-:W-:Y:S01]  /*4750*/  IMAD.U32 R3, RZ, RZ, UR19 ;  /* 0x00000013ff037e24 */ /* 0x000fe2000f8e00ff */
        /* <DEDUP_REMOVED lines=10> */
[----:B------:R-:W-:Y:S01]  /*4800*/  UIADD3 UR14, -UR11, URZ, URZ ;  /* 0x0000003f0b0e7290 */ /* 0x000fe2000fffe13f */
[----:B------:R1:W-:Y:S01]  /*4810*/  STS.128 [R0+0x4000], R56 ;  /* 0x0040003800007388 */ /* 0x0003e20000000c00 */
[----:B------:R-:W-:Y:S02]  /*4820*/  UIADD3 UR11, UR5, UR13, URZ ;  /* 0x0000000d050b7290 */ /* 0x000fe4000fffe03f */
[----:B------:R-:W-:Y:S01]  /*4830*/  ULEA UR20, UP0, UR4, UR20, 0x2 ;  /* 0x0000001404147291 */ /* 0x000fe2000f80103f */
[----:B------:R1:W-:Y:S01]  /*4840*/  STS.128 [R0+0x4800], R60 ;  /* 0x0048003c00007388 */ /* 0x0003e20000000c00 */
[----:B------:R-:W-:-:S02]  /*4850*/  UIADD3 UR5, UR7, UR12, URZ ;  /* 0x0000000c07057290 */ /* 0x000fc4000fffe03f */
[----:B------:R-:W-:Y:S01]  /*4860*/  ULEA UR22, UP1, UR6, UR22, 0x2 ;  /* 0x0000001606167291 */ /* 0x000fe2000f82103f */
[----:B------:R1:W-:Y:S01]  /*4870*/  STS.128 [R0+0x5000], R64 ;  /* 0x0050004000007388 */ /* 0x0003e20000000c00 */
[----:B------:R-:W-:Y:S02]  /*4880*/  ULEA.HI.X UR21, UR4, UR21, UR11, 0x2, UP0 ;  /* 0x0000001504157291 */ /* 0x000fe400080f140b */
[----:B------:R-:W-:Y:S01]  /*4890*/  ULEA.HI.X UR5, UR6, UR23, UR5, 0x2, UP1 ;  /* 0x0000001706057291 */ /* 0x000fe200088f1405 */
[----:B------:R1:W-:Y:S01]  /*48a0*/  STS.128 [R0+0x5800], R68 ;  /* 0x0058004400007388 */ /* 0x0003e20000000c00 */
[----:B------:R-:W-:-:S03]  /*48b0*/  UIMAD UR14, UR9, UR14, UR8 ;  /* 0x0000000e090e72a4 */ /* 0x000fc6000f8e0208 */
[----:B------:R1:W-:Y:S04]  /*48c0*/  STS.128 [R0+0x6000], R72 ;  /* 0x0060004800007388 */ /* 0x0003e80000000c00 */
[----:B------:R1:W-:Y:S04]  /*48d0*/  STS.128 [R0+0x6800], R76 ;  /* 0x0068004c00007388 */ /* 0x0003e80000000c00 */
[----:B------:R1:W-:Y:S04]  /*48e0*/  STS.128 [R0+0x7000], R80 ;  /* 0x0070005000007388 */ /* 0x0003e80000000c00 */
[----:B------:R1:W-:Y:S01]  /*48f0*/  STS.128 [R0+0x7800], R84 ;  /* 0x0078005400007388 */ /* 0x0003e20000000c00 */
[----:B------:R-:W-:Y:S05]  /*4900*/  @P0 BRA `(.L_x_1570) ;  /* 0x0000000000140947 */ /* 0x000fea0003800000 */
.L_x_1571:
[----:B------:R-:W2:Y:S04]  /*4910*/  LDG.E.STRONG.GPU R4, desc[UR46][R2.64] ;  /* 0x0000002e02047981 */ /* 0x000ea8000c1ef900 */
[----:B--2---:R-:W-:Y:S01]  /*4920*/  CCTL.IVALL ;  /* 0x00000000ff00798f */ /* 0x004fe20002000000 */
[----:B------:R-:W-:Y:S05]  /*4930*/  YIELD ;  /* 0x0000000000007946 */ /* 0x000fea0003800000 */
[----:B------:R-:W-:-:S13]  /*4940*/  ISETP.NE.AND P0, PT, R4, UR14, PT ;  /* 0x0000000e04007c0c */ /* 0x000fda000bf05270 */
[----:B------:R-:W-:Y:S05]  /*4950*/  @P0 BRA `(.L_x_1571) ;  /* 0xfffffffc00ec0947 */ /* 0x000fea000383ffff */
.L_x_1570:
[----:B------:R-:W-:Y:S05]  /*4960*/  BSYNC B0 ;  /* 0x0000000000007941 */ /* 0x000fea0003800000 */
.L_x_1569:
[----:B------:R-:W-:-:S03]  /*4970*/  UMOV UR4, 0xffffffff ;  /* 0xffffffff00047882 */ /* 0x000fc60000000000 */
[----:B------:R-:W-:Y:S05]  /*4980*/  BRA.DIV UR4, `(.L_x_1572) ;  /* 0x00000046046c7947 */ /* 0x000fea000b800000 */
[----:B------:R-:W-:Y:S01]  /*4990*/  NOP ;  /* 0x0000000000007918 */ /* 0x000fe20000000000 */
.L_x_1670:
        /* <DEDUP_REMOVED lines=10> */
[----:B------:R-:W-:Y:S01]  /*4a40*/  PLOP3.LUT P0, PT, PT, PT, PT, 0x80, 0x0 ;  /* 0x000000000000781c */ /* 0x000fe20003f0f070 */
[----:B------:R-:W-:Y:S01]  /*4a50*/  UMOV UR6, 0x1000 ;  /* 0x0000100000067882 */ /* 0x000fe20000000000 */
[----:B------:R-:W-:Y:S01]  /*4a60*/  UMOV UR8, 0x0 ;  /* 0x0000000000087882 */ /* 0x000fe20000000000 */
[----:B------:R-:W-:Y:S01]  /*4a70*/  UMOV UR9, 0x14f00000 ;  /* 0x14f0000000097882 */ /* 0x000fe20000000000 */
[----:B------:R-:W-:-:S09]  /*4a80*/  UMOV UR4, UR22 ;  /* 0x0000001600047c82 */ /* 0x000fd20008000000 */
.L_x_1575:
[----:B------:R-:W-:Y:S01]  /*4a90*/  @P0 ELECT P2, URZ, PT ;  /* 0x00000000003f082f */ /* 0x000fe20003840000 */
[----:B------:R2:W-:-:S12]  /*4aa0*/  UBLKRED.G.S.ADD.F32.RN [UR4], [UR10], UR6, desc[UR8] ;  /* 0x000008040a0073bb */ /* 0x0005d800080a1406 */
[----:B------:R-:W-:Y:S02]  /*4ab0*/  @P2 PLOP3.LUT P0, PT, P2, PT, PT, 0x8, 0x0 ;  /* 0x000000000000281c */ /* 0x000fe4000170e170 */
[----:B------:R-:W-:-:S11]  /*4ac0*/  PLOP3.LUT P2, PT, PT, PT, PT, 0x8, 0x0 ;  /* 0x000000000000781c */ /* 0x000fd60003f4e170 */
[----:B--2---:R-:W-:Y:S05]  /*4ad0*/  @P0 BRA.U.ANY `(.L_x_1575) ;  /* 0xfffffffd00ec0947 */ /* 0x004fea000393ffff */
[----:B------:R0:W-:Y:S01]  /*4ae0*/  UTMACMDFLUSH ;  /* 0x00000000000079b7 */ /* 0x0001e20000000000 */
[----:B------:R-:W-:-:S04]  /*4af0*/  DEPBAR.LE SB0, 0x0 ;  /* 0x000080000000791a */ /* 0x000fc80000000000 */
.L_x_1574:
[----:B------:R-:W-:Y:S05]  /*4b00*/  BSYNC B0 ;  /* 0x0000000000007941 */ /* 0x000fea0003800000 */
.L_x_1573:
        /* <DEDUP_REMOVED lines=12> */
[----:B------:R-:W-:-:S05]  /*4bd0*/  IMAD.MOV.U32 R5, RZ, RZ, 0x1 ;  /* 0x00000001ff057424 */ /* 0x000fca00078e00ff */
[----:B------:R2:W-:Y:S02]  /*4be0*/  REDG.E.ADD.S32.STRONG.GPU desc[UR46][R2.64], R5 ;  /* 0x000000050200798e */ /* 0x0005e4000c10e3ae */
.L_x_1577:
[----:B------:R-:W-:Y:S05]  /*4bf0*/  BSYNC B0 ;  /* 0x0000000000007941 */ /* 0x000fea0003800000 */
.L_x_1576:
[----:B------:R-:W-:Y:S06]  /*4c00*/  BAR.SYNC.DEFER_BLOCKING 0x1, 0x100 ;  /* 0x0044000000007b1d */ /* 0x000fec0000010000 */
[----:B------:R-:W-:Y:S01]  /*4c10*/  ULDC.64 UR4, c[0x0][0x860] ;  /* 0x0002180000047ab9 */ /* 0x000fe20000000a00 */
[----:B------:R-:W-:Y:S01]  /*4c20*/  BSSY B0, `(.L_x_1578) ;  /* 0x000001b000007945 */ /* 0x000fe20003800000 */
[----:B------:R-:W-:-:S04]  /*4c30*/  UIADD3 UR15, UP0, UR15, UR4, URZ ;  /* 0x000000040f0f7290 */ /* 0x000fc8000ff1e03f */
[----:B------:R-:W-:Y:S02]  /*4c40*/  UIADD3.X UR16, UR16, UR5, URZ, UP0, !UPT ;  /* 0x0000000510107290 */ /* 0x000fe400087fe43f */
[----:B--2---:R-:W-:-:S04]  /*4c50*/  IMAD.U32 R2, RZ, RZ, UR15 ;  /* 0x0000000fff027e24 */ /* 0x004fc8000f8e00ff */
[----:B------:R-:W-:Y:S01]  /*4c60*/  IMAD.U32 R3, RZ, RZ, UR16 ;  /* 0x00000010ff037e24 */ /* 0x000fe2000f8e00ff */
        /* <DEDUP_REMOVED lines=17> */
.L_x_1580:
[----:B-12---:R-:W2:Y:S04]  /*4d80*/  LDG.E.STRONG.GPU R0, desc[UR46][R2.64] ;  /* 0x0000002e02007981 */ /* 0x006ea8000c1ef900 */
[----:B--2---:R-:W-:Y:S01]  /*4d90*/  CCTL.IVALL ;  /* 0x00000000ff00798f */ /* 0x004fe20002000000 */
[----:B------:R-:W-:Y:S05]  /*4da0*/  YIELD ;  /* 0x0000000000007946 */ /* 0x000fea0003800000 */
[----:B------:R-:W-:-:S13]  /*4db0*/  ISETP.NE.AND P0, PT, R0, UR14, PT ;  /* 0x0000000e00007c0c */ /* 0x000fda000bf05270 */
[----:B------:R-:W-:Y:S05]  /*4dc0*/  @P0 BRA `(.L_x_1580) ;  /* 0xfffffffc00ec0947 */ /* 0x000fea000383ffff */
.L_x_1579:
[----:B------:R-:W-:Y:S05]  /*4dd0*/  BSYNC B0 ;  /* 0x0000000000007941 */ /* 0x000fea0003800000 */
.L_x_1578:
[----:B------:R-:W-:-:S03]  /*4de0*/  UMOV UR4, 0xffffffff ;  /* 0xffffffff00047882 */ /* 0x000fc60000000000 */
[----:B------:R-:W-:Y:S05]  /*4df0*/  BRA.DIV UR4, `(.L_x_1581) ;  /* 0x00000042046c7947 */ /* 0x000fea000b800000 */
[----:B------:R-:W-:Y:S01]  /*4e00*/  NOP ;  /* 0x0000000000007918 */ /* 0x000fe20000000000 */
.L_x_1673:
[----:B------:R-:W-:Y:S01]  /*4e10*/  @!PT LDS RZ, [RZ] ;  /* 0x00000000fffff984 */ /* 0x000fe20000000800 */
[----:B------:R-:W-:Y:S01]  /*4e20*/  @!PT LDS RZ, [RZ] ;  /* 0x00000000fffff984 */ /* 0x000fe20000000800 */
[----:B------:R-:W-:Y:S01]  /*4e30*/  @!PT LDS RZ, [RZ] ;  /* 0x00000000fffff984 */ /* 0x000fe20000000800 */
[----:B------:R-:W-:Y:S01]  /*4e40*/  @!PT LDS RZ, [RZ] ;  /* 0x00000000fffff984 */ /* 0x000fe20000000800 */
[----:B------:R3:W-:Y:S06]  /*4e50*/  MEMBAR.ALL.CTA ;  /* 0x0000000000007992 */ /* 0x0007ec0000008000 */
[----:B---3--:R-:W3:Y:S01]  /*4e60*/  FENCE.VIEW.ASYNC.S ;  /* 0x00000000000073c6 */ /* 0x008ee20000000000 */
[----:B------:R-:W-:Y:S05]  /*4e70*/  WARPSYNC.ALL ;  /* 0x0000000000007948 */ /* 0x000fea0003800000 */
[----:B------:R-:W-:Y:S01]  /*4e80*/  BSSY B0, `(.L_x_1582) ;  /* 0x0000010000007945 */ /* 0x000fe20003800000 */
        /* <DEDUP_REMOVED lines=8> */
.L_x_1584:
[----:B------:R-:W-:Y:S01]  /*4f10*/  @P0 ELECT P2, URZ, PT ;  /* 0x00000000003f082f */ /* 0x000fe20003840000 */
[----:B------:R3:W-:-:S12]  /*4f20*/  UBLKRED.G.S.ADD.F32.RN [UR4], [UR10], UR6, desc[UR8] ;  /* 0x000008040a0073bb */ /* 0x0007d800080a1406 */
[----:B------:R-:W-:Y:S02]  /*4f30*/  @P2 PLOP3.LUT P0, PT, P2, PT, PT, 0x8, 0x0 ;  /* 0x000000000000281c */ /* 0x000fe4000170e170 */
[----:B------:R-:W-:-:S11]  /*4f40*/  PLOP3.LUT P2, PT, PT, PT, PT, 0x8, 0x0 ;  /* 0x000000000000781c */ /* 0x000fd60003f4e170 */
[----:B---3--:R-:W-:Y:S05]  /*4f50*/  @P0 BRA.U.ANY `(.L_x_1584) ;  /* 0xfffffffd00ec0947 */ /* 0x008fea000393ffff */
[----:B------:R0:W-:Y:S01]  /*4f60*/  UTMACMDFLUSH ;  /* 0x00000000000079b7 */ /* 0x0001e20000000000 */
[----:B------:R-:W-:-:S04]  /*4f70*/  DEPBAR.LE SB0, 0x0 ;  /* 0x000080000000791a */ /* 0x000fc80000000000 */
.L_x_1583:
[----:B------:R-:W-:Y:S05]  /*4f80*/  BSYNC B0 ;  /* 0x0000000000007941 */ /* 0x000fea0003800000 */
.L_x_1582:
        /* <DEDUP_REMOVED lines=11> */
[----:B012345:R-:W-:Y:S04]  /*5040*/  CCTL.IVALL ;  /* 0x00000000ff00798f */ /* 0x03ffe80002000000 */
[----:B------:R3:W-:Y:S01]  /*5050*/  REDG.E.ADD.S32.STRONG.GPU desc[UR46][R2.64], R5 ;  /* 0x000000050200798e */ /* 0x0007e2000c10e3ae */
[----:B------:R-:W-:Y:S05]  /*5060*/  BRA `(.L_x_1548) ;  /* 0x0000003c00547947 */ /* 0x000fea0003800000 */
.L_x_1546:
        /* <DEDUP_REMOVED lines=33> */
.L_x_1586:
[----:B------:R-:W-:-:S05]  /*5280*/  UMOV UR11, UR5 ;  /* 0x00000005000b7c82 */ /* 0x000fca0008000000 */
.L_x_1587:
[----:B------:R-:W-:Y:S01]  /*5290*/  ULEA UR6, UR23, UR6, 0x7 ;  /* 0x0000000617067291 */ /* 0x000fe2000f8e383f */
[----:B------:R-:W-:Y:S01]  /*52a0*/  ULDC UR7, c[0x0][0x290] ;  /* 0x0000a40000077ab9 */ /* 0x000fe20000000800 */
[----:B------:R-:W-:Y:S01]  /*52b0*/  ULDC UR8, c[0x0][0x74c] ;  /* 0x0001d30000087ab9 */ /* 0x000fe20000000800 */
[----:B------:R-:W-:Y:S01]  /*52c0*/  ULDC.64 UR12, c[0x0][0x2d8] ;  /* 0x0000b600000c7ab9 */ /* 0x000fe20000000a00 */
[----:B------:R-:W-:Y:S02]  /*52d0*/  UIADD3 UR7, -UR8, UR6, -UR7 ;  /* 0x0000000608077290 */ /* 0x000fe4000fffe907 */
[----:B------:R-:W-:Y:S02]  /*52e0*/  UIMAD UR6, UR4, UR12, URZ ;  /* 0x0000000c040672a4 */ /* 0x000fe4000f8e023f */
[----:B------:R-:W-:Y:S02]  /*52f0*/  USHF.R.S32.HI UR8, URZ, 0x1f, UR7 ;  /* 0x0000001f3f087899 */ /* 0x000fe40008011407 */
[----:B------:R-:W-:-:S02]  /*5300*/  UIMAD UR6, UR17, UR13, UR6 ;  /* 0x0000000d110672a4 */ /* 0x000fc4000f8e0206 */
[----:B------:R-:W-:Y:S02]  /*5310*/  ULEA.HI UR7, UR8, UR7, URZ, 0x6 ;  /* 0x0000000708077291 */ /* 0x000fe4000f8f303f */
[----:B------:R-:W-:Y:S02]  /*5320*/  UIMAD.WIDE.U32 UR8, UR17, UR12, URZ ;  /* 0x0000000c110872a5 */ /* 0x000fe4000f8e003f */
[----:B------:R-:W-:Y:S02]  /*5330*/  USHF.R.S32.HI UR10, URZ, 0x6, UR7 ;  /* 0x000000063f0a7899 */ /* 0x000fe40008011407 */
[----:B------:R-:W-:Y:S02]  /*5340*/  UIADD3 UR9, UR9, UR6, URZ ;  /* 0x0000000609097290 */ /* 0x000fe4000fffe03f */
[----:B------:R-:W-:Y:S02]  /*5350*/  UISETP.LT.AND UP0, UPT, URZ, UR10, UPT ;  /* 0x0000000a3f00728c */ /* 0x000fe4000bf01270 */
[----:B------:R-:W-:-:S02]  /*5360*/  USHF.R.S32.HI UR7, URZ, 0x1f, UR16 ;  /* 0x0000001f3f077899 */ /* 0x000fc40008011410 */
[----:B------:R-:W-:Y:S01]  /*5370*/  USEL UR6, URZ, UR10, !UP0 ;  /* 0x0000000a3f067287 */ /* 0x000fe2000c000000 */
[----:B------:R-:W-:Y:S01]  /*5380*/  ULDC.64 UR12, c[0x0][0x2e0] ;  /* 0x0000b800000c7ab9 */ /* 0x000fe20000000a00 */
[----:B------:R-:W-:Y:S02]  /*5390*/  ULDC UR15, c[0x0][0x288] ;  /* 0x0000a200000f7ab9 */ /* 0x000fe40000000800 */
[----:B------:R-:W-:Y:S02]  /*53a0*/  UISETP.GT.AND UP0, UPT, UR11, UR6, UPT ;  /* 0x000000060b00728c */ /* 0x000fe4000bf04270 */
[----:B------:R-:W-:Y:S02]  /*53b0*/  UIMAD UR7, UR7, UR12, URZ ;  /* 0x0000000c070772a4 */ /* 0x000fe4000f8e023f */
[----:B------:R-:W-:Y:S02]  /*53c0*/  UIMAD UR10, UR16, UR15, URZ ;  /* 0x0000000f100a72a4 */ /* 0x000fe4000f8e023f */
[----:B------:R-:W-:Y:S01]  /*53d0*/  PLOP3.LUT P1, PT, PT, PT, UP0, 0x80, 0x0 ;  /* 0x000000000000781c */ /* 0x000fe20003f2f008 */
[----:B------:R-:W-:-:S02]  /*53e0*/  UIMAD UR14, UR16, UR13, UR7 ;  /* 0x0000000d100e72a4 */ /* 0x000fc4000f8e0207 */
        /* <DEDUP_REMOVED lines=26> */
.L_x_1592:
[----:B------:R-:W2:Y:S04]  /*5590*/  LDG.E.STRONG.GPU R0, desc[UR46][R2.64] ;  /* 0x0000002e02007981 */ /* 0x000ea8000c1ef900 */
[----:B--2---:R-:W-:Y:S01]  /*55a0*/  CCTL.IVALL ;  /* 0x00000000ff00798f */ /* 0x004fe20002000000 */
[----:B------:R-:W-:Y:S05]  /*55b0*/  YIELD ;  /* 0x0000000000007946 */ /* 0x000fea0003800000 */
[----:B------:R-:W-:-:S13]  /*55c0*/  ISETP.NE.AND P1, PT, R0, UR23, PT ;  /* 0x0000001700007c0c */ /* 0x000fda000bf25270 */
[----:B------:R-:W-:Y:S05]  /*55d0*/  @P1 BRA `(.L_x_1592) ;  /* 0xfffffffc00ec1947 */ /* 0x000fea000383ffff */
.L_x_1591:
[----:B------:R-:W-:Y:S05]  /*55e0*/  BSYNC B0 ;  /* 0x0000000000007941 */ /* 0x000fea0003800000 */
.L_x_1590:
[----:B------:R-:W-:-:S03]  /*55f0*/  UMOV UR4, 0xffffffff ;  /* 0xffffffff00047882 */ /* 0x000fc60000000000 */
[----:B------:R-:W-:Y:S05]  /*5600*/  BRA.DIV UR4, `(.L_x_1593) ;  /* 0x0000003a04847947 */ /* 0x000fea000b800000 */
[----:B------:R-:W-:Y:S01]  /*5610*/  NOP ;  /* 0x0000000000007918 */ /* 0x000fe20000000000 */
.L_x_1676:
        /* <DEDUP_REMOVED lines=22> */
.L_x_1595:
[----:B------:R-:W-:Y:S05]  /*5780*/  BSYNC B0 ;  /* 0x0000000000007941 */ /* 0x000fea0003800000 */
.L_x_1594:
        /* <DEDUP_REMOVED lines=20> */
.L_x_1597:
[----:B------:R-:W-:Y:S05]  /*58d0*/  BSYNC B0 ;  /* 0x0000000000007941 */ /* 0x000fea0003800000 */
.L_x_1596:
[----:B------:R-:W-:Y:S06]  /*58e0*/  BAR.ARV 0xa, 0xa0 ;  /* 0x0282800000007b1d */ /* 0x000fec0000002000 */
[----:B------:R-:W-:Y:S04]  /*58f0*/  BSSY B0, `(.L_x_1598) ;  /* 0x0000003000007945 */ /* 0x000fe80003800000 */
[----:B------:R-:W-:Y:S05]  /*5900*/  @!P0 BRA `(.L_x_1599) ;  /* 0x0000000000048947 */ /* 0x000fea0003800000 */
[----:B------:R-:W-:-:S04]  /*5910*/  DEPBAR.LE SB0, 0x0 ;  /* 0x000080000000791a */ /* 0x000fc80000000000 */
.L_x_1599:
[----:B------:R-:W-:Y:S05]  /*5920*/  BSYNC B0 ;  /* 0x0000000000007941 */ /* 0x000fea0003800000 */
.L_x_1598:
        /* <DEDUP_REMOVED lines=19> */
.L_x_1601:
[----:B------:R-:W-:Y:S05]  /*5a60*/  BSYNC B0 ;  /* 0x0000000000007941 */ /* 0x000fea0003800000 */
.L_x_1600:
[----:B------:R-:W-:Y:S01]  /*5a70*/  UIADD3 UR18, UR6, 0x1, URZ ;  /* 0x0000000106127890 */ /* 0x000fe2000fffe03f */
[----:B------:R-:W-:Y:S11]  /*5a80*/  BRA `(.L_x_1602) ;  /* 0x0000000000047947 */ /* 0x000ff60003800000 */
.L_x_1589:
[----:B------:R-:W-:-:S05]  /*5a90*/  UMOV UR18, UR6 ;  /* 0x0000000600127c82 */ /* 0x000fca0008000000 */
.L_x_1602:
        /* <DEDUP_REMOVED lines=12> */
.L_x_1627:
        /* <DEDUP_REMOVED lines=11> */
.L_x_1605:
[----:B------:R-:W2:Y:S04]  /*5c10*/  LDG.E.STRONG.GPU R0, desc[UR46][R2.64] ;  /* 0x0000002e02007981 */ /* 0x000ea8000c1ef900 */
[----:B--2---:R-:W-:Y:S01]  /*5c20*/  CCTL.IVALL ;  /* 0x00000000ff00798f */ /* 0x004fe20002000000 */
[----:B------:R-:W-:Y:S05]  /*5c30*/  YIELD ;  /* 0x0000000000007946 */ /* 0x000fea0003800000 */
[----:B------:R-:W-:-:S13]  /*5c40*/  ISETP.NE.AND P1, PT, R0, UR23, PT ;  /* 0x0000001700007c0c */ /* 0x000fda000bf25270 */
[----:B------:R-:W-:Y:S05]  /*5c50*/  @P1 BRA `(.L_x_1605) ;  /* 0xfffffffc00ec1947 */ /* 0x000fea000383ffff */
.L_x_1604:
[----:B------:R-:W-:Y:S05]  /*5c60*/  BSYNC B0 ;  /* 0x0000000000007941 */ /* 0x000fea0003800000 */
.L_x_1603:
[----:B------:R-:W-:-:S03]  /*5c70*/  UMOV UR16, 0xffffffff ;  /* 0xffffffff00107882 */ /* 0x000fc60000000000 */
[----:B------:R-:W-:Y:S05]  /*5c80*/  BRA.DIV UR16, `(.L_x_1606) ;  /* 0x0000003610007947 */ /* 0x000fea000b800000 */
[----:B------:R-:W-:Y:S01]  /*5c90*/  NOP ;  /* 0x0000000000007918 */ /* 0x000fe20000000000 */
.L_x_1679:
        /* <DEDUP_REMOVED lines=19> */
.L_x_1608:
[----:B------:R-:W-:Y:S05]  /*5dd0*/  BSYNC B0 ;  /* 0x0000000000007941 */ /* 0x000fea0003800000 */
.L_x_1607:
        /* <DEDUP_REMOVED lines=15> */
.L_x_1610:
[----:B------:R-:W-:Y:S05]  /*5ed0*/  BSYNC B0 ;  /* 0x0000000000007941 */ /* 0x000fea0003800000 */
.L_x_1609:
[----:B------:R-:W-:Y:S06]  /*5ee0*/  BAR.ARV 0xa, 0xa0 ;  /* 0x0282800000007b1d */ /* 0x000fec0000002000 */
[----:B------:R-:W-:Y:S04]  /*5ef0*/  BSSY B0, `(.L_x_1611) ;  /* 0x0000003000007945 */ /* 0x000fe80003800000 */
[----:B------:R-:W-:Y:S05]  /*5f00*/  @!P0 BRA `(.L_x_1612) ;  /* 0x0000000000048947 */ /* 0x000fea0003800000 */
[----:B------:R-:W-:-:S04]  /*5f10*/  DEPBAR.LE SB0, 0x0 ;  /* 0x000080000000791a */ /* 0x000fc80000000000 */
.L_x_1612:
[----:B------:R-:W-:Y:S05]  /*5f20*/  BSYNC B0 ;  /* 0x0000000000007941 */ /* 0x000fea0003800000 */
.L_x_1611:
        /* <DEDUP_REMOVED lines=19> */
.L_x_1614:
[----:B------:R-:W-:Y:S05]  /*6060*/  BSYNC B0 ;  /* 0x0000000000007941 */ /* 0x000fea0003800000 */
.L_x_1613:
        /* <DEDUP_REMOVED lines=9> */
.L_x_1617:
[----:B------:R-:W2:Y:S04]  /*6100*/  LDG.E.STRONG.GPU R0, desc[UR46][R2.64] ;  /* 0x0000002e02007981 */ /* 0x000ea8000c1ef900 */
[----:B--2---:R-:W-:Y:S01]  /*6110*/  CCTL.IVALL ;  /* 0x00000000ff00798f */ /* 0x004fe20002000000 */
[----:B------:R-:W-:Y:S05]  /*6120*/  YIELD ;  /* 0x0000000000007946 */ /* 0x000fea0003800000 */
[----:B------:R-:W-:-:S13]  /*6130*/  ISETP.NE.AND P1, PT, R0, UR23, PT ;  /* 0x0000001700007c0c */ /* 0x000fda000bf25270 */
[----:B------:R-:W-:Y:S05]  /*6140*/  @P1 BRA `(.L_x_1617) ;  /* 0xfffffffc00ec1947 */ /* 0x000fea000383ffff */
.L_x_1616:
[----:B------:R-:W-:Y:S05]  /*6150*/  BSYNC B0 ;  /* 0x0000000000007941 */ /* 0x000fea0003800000 */
.L_x_1615:
[----:B------:R-:W-:-:S03]  /*6160*/  UMOV UR12, 0xffffffff ;  /* 0xffffffff000c7882 */ /* 0x000fc60000000000 */
[----:B------:R-:W-:Y:S05]  /*6170*/  BRA.DIV UR12, `(.L_x_1618) ;  /* 0x0000002e0ce07947 */ /* 0x000fea000b800000 */
[----:B------:R-:W-:Y:S01]  /*6180*/  NOP ;  /* 0x0000000000007918 */ /* 0x000fe20000000000 */
.L_x_1682:
        /* <DEDUP_REMOVED lines=15> */
.L_x_1620:
[----:B------:R-:W-:Y:S05]  /*6280*/  BSYNC B0 ;  /* 0x0000000000007941 */ /* 0x000fea0003800000 */
.L_x_1619:
        /* <DEDUP_REMOVED lines=15> */
.L_x_1622:
[----:B------:R-:W-:Y:S05]  /*6380*/  BSYNC B0 ;  /* 0x0000000000007941 */ /* 0x000fea0003800000 */
.L_x_1621:
[----:B------:R-:W-:Y:S06]  /*6390*/  BAR.ARV 0xa, 0xa0 ;  /* 0x0282800000007b1d */ /* 0x000fec0000002000 */
[----:B------:R-:W-:Y:S04]  /*63a0*/  BSSY B0, `(.L_x_1623) ;  /* 0x0000003000007945 */ /* 0x000fe80003800000 */
[----:B------:R-:W-:Y:S05]  /*63b0*/  @!P0 BRA `(.L_x_1624) ;  /* 0x0000000000048947 */ /* 0x000fea0003800000 */
[----:B------:R-:W-:-:S04]  /*63c0*/  DEPBAR.LE SB0, 0x0 ;  /* 0x000080000000791a */ /* 0x000fc80000000000 */
.L_x_1624:
[----:B------:R-:W-:Y:S05]  /*63d0*/  BSYNC B0 ;  /* 0x0000000000007941 */ /* 0x000fea0003800000 */
.L_x_1623:
        /* <DEDUP_REMOVED lines=19> */
.L_x_1626:
[----:B------:R-:W-:Y:S05]  /*6510*/  BSYNC B0 ;  /* 0x0000000000007941 */ /* 0x000fea0003800000 */
.L_x_1625:
[----:B------:R-:W-:Y:S02]  /*6520*/  UIADD3 UR6, UR6, 0x2, URZ ;  /* 0x0000000206067890 */ /* 0x000fe4000fffe03f */
[----:B------:R-:W-:Y:S02]  /*6530*/  UIADD3 UR4, UR4, 0x4000, URZ ;  /* 0x0000400004047890 */ /* 0x000fe4000fffe03f */
[----:B------:R-:W-:-:S06]  /*6540*/  UISETP.GE.AND UP0, UPT, UR6, UR11, UPT ;  /* 0x0000000b0600728c */ /* 0x000fcc000bf06270 */
[----:B------:R-:W-:-:S13]  /*6550*/  PLOP3.LUT P1, PT, PT, PT, UP0, 0x80, 0x0 ;  /* 0x000000000000781c */ /* 0x000fda0003f2f008 */
[----:B------:R-:W-:Y:S05]  /*6560*/  @!P1 BRA `(.L_x_1627) ;  /* 0xfffffff4007c9947 */ /* 0x000fea000383ffff */
.L_x_1588:
        /* <DEDUP_REMOVED lines=41> */
.L_x_1630:
[----:B------:R-:W-:Y:S05]  /*6800*/  BSYNC B0 ;  /* 0x0000000000007941 */ /* 0x000fea0003800000 */
.L_x_1629:
[----:B------:R-:W-:Y:S05]  /*6810*/  BRA `(.L_x_1631) ;  /* 0x0000000000047947 */ /* 0x000fea0003800000 */
.L_x_1628:
[----:B------:R-:W-:-:S05]  /*6820*/  UMOV UR4, UR6 ;  /* 0x0000000600047c82 */ /* 0x000fca0008000000 */
.L_x_1631:
        /* <DEDUP_REMOVED lines=11> */
.L_x_1636:
        /* <DEDUP_REMOVED lines=24> */
.L_x_1633:
[----:B------:R-:W-:Y:S05]  /*6a60*/  BSYNC B0 ;  /* 0x0000000000007941 */ /* 0x000fea0003800000 */
.L_x_1632:
        /* <DEDUP_REMOVED lines=24> */
.L_x_1635:
[----:B------:R-:W-:Y:S05]  /*6bf0*/  BSYNC B0 ;  /* 0x0000000000007941 */ /* 0x000fea0003800000 */
.L_x_1634:
[----:B------:R-:W-:Y:S02]  /*6c00*/  UIADD3 UR11, UR11, 0x2, URZ ;  /* 0x000000020b0b7890 */ /* 0x000fe4000fffe03f */
[----:B------:R-:W-:Y:S02]  /*6c10*/  ULEA UR8, UR18, UR8, 0x1 ;  /* 0x0000000812087291 */ /* 0x000fe4000f8e083f */
[----:B------:R-:W-:Y:S02]  /*6c20*/  ULEA UR9, UR18, UR9, 0x1 ;  /* 0x0000000912097291 */ /* 0x000fe4000f8e083f */
[----:B------:R-:W-:-:S13]  /*6c30*/  ISETP.NE.AND P0, PT, RZ, UR11, PT ;  /* 0x0000000bff007c0c */ /* 0x000fda000bf05270 */
[----:B------:R-:W-:Y:S05]  /*6c40*/  @!P0 BRA `(.L_x_1548) ;  /* 0x00000020005c8947 */ /* 0x000fea0003800000 */
[----:B------:R-:W-:Y:S05]  /*6c50*/  BRA `(.L_x_1636) ;  /* 0xfffffffc00207947 */ /* 0x000fea000383ffff */
.L_x_1585:
        /* <DEDUP_REMOVED lines=33> */
.L_x_1638:
        /* <DEDUP_REMOVED lines=43> */
.L_x_1683:
        /* <DEDUP_REMOVED lines=15> */
.L_x_1641:
        /* <DEDUP_REMOVED lines=98> */
.L_x_1652:
[----:B--234-:R-:W-:-:S04]  /*7830*/  SHF.L.U32 R21, R11, 0x1f, RZ ;  /* 0x0000001f0b157819 */ /* 0x01cfc800000006ff */
[----:B------:R-:W1:Y:S02]  /*7840*/  SYNCS.PHASECHK.TRANS64.TRYWAIT P1, [R16+URZ+0x30840], R21 ;  /* 0x03084015100075a7 */ /* 0x000e64000802017f */
[----:B-1----:R-:W-:Y:S05]  /*7850*/  @!P1 BRA `(.L_x_1644) ;  /* 0x0000001800589947 */ /* 0x002fea0003800000 */
.L_x_1684:
[----:B------:R-:W-:Y:S05]  /*7860*/  @P0 BRA `(.L_x_1645) ;  /* 0x0000000000140947 */ /* 0x000fea0003800000 */
[----:B------:R-:W-:Y:S01]  /*7870*/  ISETP.NE.AND P1, PT, R6, RZ, PT ;  /* 0x000000ff0600720c */ /* 0x000fe20003f25270 */
[----:B------:R-:W-:-:S04]  /*7880*/  IMAD.MOV.U32 R3, RZ, RZ, 0x4100 ;  /* 0x00004100ff037424 */ /* 0x000fc800078e00ff */
[----:B------:R3:W-:Y:S08]  /*7890*/  SYNCS.ARRIVE.TRANS64 RZ, [R16+URZ+0x30830], R3 ;  /* 0x0308300310ff79a7 */ /* 0x0007f0000800003f */
[----:B------:R-:W-:Y:S05]  /*78a0*/  @!P1 BRA `(.L_x_1645) ;  /* 0x0000000000049947 */ /* 0x000fea0003800000 */
[----:B------:R-:W-:Y:S01]  /*78b0*/  BPT.TRAP 0x1 ;  /* 0x000000040000795c */ /* 0x000fe20000300000 */
.L_x_1645:
        /* <DEDUP_REMOVED lines=36> */
.L_x_1685:
[----:B------:R-:W-:Y:S05]  /*7b00*/  @P0 BRA `(.L_x_1647) ;  /* 0x0000000000140947 */ /* 0x000fea0003800000 */
[----:B------:R-:W-:Y:S01]  /*7b10*/  ISETP.NE.AND P1, PT, R6, RZ, PT ;  /* 0x000000ff0600720c */ /* 0x000fe20003f25270 */
[----:B------:R-:W-:-:S04]  /*7b20*/  IMAD.MOV.U32 R2, RZ, RZ, 0x4100 ;  /* 0x00004100ff027424 */ /* 0x000fc800078e00ff */
[----:B------:R3:W-:Y:S08]  /*7b30*/  SYNCS.ARRIVE.TRANS64 RZ, [R16+URZ+0x30818], R2 ;  /* 0x0308180210ff79a7 */ /* 0x0007f0000800003f */
[----:B------:R-:W-:Y:S05]  /*7b40*/  @!P1 BRA `(.L_x_1647) ;  /* 0x0000000000049947 */ /* 0x000fea0003800000 */
[----:B------:R-:W-:Y:S01]  /*7b50*/  BPT.TRAP 0x1 ;  /* 0x000000040000795c */ /* 0x000fe20000300000 */
.L_x_1647:
        /* <DEDUP_REMOVED lines=36> */
.L_x_1686:
[----:B------:R-:W-:Y:S05]  /*7da0*/  @P0 BRA `(.L_x_1649) ;  /* 0x0000000000140947 */ /* 0x000fea0003800000 */
[----:B------:R-:W-:Y:S01]  /*7db0*/  ISETP.NE.AND P1, PT, R6, RZ, PT ;  /* 0x000000ff0600720c */ /* 0x000fe20003f25270 */
[----:B-123--:R-:W-:-:S04]  /*7dc0*/  IMAD.MOV.U32 R21, RZ, RZ, 0x4100 ;  /* 0x00004100ff157424 */ /* 0x00efc800078e00ff */
[----:B------:R4:W-:Y:S08]  /*7dd0*/  SYNCS.ARRIVE.TRANS64 RZ, [R16+URZ+0x30838], R21 ;  /* 0x0308381510ff79a7 */ /* 0x0009f0000800003f */
[----:B------:R-:W-:Y:S05]  /*7de0*/  @!P1 BRA `(.L_x_1649) ;  /* 0x0000000000049947 */ /* 0x000fea0003800000 */
[----:B------:R-:W-:Y:S01]  /*7df0*/  BPT.TRAP 0x1 ;  /* 0x000000040000795c */ /* 0x000fe20000300000 */
.L_x_1649:
        /* <DEDUP_REMOVED lines=31> */
.L_x_1688:
[----:B------:R-:W-:Y:S05]  /*7ff0*/  @P0 BRA `(.L_x_1651) ;  /* 0x0000000000140947 */ /* 0x000fea0003800000 */
[----:B------:R-:W-:Y:S01]  /*8000*/  ISETP.NE.AND P1, PT, R6, RZ, PT ;  /* 0x000000ff0600720c */ /* 0x000fe20003f25270 */
[----:B------:R-:W-:-:S04]  /*8010*/  IMAD.MOV.U32 R5, RZ, RZ, 0x4100 ;  /* 0x00004100ff057424 */ /* 0x000fc800078e00ff */
[----:B------:R1:W-:Y:S08]  /*8020*/  SYNCS.ARRIVE.TRANS64 RZ, [R16+URZ+0x30810], R5 ;  /* 0x0308100510ff79a7 */ /* 0x0003f0000800003f */
[----:B------:R-:W-:Y:S05]  /*8030*/  @!P1 BRA `(.L_x_1651) ;  /* 0x0000000000049947 */ /* 0x000fea0003800000 */
[----:B------:R-:W-:Y:S01]  /*8040*/  BPT.TRAP 0x1 ;  /* 0x000000040000795c */ /* 0x000fe20000300000 */
.L_x_1651:
        /* <DEDUP_REMOVED lines=37> */
.L_x_1643:
[----:B------:R-:W3:Y:S02]  /*82a0*/  LDL.LU R4, [R1+0x4] ;  /* 0x0000040001047983 */ /* 0x000ee40000300800 */
[----:B---3--:R-:W-:Y:S02]  /*82b0*/  ISETP.NE.AND P1, PT, R4, RZ, PT ;  /* 0x000000ff0400720c */ /* 0x008fe40003f25270 */
[----:B------:R1:W5:Y:S11]  /*82c0*/  LDL R4, [R1] ;  /* 0x0000000001047983 */ /* 0x0003760000100800 */
[----:B-1----:R-:W-:Y:S05]  /*82d0*/  @!P1 BRA `(.L_x_1642) ;  /* 0x0000000400489947 */ /* 0x002fea0003800000 */
[----:B------:R-:W-:-:S04]  /*82e0*/  SHF.L.U32 R13, R11, 0x1f, RZ ;  /* 0x0000001f0b0d7819 */ /* 0x000fc800000006ff */
[----:B------:R-:W1:Y:S02]  /*82f0*/  SYNCS.PHASECHK.TRANS64.TRYWAIT P1, [R16+URZ+0x30840], R13 ;  /* 0x0308400d100075a7 */ /* 0x000e64000802017f */
[----:B-1----:R-:W-:Y:S05]  /*8300*/  @!P1 BRA `(.L_x_1653) ;  /* 0x0000001000009947 */ /* 0x002fea0003800000 */
.L_x_1689:
[----:B------:R-:W-:Y:S05]  /*8310*/  @P0 BRA `(.L_x_1654) ;  /* 0x0000000000140947 */ /* 0x000fea0003800000 */
[----:B------:R-:W-:Y:S01]  /*8320*/  ISETP.NE.AND P1, PT, R6, RZ, PT ;  /* 0x000000ff0600720c */ /* 0x000fe20003f25270 */
[----:B--2---:R-:W-:-:S04]  /*8330*/  IMAD.MOV.U32 R5, RZ, RZ, 0x4100 ;  /* 0x00004100ff057424 */ /* 0x004fc800078e00ff */
[----:B------:R3:W-:Y:S08]  /*8340*/  SYNCS.ARRIVE.TRANS64 RZ, [R16+URZ+0x30830], R5 ;  /* 0x0308300510ff79a7 */ /* 0x0007f0000800003f */
[----:B------:R-:W-:Y:S05]  /*8350*/  @!P1 BRA `(.L_x_1654) ;  /* 0x0000000000049947 */ /* 0x000fea0003800000 */
[----:B------:R-:W-:Y:S01]  /*8360*/  BPT.TRAP 0x1 ;  /* 0x000000040000795c */ /* 0x000fe20000300000 */
.L_x_1654:
        /* <DEDUP_REMOVED lines=33> */
.L_x_1690:
[----:B------:R-:W-:Y:S05]  /*8580*/  @P0 BRA `(.L_x_1656) ;  /* 0x0000000000140947 */ /* 0x000fea0003800000 */
[----:B------:R-:W-:Y:S01]  /*8590*/  ISETP.NE.AND P0, PT, R6, RZ, PT ;  /* 0x000000ff0600720c */ /* 0x000fe20003f05270 */
[----:B------:R-:W-:-:S04]  /*85a0*/  IMAD.MOV.U32 R5, RZ, RZ, 0x4100 ;  /* 0x00004100ff057424 */ /* 0x000fc800078e00ff */
[----:B------:R3:W-:Y:S08]  /*85b0*/  SYNCS.ARRIVE.TRANS64 RZ, [R16+URZ+0x30818], R5 ;  /* 0x0308180510ff79a7 */ /* 0x0007f0000800003f */
[----:B------:R-:W-:Y:S05]  /*85c0*/  @!P0 BRA `(.L_x_1656) ;  /* 0x0000000000048947 */ /* 0x000fea0003800000 */
[----:B------:R-:W-:Y:S01]  /*85d0*/  BPT.TRAP 0x1 ;  /* 0x000000040000795c */ /* 0x000fe20000300000 */
.L_x_1656:
        /* <DEDUP_REMOVED lines=34> */
.L_x_1642:
[----:B------:R-:W3:Y:S01]  /*8800*/  S2R R0, SR_TID.X ;  /* 0x0000000000007919 */ /* 0x000ee20000002100 */
[----:B------:R-:W-:Y:S01]  /*8810*/  IMAD R3, R19, 0x8, R16 ;  /* 0x0000000813037824 */ /* 0x000fe200078e0210 */
[----:B---3--:R-:W-:Y:S02]  /*8820*/  LOP3.LUT R2, R0, 0x7f, RZ, 0xc0, !PT ;  /* 0x0000007f00027812 */ /* 0x008fe400078ec0ff */
[----:B------:R-:W-:Y:S02]  /*8830*/  SHF.L.U32 R0, R11, 0x1f, RZ ;  /* 0x0000001f0b007819 */ /* 0x000fe400000006ff */
[----:B------:R-:W-:Y:S02]  /*8840*/  ISETP.NE.AND P1, PT, R2, RZ, PT ;  /* 0x000000ff0200720c */ /* 0x000fe40003f25270 */
[----:B------:R-:W3:Y:S02]  /*8850*/  SYNCS.PHASECHK.TRANS64.TRYWAIT P0, [R3+URZ+0x30840], R0 ;  /* 0x03084000030075a7 */ /* 0x000ee4000800017f */
[----:B---3--:R-:W-:Y:S09]  /*8860*/  @!P0 BRA `(.L_x_1657) ;  /* 0x0000000800d08947 */ /* 0x008ff20003800000 */
.L_x_1691:
[----:B------:R-:W-:Y:S05]  /*8870*/  @P1 BRA `(.L_x_1658) ;  /* 0x0000000000181947 */ /* 0x000fea0003800000 */
[----:B------:R-:W1:Y:S01]  /*8880*/  S2R R2, SR_TID.X ;  /* 0x0000000000027919 */ /* 0x000e620000002100 */
[----:B---3--:R-:W-:-:S04]  /*8890*/  IMAD.MOV.U32 R0, RZ, RZ, 0x4100 ;  /* 0x00004100ff007424 */ /* 0x008fc800078e00ff */
[----:B------:R3:W-:Y:S01]  /*88a0*/  SYNCS.ARRIVE.TRANS64 RZ, [R3+URZ+0x30830], R0 ;  /* 0x0308300003ff79a7 */ /* 0x0007e2000800003f */
[----:B-1----:R-:W-:-:S13]  /*88b0*/  LOP3.LUT P0, RZ, R2, 0x1f, RZ, 0xc0, !PT ;  /* 0x0000001f02ff7812 */ /* 0x002fda000780c0ff */
[----:B---3--:R-:W-:Y:S05]  /*88c0*/  @!P0 BRA `(.L_x_1658) ;  /* 0x0000000000048947 */ /* 0x008fea0003800000 */
[----:B------:R-:W-:Y:S01]  /*88d0*/  BPT.TRAP 0x1 ;  /* 0x000000040000795c */ /* 0x000fe20000300000 */
.L_x_1658:
        /* <DEDUP_REMOVED lines=40> */
.L_x_1639:
[----:B------:R-:W-:Y:S05]  /*8b60*/  BSYNC B0 ;  /* 0x0000000000007941 */ /* 0x000fea0003800000 */
.L_x_1637:
[----:B------:R-:W-:-:S03]  /*8b70*/  UMOV UR7, 0xffffffff ;  /* 0xffffffff00077882 */ /* 0x000fc60000000000 */
[----:B------:R-:W-:Y:S05]  /*8b80*/  BRA.DIV UR7, `(.L_x_1659) ;  /* 0x0000000a071c7947 */ /* 0x000fea000b800000 */
[----:B------:R-:W-:-:S13]  /*8b90*/  ELECT P6, URZ, PT ;  /* 0x00000000003f782f */ /* 0x000fda00038c0000 */
.L_x_1694:
[----:B------:R-:W-:Y:S05]  /*8ba0*/  @!P6 BRA `(.L_x_1548) ;  /* 0x000000000084e947 */ /* 0x000fea0003800000 */
[----:B------:R-:W-:-:S06]  /*8bb0*/  ULOP3.LUT UR7, UR38, 0x2, URZ, 0xfc, !UPT ;  /* 0x0000000226077892 */ /* 0x000fcc000f8efc3f */
[----:B------:R-:W-:-:S05]  /*8bc0*/  IMAD.U32 R2, RZ, RZ, UR7 ;  /* 0x00000007ff027e24 */ /* 0x000fca000f8e00ff */
[----:B------:R-:W-:-:S13]  /*8bd0*/  ISETP.NE.AND P2, PT, R2, 0x3, PT ;  /* 0x000000030200780c */ /* 0x000fda0003f45270 */
[----:B------:R-:W-:Y:S05]  /*8be0*/  @!P2 BRA `(.L_x_1660) ;  /* 0x000000000004a947 */ /* 0x000fea0003800000 */
[----:B------:R-:W-:Y:S01]  /*8bf0*/  BPT.TRAP 0x1 ;  /* 0x000000040000795c */ /* 0x000fe20000300000 */
.L_x_1660:
        /* <DEDUP_REMOVED lines=15> */
.L_x_1695:
[----:B------:R-:W2:Y:S02]  /*8cf0*/  SYNCS.PHASECHK.TRANS64.TRYWAIT P0, [R3+URZ], R2 ;  /* 0x00000002030075a7 */ /* 0x000ea4000800017f */
[----:B--2---:R-:W-:Y:S05]  /*8d00*/  @!P0 BRA `(.L_x_1662) ;  /* 0x0000000400f08947 */ /* 0x004fea0003800000 */
.L_x_1696:
[----:B------:R-:W-:Y:S05]  /*8d10*/  @!P2 BRA `(.L_x_1663) ;  /* 0x000000000004a947 */ /* 0x000fea0003800000 */
[----:B------:R-:W-:Y:S01]  /*8d20*/  BPT.TRAP 0x1 ;  /* 0x000000040000795c */ /* 0x000fe20000300000 */
.L_x_1663:
[----:B--2---:R-:W-:-:S04]  /*8d30*/  VIADD R3, R7, 0x30840 ;  /* 0x0003084007037836 */ /* 0x004fc80000000000 */
[----:B------:R-:W-:-:S04]  /*8d40*/  IMAD R0, R0, 0x8, R3 ;  /* 0x0000000800007824 */ /* 0x000fc800078e0203 */
[----:B------:R-:W2:Y:S02]  /*8d50*/  SYNCS.PHASECHK.TRANS64.TRYWAIT P0, [R0+URZ], R5 ;  /* 0x00000005000075a7 */ /* 0x000ea4000800017f */
[----:B--2---:R-:W-:Y:S05]  /*8d60*/  @!P0 BRA `(.L_x_1664) ;  /* 0x0000000400ec8947 */ /* 0x004fea0003800000 */
.L_x_1697:
[----:B------:R-:W-:-:S07]  /*8d70*/  IMAD R3, R4, 0x8, R3 ;  /* 0x0000000804037824 */ /* 0x000fce00078e0203 */
.L_x_1665:
[----:B---3--:R3:W4:Y:S02]  /*8d80*/  SYNCS.PHASECHK.TRANS64.TRYWAIT P0, [R3+URZ], R2 ;  /* 0x00000002030075a7 */ /* 0x008724000800017f */
[----:B----4-:R-:W-:Y:S05]  /*8d90*/  @!P0 NANOSLEEP.SYNCS 0x989680 ;  /* 0x009896800000895d */ /* 0x010fea0003900000 */
[----:B------:R-:W4:Y:S02]  /*8da0*/  @!P0 SYNCS.PHASECHK.TRANS64 P0, [R3+URZ], R2 ;  /* 0x00000002030085a7 */ /* 0x000f24000800007f */
[----:B----4-:R-:W-:Y:S05]  /*8db0*/  @!P0 BRA `(.L_x_1665) ;  /* 0xfffffffc00f08947 */ /* 0x010fea000383ffff */
.L_x_1548:
[----:B------:R-:W-:Y:S05]  /*8dc0*/  BSYNC B6 ;  /* 0x0000000000067941 */ /* 0x000fea0003800000 */
.L_x_1545:
[----:B------:R-:W-:Y:S05]  /*8dd0*/  EXIT ;  /* 0x000000000000794d */ /* 0x000fea0003800000 */
.L_x_1555:
[----:B------:R-:W-:Y:S02]  /*8de0*/  IMAD.MOV.U32 R12, RZ, RZ, RZ ;  /* 0x000000ffff0c7224 */ /* 0x000fe400078e00ff */
[----:B------:R-:W-:Y:S02]  /*8df0*/  IMAD.MOV.U32 R11, RZ, RZ, 0x1f ;  /* 0x0000001fff0b7424 */ /* 0x000fe400078e00ff */
[----:B------:R-:W-:-:S07]  /*8e00*/  IMAD.MOV.U32 R15, RZ, RZ, -0x1 ;  /* 0xffffffffff0f7424 */ /* 0x000fce00078e00ff */
[----:B------:R-:W-:Y:S05]  /*8e10*/  WARPSYNC.COLLECTIVE R15, `(.L_x_1666) ;  /* 0x000000000f087348 */ /* 0x000fea0003c00000 */
[----:B------:R1:W2:Y:S02]  /*8e20*/  SHFL.IDX P6, R14, R13, R12, R11 ;  /* 0x0000000c0d0e7389 */ /* 0x0002a400000c000b */
[----:B-12---:R-:W-:Y:S01]  /*8e30*/  ENDCOLLECTIVE ;  /* 0x000000000000791b */ /* 0x006fe20003800000 */
.L_x_1666:
[----:B------:R-:W-:Y:S05]  /*8e40*/  BRA `(.L_x_1667) ;  /* 0xffffff8000d07947 */ /* 0x000fea000383ffff */
.L_x_1557:
[----:B--2---:R2:W3:Y:S02]  /*8e50*/  SYNCS.PHASECHK.TRANS64.TRYWAIT P0, [R231+URZ+0x30800], R8 ;  /* 0x03080008e70075a7 */ /* 0x0044e4000800017f */
[----:B---3--:R-:W-:Y:S05]  /*8e60*/  @!P0 NANOSLEEP.SYNCS 0x989680 ;  /* 0x009896800000895d */ /* 0x008fea0003900000 */
[----:B------:R-:W3:Y:S02]  /*8e70*/  @!P0 SYNCS.PHASECHK.TRANS64 P0, [R231+URZ+0x30800], R8 ;  /* 0x03080008e70085a7 */ /* 0x000ee4000800007f */
[----:B---3--:R-:W-:Y:S05]  /*8e80*/  @!P0 BRA `(.L_x_1557) ;  /* 0xfffffffc00f08947 */ /* 0x008fea000383ffff */
[----:B------:R-:W-:Y:S05]  /*8e90*/  BRA `(.L_x_1556) ;  /* 0xffffff8400187947 */ /* 0x000fea000383ffff */
.L_x_1561:
[----:B---3--:R3:W4:Y:S02]  /*8ea0*/  SYNCS.PHASECHK.TRANS64.TRYWAIT P0, [R0+URZ+0x30810], R7 ;  /* 0x03081007000075a7 */ /* 0x008724000800017f */
[----:B----4-:R-:W-:Y:S05]  /*8eb0*/  @!P0 NANOSLEEP.SYNCS 0x989680 ;  /* 0x009896800000895d */ /* 0x010fea0003900000 */
[----:B------:R-:W4:Y:S02]  /*8ec0*/  @!P0 SYNCS.PHASECHK.TRANS64 P0, [R0+URZ+0x30810], R7 ;  /* 0x03081007000085a7 */ /* 0x000f24000800007f */
[----:B----4-:R-:W-:Y:S05]  /*8ed0*/  @!P0 BRA `(.L_x_1561) ;  /* 0xfffffffc00f08947 */ /* 0x010fea000383ffff */
[----:B------:R-:W-:Y:S05]  /*8ee0*/  BRA `(.L_x_1560) ;  /* 0xffffff8800b47947 */ /* 0x000fea000383ffff */
.L_x_1565:
[----:B------:R1:W1:Y:S02]  /*8ef0*/  SYNCS.PHASECHK.TRANS64.TRYWAIT P0, [R0+URZ+0x30830], R7 ;  /* 0x03083007000075a7 */ /* 0x000264000800017f */
[----:B-1----:R-:W-:Y:S05]  /*8f00*/  @!P0 NANOSLEEP.SYNCS 0x989680 ;  /* 0x009896800000895d */ /* 0x002fea0003900000 */
[----:B------:R-:W1:Y:S02]  /*8f10*/  @!P0 SYNCS.PHASECHK.TRANS64 P0, [R0+URZ+0x30830], R7 ;  /* 0x03083007000085a7 */ /* 0x000e64000800007f */
[----:B-1----:R-:W-:Y:S05]  /*8f20*/  @!P0 BRA `(.L_x_1565) ;  /* 0xfffffffc00f08947 */ /* 0x002fea000383ffff */
[----:B------:R-:W-:Y:S05]  /*8f30*/  BRA `(.L_x_1564) ;  /* 0xffffff90000c7947 */ /* 0x000fea000383ffff */
.L_x_1572:
[----:B------:R-:W-:Y:S01]  /*8f40*/  BSSY B0, `(.L_x_1668) ;  /* 0x0000005000007945 */ /* 0x000fe20003800000 */
[----:B------:R-:W-:-:S07]  /*8f50*/  IMAD.MOV.U32 R15, RZ, RZ, -0x1 ;  /* 0xffffffffff0f7424 */ /* 0x000fce00078e00ff */
[----:B-1----:R-:W-:Y:S05]  /*8f60*/  WARPSYNC.COLLECTIVE R15, `(.L_x_1669) ;  /* 0x000000000f087348 */ /* 0x002fea0003c00000 */
[----:B------:R-:W-:Y:S01]  /*8f70*/  NOP ;  /* 0x0000000000007918 */ /* 0x000fe20000000000 */
[----:B-1----:R-:W-:Y:S01]  /*8f80*/  ENDCOLLECTIVE ;  /* 0x000000000000791b */ /* 0x002fe20003800000 */
.L_x_1669:
[----:B------:R-:W-:Y:S05]  /*8f90*/  BSYNC B0 ;  /* 0x0000000000007941 */ /* 0x000fea0003800000 */
.L_x_1668:
[----:B------:R-:W-:Y:S05]  /*8fa0*/  BRA `(.L_x_1670) ;  /* 0xffffffb8007c7947 */ /* 0x000fea000383ffff */
.L_x_1581:
[----:B------:R-:W-:Y:S01]  /*8fb0*/  BSSY B0, `(.L_x_1671) ;  /* 0x0000005000007945 */ /* 0x000fe20003800000 */
[----:B------:R-:W-:-:S07]  /*8fc0*/  IMAD.MOV.U32 R15, RZ, RZ, -0x1 ;  /* 0xffffffffff0f7424 */ /* 0x000fce00078e00ff */
[----:B-12---:R-:W-:Y:S05]  /*8fd0*/  WARPSYNC.COLLECTIVE R15, `(.L_x_1672) ;  /* 0x000000000f087348 */ /* 0x006fea0003c00000 */
[----:B------:R-:W-:Y:S01]  /*8fe0*/  NOP ;  /* 0x0000000000007918 */ /* 0x000fe20000000000 */
[----:B-12---:R-:W-:Y:S01]  /*8ff0*/  ENDCOLLECTIVE ;  /* 0x000000000000791b */ /* 0x006fe20003800000 */
.L_x_1672:
[----:B------:R-:W-:Y:S05]  /*9000*/  BSYNC B0 ;  /* 0x0000000000007941 */ /* 0x000fea0003800000 */
.L_x_1671:
[----:B------:R-:W-:Y:S05]  /*9010*/  BRA `(.L_x_1673) ;  /* 0xffffffbc007c7947 */ /* 0x000fea000383ffff */
.L_x_1593:
[----:B------:R-:W-:Y:S01]  /*9020*/  BSSY B0, `(.L_x_1674) ;  /* 0x0000005000007945 */ /* 0x000fe20003800000 */
[----:B------:R-:W-:-:S07]  /*9030*/  IMAD.MOV.U32 R15, RZ, RZ, -0x1 ;  /* 0xffffffffff0f7424 */ /* 0x000fce00078e00ff */
[----:B------:R-:W-:Y:S05]  /*9040*/  WARPSYNC.COLLECTIVE R15, `(.L_x_1675) ;  /* 0x000000000f087348 */ /* 0x000fea0003c00000 */
[----:B------:R-:W-:Y:S01]  /*9050*/  NOP ;  /* 0x0000000000007918 */ /* 0x000fe20000000000 */
[----:B------:R-:W-:Y:S01]  /*9060*/  ENDCOLLECTIVE ;  /* 0x000000000000791b */ /* 0x000fe20003800000 */
.L_x_1675:
[----:B------:R-:W-:Y:S05]  /*9070*/  BSYNC B0 ;  /* 0x0000000000007941 */ /* 0x000fea0003800000 */
.L_x_1674:
[----:B------:R-:W-:Y:S05]  /*9080*/  BRA `(.L_x_1676) ;  /* 0xffffffc400647947 */ /* 0x000fea000383ffff */
.L_x_1606:
[----:B------:R-:W-:Y:S01]  /*9090*/  BSSY B0, `(.L_x_1677) ;  /* 0x0000005000007945 */ /* 0x000fe20003800000 */
[----:B------:R-:W-:-:S07]  /*90a0*/  IMAD.MOV.U32 R15, RZ, RZ, -0x1 ;  /* 0xffffffffff0f7424 */ /* 0x000fce00078e00ff */
[----:B------:R-:W-:Y:S05]  /*90b0*/  WARPSYNC.COLLECTIVE R15, `(.L_x_1678) ;  /* 0x000000000f087348 */ /* 0x000fea0003c00000 */
[----:B------:R-:W-:Y:S01]  /*90c0*/  NOP ;  /* 0x0000000000007918 */ /* 0x000fe20000000000 */
[----:B------:R-:W-:Y:S01]  /*90d0*/  ENDCOLLECTIVE ;  /* 0x000000000000791b */ /* 0x000fe20003800000 */
.L_x_1678:
[----:B------:R-:W-:Y:S05]  /*90e0*/  BSYNC B0 ;  /* 0x0000000000007941 */ /* 0x000fea0003800000 */
.L_x_1677:
[----:B------:R-:W-:Y:S05]  /*90f0*/  BRA `(.L_x_1679) ;  /* 0xffffffc800e87947 */ /* 0x000fea000383ffff */
.L_x_1618:
[----:B------:R-:W-:Y:S01]  /*9100*/  BSSY B0, `(.L_x_1680) ;  /* 0x0000005000007945 */ /* 0x000fe20003800000 */
[----:B------:R-:W-:-:S07]  /*9110*/  IMAD.MOV.U32 R15, RZ, RZ, -0x1 ;  /* 0xffffffffff0f7424 */ /* 0x000fce00078e00ff */
[----:B------:R-:W-:Y:S05]  /*9120*/  WARPSYNC.COLLECTIVE R15, `(.L_x_1681) ;  /* 0x000000000f087348 */ /* 0x000fea0003c00000 */
[----:B------:R-:W-:Y:S01]  /*9130*/  NOP ;  /* 0x0000000000007918 */ /* 0x000fe20000000000 */
[----:B------:R-:W-:Y:S01]  /*9140*/  ENDCOLLECTIVE ;  /* 0x000000000000791b */ /* 0x000fe20003800000 */
.L_x_1681:
[----:B------:R-:W-:Y:S05]  /*9150*/  BSYNC B0 ;  /* 0x0000000000007941 */ /* 0x000fea0003800000 */
.L_x_1680:
[----:B------:R-:W-:Y:S05]  /*9160*/  BRA `(.L_x_1682) ;  /* 0xffffffd000087947 */ /* 0x000fea000383ffff */
.L_x_1640:
[----:B-1----:R1:W2:Y:S02]  /*9170*/  SYNCS.PHASECHK.TRANS64.TRYWAIT P0, [R16+URZ+0x30820], R3 ;  /* 0x03082003100075a7 */ /* 0x0022a4000800017f */
[----:B--2---:R-:W-:Y:S05]  /*9180*/  @!P0 NANOSLEEP.SYNCS 0x989680 ;  /* 0x009896800000895d */ /* 0x004fea0003900000 */
[----:B------:R-:W2:Y:S02]  /*9190*/  @!P0 SYNCS.PHASECHK.TRANS64 P0, [R16+URZ+0x30820], R3 ;  /* 0x03082003100085a7 */ /* 0x000ea4000800007f */
[----:B--2---:R-:W-:Y:S05]  /*91a0*/  @!P0 BRA `(.L_x_1640) ;  /* 0xfffffffc00f08947 */ /* 0x004fea000383ffff */
[----:B------:R-:W-:Y:S05]  /*91b0*/  BRA `(.L_x_1683) ;  /* 0xffffffdc00d87947 */ /* 0x000fea000383ffff */
.L_x_1644:
[----:B-1----:R1:W3:Y:S02]  /*91c0*/  SYNCS.PHASECHK.TRANS64.TRYWAIT P1, [R16+URZ+0x30840], R21 ;  /* 0x03084015100075a7 */ /* 0x0022e4000802017f */
[----:B---3--:R-:W-:Y:S05]  /*91d0*/  @!P1 NANOSLEEP.SYNCS 0x989680 ;  /* 0x009896800000995d */ /* 0x008fea0003900000 */
[----:B------:R-:W3:Y:S02]  /*91e0*/  @!P1 SYNCS.PHASECHK.TRANS64 P1, [R16+URZ+0x30840], R21 ;  /* 0x03084015100095a7 */ /* 0x000ee4000802007f */
[----:B---3--:R-:W-:Y:S05]  /*91f0*/  @!P1 BRA `(.L_x_1644) ;  /* 0xfffffffc00f09947 */ /* 0x008fea000383ffff */
[----:B------:R-:W-:Y:S05]  /*9200*/  BRA `(.L_x_1684) ;  /* 0xffffffe400947947 */ /* 0x000fea000383ffff */
.L_x_1646:
[----:B--2---:R2:W3:Y:S02]  /*9210*/  SYNCS.PHASECHK.TRANS64.TRYWAIT P1, [R16+URZ+0x30828], R21 ;  /* 0x03082815100075a7 */ /* 0x0044e4000802017f */
[----:B---3--:R-:W-:Y:S05]  /*9220*/  @!P1 NANOSLEEP.SYNCS 0x989680 ;  /* 0x009896800000995d */ /* 0x008fea0003900000 */
[----:B------:R-:W3:Y:S02]  /*9230*/  @!P1 SYNCS.PHASECHK.TRANS64 P1, [R16+URZ+0x30828], R21 ;  /* 0x03082815100095a7 */ /* 0x000ee4000802007f */
[----:B---3--:R-:W-:Y:S05]  /*9240*/  @!P1 BRA `(.L_x_1646) ;  /* 0xfffffffc00f09947 */ /* 0x008fea000383ffff */
[----:B------:R-:W-:Y:S05]  /*9250*/  BRA `(.L_x_1685) ;  /* 0xffffffe800287947 */ /* 0x000fea000383ffff */
.L_x_1648:
[----:B---3--:R3:W4:Y:S02]  /*9260*/  SYNCS.PHASECHK.TRANS64.TRYWAIT P1, [R16+URZ+0x30848], R21 ;  /* 0x03084815100075a7 */ /* 0x008724000802017f */
[----:B----4-:R-:W-:Y:S05]  /*9270*/  @!P1 NANOSLEEP.SYNCS 0x989680 ;  /* 0x009896800000995d */ /* 0x010fea0003900000 */
[----:B------:R-:W4:Y:S02]  /*9280*/  @!P1 SYNCS.PHASECHK.TRANS64 P1, [R16+URZ+0x30848], R21 ;  /* 0x03084815100095a7 */ /* 0x000f24000802007f */
[----:B----4-:R-:W-:Y:S05]  /*9290*/  @!P1 BRA `(.L_x_1648) ;  /* 0xfffffffc00f09947 */ /* 0x010fea000383ffff */
[----:B------:R-:W-:Y:S05]  /*92a0*/  BRA `(.L_x_1686) ;  /* 0xffffffe800bc7947 */ /* 0x000fea000383ffff */
.L_x_1650:
[----:B------:R-:W-:-:S07]  /*92b0*/  SHF.L.U32 R5, R11, 0x1f, RZ ;  /* 0x0000001f0b057819 */ /* 0x000fce00000006ff */
.L_x_1687:
[----:B------:R1:W1:Y:S02]  /*92c0*/  SYNCS.PHASECHK.TRANS64.TRYWAIT P1, [R16+URZ+0x30820], R5 ;  /* 0x03082005100075a7 */ /* 0x000264000802017f */
[----:B-1----:R-:W-:Y:S05]  /*92d0*/  @!P1 NANOSLEEP.SYNCS 0x989680 ;  /* 0x009896800000995d */ /* 0x002fea0003900000 */
[----:B------:R-:W1:Y:S02]  /*92e0*/  @!P1 SYNCS.PHASECHK.TRANS64 P1, [R16+URZ+0x30820], R5 ;  /* 0x03082005100095a7 */ /* 0x000e64000802007f */
[----:B-1----:R-:W-:Y:S05]  /*92f0*/  @!P1 BRA `(.L_x_1687) ;  /* 0xfffffffc00f09947 */ /* 0x002fea000383ffff */
[----:B------:R-:W-:Y:S05]  /*9300*/  BRA `(.L_x_1688) ;  /* 0xffffffec00387947 */ /* 0x000fea000383ffff */
.L_x_1653:
[----:B-1----:R1:W3:Y:S02]  /*9310*/  SYNCS.PHASECHK.TRANS64.TRYWAIT P1, [R16+URZ+0x30840], R13 ;  /* 0x0308400d100075a7 */ /* 0x0022e4000802017f */
[----:B---3--:R-:W-:Y:S05]  /*9320*/  @!P1 NANOSLEEP.SYNCS 0x989680 ;  /* 0x009896800000995d */ /* 0x008fea0003900000 */
[----:B------:R-:W3:Y:S02]  /*9330*/  @!P1 SYNCS.PHASECHK.TRANS64 P1, [R16+URZ+0x30840], R13 ;  /* 0x0308400d100095a7 */ /* 0x000ee4000802007f */
[----:B---3--:R-:W-:Y:S05]  /*9340*/  @!P1 BRA `(.L_x_1653) ;  /* 0xfffffffc00f09947 */ /* 0x008fea000383ffff */
[----:B------:R-:W-:Y:S05]  /*9350*/  BRA `(.L_x_1689) ;  /* 0xffffffec00ec7947 */ /* 0x000fea000383ffff */
.L_x_1655:
[----:B--2---:R2:W3:Y:S02]  /*9360*/  SYNCS.PHASECHK.TRANS64.TRYWAIT P1, [R16+URZ+0x30828], R13 ;  /* 0x0308280d100075a7 */ /* 0x0044e4000802017f */
[----:B---3--:R-:W-:Y:S05]  /*9370*/  @!P1 NANOSLEEP.SYNCS 0x989680 ;  /* 0x009896800000995d */ /* 0x008fea0003900000 */
[----:B------:R-:W3:Y:S02]  /*9380*/  @!P1 SYNCS.PHASECHK.TRANS64 P1, [R16+URZ+0x30828], R13 ;  /* 0x0308280d100095a7 */ /* 0x000ee4000802007f */
[----:B---3--:R-:W-:Y:S05]  /*9390*/  @!P1 BRA `(.L_x_1655) ;  /* 0xfffffffc00f09947 */ /* 0x008fea000383ffff */
[----:B------:R-:W-:Y:S05]  /*93a0*/  BRA `(.L_x_1690) ;  /* 0xfffffff000747947 */ /* 0x000fea000383ffff */
.L_x_1657:
[----:B---3--:R3:W1:Y:S02]  /*93b0*/  SYNCS.PHASECHK.TRANS64.TRYWAIT P0, [R3+URZ+0x30840], R0 ;  /* 0x03084000030075a7 */ /* 0x008664000800017f */
[----:B-1----:R-:W-:Y:S05]  /*93c0*/  @!P0 NANOSLEEP.SYNCS 0x989680 ;  /* 0x009896800000895d */ /* 0x002fea0003900000 */
[----:B------:R-:W1:Y:S02]  /*93d0*/  @!P0 SYNCS.PHASECHK.TRANS64 P0, [R3+URZ+0x30840], R0 ;  /* 0x03084000030085a7 */ /* 0x000e64000800007f */
[----:B-1----:R-:W-:Y:S05]  /*93e0*/  @!P0 BRA `(.L_x_1657) ;  /* 0xfffffffc00f08947 */ /* 0x002fea000383ffff */
[----:B------:R-:W-:Y:S05]  /*93f0*/  BRA `(.L_x_1691) ;  /* 0xfffffff4001c7947 */ /* 0x000fea000383ffff */
.L_x_1659:
[----:B------:R-:W-:Y:S01]  /*9400*/  BSSY B0, `(.L_x_1692) ;  /* 0x0000006000007945 */ /* 0x000fe20003800000 */
[----:B------:R-:W-:-:S07]  /*9410*/  IMAD.MOV.U32 R15, RZ, RZ, -0x1 ;  /* 0xffffffffff0f7424 */ /* 0x000fce00078e00ff */
[----:B------:R-:W-:Y:S05]  /*9420*/  WARPSYNC.COLLECTIVE R15, `(.L_x_1693) ;  /* 0x000000000f0c7348 */ /* 0x000fea0003c00000 */
[----:B------:R-:W-:Y:S02]  /*9430*/  ELECT P6, UR62, PT ;  /* 0x00000000003e782f */ /* 0x000fe400038c0000 */
[----:B------:R-:W-:Y:S01]  /*9440*/  MOV R14, UR62 ;  /* 0x0000003e000e7c02 */ /* 0x000fe20008000f00 */
[----:B------:R-:W-:Y:S10]  /*9450*/  ENDCOLLECTIVE ;  /* 0x000000000000791b */ /* 0x000ff40003800000 */
.L_x_1693:
[----:B------:R-:W-:Y:S05]  /*9460*/  BSYNC B0 ;  /* 0x0000000000007941 */ /* 0x000fea0003800000 */
.L_x_1692:
[----:B------:R-:W-:Y:S05]  /*9470*/  BRA `(.L_x_1694) ;  /* 0xfffffff400c87947 */ /* 0x000fea000383ffff */
.L_x_1661:
[----:B-1----:R1:W2:Y:S02]  /*9480*/  SYNCS.PHASECHK.TRANS64.TRYWAIT P0, [R6+URZ], R5 ;  /* 0x00000005060075a7 */ /* 0x0022a4000800017f */
[----:B--2---:R-:W-:Y:S05]  /*9490*/  @!P0 NANOSLEEP.SYNCS 0x989680 ;  /* 0x009896800000895d */ /* 0x004fea0003900000 */
[----:B------:R-:W2:Y:S02]  /*94a0*/  @!P0 SYNCS.PHASECHK.TRANS64 P0, [R6+URZ], R5 ;  /* 0x00000005060085a7 */ /* 0x000ea4000800007f */
[----:B--2---:R-:W-:Y:S05]  /*94b0*/  @!P0 BRA `(.L_x_1661) ;  /* 0xfffffffc00f08947 */ /* 0x004fea000383ffff */
[----:B------:R-:W-:Y:S05]  /*94c0*/  BRA `(.L_x_1695) ;  /* 0xfffffff800087947 */ /* 0x000fea000383ffff */
.L_x_1662:
[----:B--2---:R2:W3:Y:S02]  /*94d0*/  SYNCS.PHASECHK.TRANS64.TRYWAIT P0, [R3+URZ], R2 ;  /* 0x00000002030075a7 */ /* 0x0044e4000800017f */
[----:B---3--:R-:W-:Y:S05]  /*94e0*/  @!P0 NANOSLEEP.SYNCS 0x989680 ;  /* 0x009896800000895d */ /* 0x008fea0003900000 */
[----:B------:R-:W3:Y:S02]  /*94f0*/  @!P0 SYNCS.PHASECHK.TRANS64 P0, [R3+URZ], R2 ;  /* 0x00000002030085a7 */ /* 0x000ee4000800007f */
[----:B---3--:R-:W-:Y:S05]  /*9500*/  @!P0 BRA `(.L_x_1662) ;  /* 0xfffffffc00f08947 */ /* 0x008fea000383ffff */
[----:B------:R-:W-:Y:S05]  /*9510*/  BRA `(.L_x_1696) ;  /* 0xfffffff400fc7947 */ /* 0x000fea000383ffff */
.L_x_1664:
[----:B--2---:R2:W3:Y:S02]  /*9520*/  SYNCS.PHASECHK.TRANS64.TRYWAIT P0, [R0+URZ], R5 ;  /* 0x00000005000075a7 */ /* 0x0044e4000800017f */
[----:B---3--:R-:W-:Y:S05]  /*9530*/  @!P0 NANOSLEEP.SYNCS 0x989680 ;  /* 0x009896800000895d */ /* 0x008fea0003900000 */
[----:B------:R-:W3:Y:S02]  /*9540*/  @!P0 SYNCS.PHASECHK.TRANS64 P0, [R0+URZ], R5 ;  /* 0x00000005000085a7 */ /* 0x000ee4000800007f */
[----:B---3--:R-:W-:Y:S05]  /*9550*/  @!P0 BRA `(.L_x_1664) ;  /* 0xfffffffc00f08947 */ /* 0x008fea000383ffff */
[----:B------:R-:W-:Y:S05]  /*9560*/  BRA `(.L_x_1697) ;  /* 0xfffffff800007947 */ /* 0x000fea000383ffff */
.L_x_1698:
        /* <DEDUP_REMOVED lines=9> */
.L_x_3696:


//--------------------- .text._ZN7cutlass13device_kernelIN5flash11enable_sm90INS1_16FlashAttnBwdSm90INS1_25CollectiveMainloopBwdSm90ILi2ELi2ELi2EN4cute5tupleIJNS5_1CILi1EEES8_S8_EEENS6_IJNS7_ILi64EEENS7_ILi128EEESB_EEENS_6half_tEfNS_4arch4Sm90ELb0ELb1ELb0ELb1ELb0ELb1ELb0ELb0ELi2ELi1ELi2ELi1ELb0EEENS1_21CollectiveEpilogueBwdISC_SD_SF_Li256ELb1ELb0ELi1EEENS1_19SingleTileSchedulerILb1ELb0ELb0ELi128EEEEEEEEEvNT_6ParamsE --------------------------
	.section	.text._ZN7cutlass13device_kernelIN5flash11enable_sm90INS1_16FlashAttnBwdSm90INS1_25CollectiveMainloopBwdSm90ILi2ELi2ELi2EN4cute5tupleIJNS5_1CILi1EEES8_S8_EEENS6_IJNS7_ILi64EEENS7_ILi128EEESB_EEENS_6half_tEfNS_4arch4Sm90ELb0ELb1ELb0ELb1ELb0ELb1ELb0ELb0ELi2ELi1ELi2ELi1ELb0EEENS1_21CollectiveEpilogueBwdISC_SD_SF_Li256ELb1ELb0ELi1EEENS1_19SingleTileSchedulerILb1ELb0ELb0ELi128EEEEEEEEEvNT_6ParamsE,"ax",@progbits
	.align	128
.text._ZN7cutlass13device_kernelIN5flash11enable_sm90INS1_16FlashAttnBwdSm90INS1_25CollectiveMainloopBwdSm90ILi2ELi2ELi2EN4cute5tupleIJNS5_1CILi1EEES8_S8_EEENS6_IJNS7_ILi64EEENS7_ILi128EEESB_EEENS_6half_tEfNS_4arch4Sm90ELb0ELb1ELb0ELb1ELb0ELb1ELb0ELb0ELi2ELi1ELi2ELi1ELb0EEENS1_21CollectiveEpilogueBwdISC_SD_SF_Li256ELb1ELb0ELi1EEENS1_19SingleTileSchedulerILb1ELb0ELb0ELi128EEEEEEEEEvNT_6ParamsE:
        .type           _ZN7cutlass13device_kernelIN5flash11enable_sm90INS1_16FlashAttnBwdSm90INS1_25CollectiveMainloopBwdSm90ILi2ELi2ELi2EN4cute5tupleIJNS5_1CILi1EEES8_S8_EEENS6_IJNS7_ILi64EEENS7_ILi128EEESB_EEENS_6half_tEfNS_4arch4Sm90ELb0ELb1ELb0ELb1ELb0ELb1ELb0ELb0ELi2ELi1ELi2ELi1ELb0EEENS1_21CollectiveEpilogueBwdISC_SD_SF_Li256ELb1ELb0ELi1EEENS1_19SingleTileSchedulerILb1ELb0ELb0ELi128EEEEEEEEEvNT_6ParamsE,@function
        .size           _ZN7cutlass13device_kernelIN5flash11enable_sm90INS1_16FlashAttnBwdSm90INS1_25CollectiveMainloopBwdSm90ILi2ELi2ELi2EN4cute5tupleIJNS5_1CILi1EEES8_S8_EEENS6_IJNS7_ILi64EEENS7_ILi128EEESB_EEENS_6half_tEfNS_4arch4Sm90ELb0ELb1ELb0ELb1ELb0ELb1ELb0ELb0ELi2ELi1ELi2ELi1ELb0EEENS1_21CollectiveEpilogueBwdISC_SD_SF_Li256ELb1ELb0ELi1EEENS1_19SingleTileSchedulerILb1ELb0ELb0ELi128EEEEEEEEEvNT_6ParamsE,(.L_x_3697 - _ZN7cutlass13device_kernelIN5flash11enable_sm90INS1_16FlashAttnBwdSm90INS1_25CollectiveMainloopBwdSm90ILi2ELi2ELi2EN4cute5tupleIJNS5_1CILi1EEES8_S8_EEENS6_IJNS7_ILi64EEENS7_ILi128EEESB_EEENS_6half_tEfNS_4arch4Sm90ELb0ELb1ELb0ELb1ELb0ELb1ELb0ELb0ELi2ELi1ELi2ELi1ELb0EEENS1_21CollectiveEpilogueBwdISC_SD_SF_Li256ELb1ELb0ELi1EEENS1_19SingleTileSchedulerILb1ELb0ELb0ELi128EEEEEEEEEvNT_6ParamsE)
        .other          _ZN7cutlass13device_kernelIN5flash11enable_sm90INS1_16FlashAttnBwdSm90INS1_25CollectiveMainloopBwdSm90ILi2ELi2ELi2EN4cute5tupleIJNS5_1CILi1EEES8_S8_EEENS6_IJNS7_ILi64EEENS7_ILi128EEESB_EEENS_6half_tEfNS_4arch4Sm90ELb0ELb1ELb0ELb1ELb0ELb1ELb0ELb0ELi2ELi1ELi2ELi1ELb0EEENS1_21CollectiveEpilogueBwdISC_SD_SF_Li256ELb1ELb0ELi1EEENS1_19SingleTileSchedulerILb1ELb0ELb0ELi128EEEEEEEEEvNT_6ParamsE,@"STO_CUDA_ENTRY STV_DEFAULT"
_ZN7cutlass13device_kernelIN5flash11enable_sm90INS1_16FlashAttnBwdSm90INS1_25CollectiveMainloopBwdSm90ILi2ELi2ELi2EN4cute5tupleIJNS5_1CILi1EEES8_S8_EEENS6_IJNS7_ILi64EEENS7_ILi128EEESB_EEENS_6half_tEfNS_4arch4Sm90ELb0ELb1ELb0ELb1ELb0ELb1ELb0ELb0ELi2ELi1ELi2ELi1ELb0EEENS1_21CollectiveEpilogueBwdISC_SD_SF_Li256ELb1ELb0ELi1EEENS1_19SingleTileSchedulerILb1ELb0ELb0ELi128EEEEEEEEEvNT_6ParamsE:
        /* <DEDUP_REMOVED lines=24> */
.L_x_1700:
[----:B------:R-:W-:Y:S05]  /*0180*/  BSYNC B0 ;  /* 0x0000000000007941 */ /* 0x000fea0003800000 */
.L_x_1699:
        /* <DEDUP_REMOVED lines=37> */
.L_x_1701:
        /* <DEDUP_REMOVED lines=22> */
.L_x_1702:
[----:B------:R-:W-:Y:S01]  /*0540*/  PLOP3.LUT P0, PT, PT, PT, UP0, 0x80, 0x0 ;  /* 0x000000000000781c */ /* 0x000fe20003f0f008 */
[----:B------:R-:W-:Y:S01]  /*0550*/  NOP ;  /* 0x0000000000007918 */ /* 0x000fe20000000000 */
[----:B------:R-:W-:Y:S01]  /*0560*/  ULDC.64 UR46, c[0x0][0x208] ;  /* 0x00008200002e7ab9 */ /* 0x000fe20000000a00 */
[----:B------:R-:W-:Y:S01]  /*0570*/  BSSY B6, `(.L_x_1703) ;  /* 0x0000b3f000067945 */ /* 0x000fe20003800000 */
[----:B-12-4-:R-:W-:Y:S09]  /*0580*/  BAR.SYNC.DEFER_BLOCKING 0x0 ;  /* 0x0000000000007b1d */ /* 0x016ff20000010000 */
[----:B------:R-:W-:Y:S05]  /*0590*/  @!P0 BRA `(.L_x_1704) ;  /* 0x0000007800188947 */ /* 0x000fea0003800000 */
.L_x_1705:
[----:B------:R-:W-:-:S08]  /*05a0*/  NOP ;  /* 0x0000000000007918 */ /* 0x000fd00000000000 */
[----:B------:R-:W1:Y:S02]  /*05b0*/  USETMAXREG.TRY_ALLOC.CTAPOOL UP0, 0xf0 ;  /* 0x000000f0000079c8 */ /* 0x000e640008000600 */
[----:B-1----:R-:W-:-:S13]  /*05c0*/  PLOP3.LUT P0, PT, PT, PT, UP0, 0x80, 0x0 ;  /* 0x000000000000781c */ /* 0x002fda0003f0f008 */
[----:B------:R-:W-:Y:S05]  /*05d0*/  @!P0 BRA `(.L_x_1705) ;  /* 0xfffffffc00f08947 */ /* 0x000fea000383ffff */
[----:B------:R-:W-:Y:S01]  /*05e0*/  LOP3.LUT R0, R0, 0x3, RZ, 0xc0, !PT ;  /* 0x0000000300007812 */ /* 0x000fe200078ec0ff */
[----:B------:R-:W1:Y:S01]  /*05f0*/  S2R R2, SR_TID.X ;  /* 0x0000000000027919 */ /* 0x000e620000002100 */
[----:B------:R-:W-:Y:S01]  /*0600*/  ULDC.64 UR4, c[0x0][0x8d8] ;  /* 0x0002360000047ab9 */ /* 0x000fe20000000a00 */
[----:B------:R-:W2:Y:S03]  /*0610*/  S2UR UR6, SR_CTAID.X ;  /* 0x00000000000679c3 */ /* 0x000ea60000002500 */
[----:B------:R-:W3:Y:S05]  /*0620*/  SHFL.IDX PT, R0, R0, RZ, 0x1f ;  /* 0x00001fff00007589 */ /* 0x000eea00000e0000 */
[----:B------:R-:W4:Y:S01]  /*0630*/  S2UR UR36, SR_CTAID.Z ;  /* 0x00000000002479c3 */ /* 0x000f220000002700 */
[----:B---3--:R-:W-:-:S02]  /*0640*/  ISETP.NE.AND P0, PT, R0, RZ, PT ;  /* 0x000000ff0000720c */ /* 0x008fc40003f05270 */
[----:B-1----:R-:W-:-:S11]  /*0650*/  SHF.R.U32.HI R2, RZ, 0x7, R2 ;  /* 0x00000007ff027819 */ /* 0x002fd60000011602 */
[----:B------:R-:W-:-:S05]  /*0660*/  @!P0 VIADD R2, R2, 0x9 ;  /* 0x0000000902028836 */ /* 0x000fca0000000000 */
[----:B------:R1:W-:Y:S06]  /*0670*/  @!P0 BAR.ARV R2, 0xa0 ;  /* 0x000280020000851d */ /* 0x0003ec0000002000 */
[----:B------:R-:W-:-:S04]  /*0680*/  ISETP.NE.U32.AND P0, PT, RZ, UR4, PT ;  /* 0x00000004ff007c0c */ /* 0x000fc8000bf05070 */
[----:B------:R-:W-:-:S13]  /*0690*/  ISETP.NE.AND.EX P0, PT, RZ, UR5, PT, P0 ;  /* 0x00000005ff007c0c */ /* 0x000fda000bf05300 */
[----:B-12-4-:R-:W-:Y:S05]  /*06a0*/  @!P0 BRA `(.L_x_1706) ;  /* 0x00000000001c8947 */ /* 0x016fea0003800000 */
[----:B------:R-:W-:Y:S02]  /*06b0*/  ULDC.64 UR4, c[0x0][0x8d8] ;  /* 0x0002360000047ab9 */ /* 0x000fe40000000a00 */
[----:B------:R-:W-:-:S06]  /*06c0*/  UIMAD.WIDE UR4, UR36, 0x4, UR4 ;  /* 0x00000004240478a5 */ /* 0x000fcc000f8e0204 */
[----:B------:R-:W-:Y:S02]  /*06d0*/  IMAD.U32 R2, RZ, RZ, UR4 ;  /* 0x00000004ff027e24 */ /* 0x000fe4000f8e00ff */
[----:B------:R-:W-:-:S05]  /*06e0*/  IMAD.U32 R3, RZ, RZ, UR5 ;  /* 0x00000005ff037e24 */ /* 0x000fca000f8e00ff */
[----:B------:R-:W2:Y:S02]  /*06f0*/  LDG.E R2, desc[UR46][R2.64] ;  /* 0x0000002e02027981 */ /* 0x000ea4000c1e1900 */
[----:B--2---:R-:W-:Y:S01]  /*0700*/  R2UR UR4, R2 ;  /* 0x00000000020472ca */ /* 0x004fe200000e0000 */
[----:B------:R-:W-:-:S14]  /*0710*/  BRA `(.L_x_1707) ;  /* 0x00000000003c7947 */ /* 0x000fdc0003800000 */
.L_x_1706:
[----:B------:R-:W-:Y:S02]  /*0720*/  ULDC.64 UR4, c[0x0][0x8d0] ;  /* 0x0002340000047ab9 */ /* 0x000fe40000000a00 */
[----:B------:R-:W-:-:S04]  /*0730*/  ISETP.NE.U32.AND P0, PT, RZ, UR4, PT ;  /* 0x00000004ff007c0c */ /* 0x000fc8000bf05070 */
[----:B------:R-:W-:-:S13]  /*0740*/  ISETP.NE.AND.EX P0, PT, RZ, UR5, PT, P0 ;  /* 0x00000005ff007c0c */ /* 0x000fda000bf05300 */
[----:B------:R-:W-:Y:S05]  /*0750*/  @!P0 BRA `(.L_x_1708) ;  /* 0x0000000000288947 */ /* 0x000fea0003800000 */
[----:B------:R-:W-:Y:S02]  /*0760*/  ULDC.64 UR4, c[0x0][0x8d0] ;  /* 0x0002340000047ab9 */ /* 0x000fe40000000a00 */
[----:B------:R-:W-:-:S06]  /*0770*/  UIMAD.WIDE UR4, UR36, 0x4, UR4 ;  /* 0x00000004240478a5 */ /* 0x000fcc000f8e0204 */
[----:B------:R-:W-:Y:S02]  /*0780*/  IMAD.U32 R2, RZ, RZ, UR4 ;  /* 0x00000004ff027e24 */ /* 0x000fe4000f8e00ff */
[----:B------:R-:W-:-:S05]  /*0790*/  IMAD.U32 R3, RZ, RZ, UR5 ;  /* 0x00000005ff037e24 */ /* 0x000fca000f8e00ff */
[----:B------:R-:W2:Y:S04]  /*07a0*/  LDG.E R4, desc[UR46][R2.64] ;  /* 0x0000002e02047981 */ /* 0x000ea8000c1e1900 */
[----:B------:R-:W3:Y:S01]  /*07b0*/  LDG.E R0, desc[UR46][R2.64+0x4] ;  /* 0x0000042e02007981 */ /* 0x000ee2000c1e1900 */
[----:B--2---:R-:W-:Y:S02]  /*07c0*/  R2UR UR4, R4 ;  /* 0x00000000040472ca */ /* 0x004fe400000e0000 */
[----:B---3--:R-:W-:-:S13]  /*07d0*/  R2UR UR5, R0 ;  /* 0x00000000000572ca */ /* 0x008fda00000e0000 */
[----:B------:R-:W-:Y:S01]  /*07e0*/  UIADD3 UR4, -UR4, UR5, URZ ;  /* 0x0000000504047290 */ /* 0x000fe2000fffe13f */
[----:B------:R-:W-:Y:S11]  /*07f0*/  BRA `(.L_x_1707) ;  /* 0x0000000000047947 */ /* 0x000ff60003800000 */
.L_x_1708:
[----:B------:R-:W-:-:S05]  /*0800*/  ULDC UR4, c[0x0][0x8bc] ;  /* 0x00022f0000047ab9 */ /* 0x000fca0000000800 */
.L_x_1707:
[----:B------:R-:W-:-:S04]  /*0810*/  USHF.L.U32 UR42, UR6, 0x7, URZ ;  /* 0x00000007062a7899 */ /* 0x000fc8000800063f */
[----:B------:R-:W-:-:S04]  /*0820*/  UISETP.GE.AND UP0, UPT, UR42, UR4, UPT ;  /* 0x000000042a00728c */ /* 0x000fc8000bf06270 */
[----:B------:R-:W-:-:S06]  /*0830*/  USEL UR36, UR36, 0xffffffff, !UP0 ;  /* 0xffffffff24247887 */ /* 0x000fcc000c000000 */
[----:B------:R-:W-:-:S13]  /*0840*/  ISETP.LE.AND P0, PT, RZ, UR36, PT ;  /* 0x00000024ff007c0c */ /* 0x000fda000bf03270 */
[----:B------:R-:W-:Y:S05]  /*0850*/  @!P0 BRA `(.L_x_1709) ;  /* 0x000000b000408947 */ /* 0x000fea0003800000 */
[----:B------:R-:W-:Y:S01]  /*0860*/  ULDC.64 UR4, c[0x0][0x780] ;  /* 0x0001e00000047ab9 */ /* 0x000fe20000000a00 */
[----:B------:R-:W-:Y:S01]  /*0870*/  ULDC UR37, c[0x0][0x290] ;  /* 0x0000a40000257ab9 */ /* 0x000fe20000000800 */
[----:B------:R-:W-:-:S04]  /*0880*/  ISETP.NE.U32.AND P0, PT, RZ, UR4, PT ;  /* 0x00000004ff007c0c */ /* 0x000fc8000bf05070 */
[----:B------:R-:W-:-:S13]  /*0890*/  ISETP.NE.AND.EX P0, PT, RZ, UR5, PT, P0 ;  /* 0x00000005ff007c0c */ /* 0x000fda000bf05300 */
[----:B------:R-:W-:Y:S05]  /*08a0*/  @!P0 BRA `(.L_x_1710) ;  /* 0x00000000001c8947 */ /* 0x000fea0003800000 */
[----:B------:R-:W-:Y:S02]  /*08b0*/  ULDC.64 UR4, c[0x0][0x780] ;  /* 0x0001e00000047ab9 */ /* 0x000fe40000000a00 */
[----:B------:R-:W-:-:S06]  /*08c0*/  UIMAD.WIDE UR4, UR36, 0x4, UR4 ;  /* 0x00000004240478a5 */ /* 0x000fcc000f8e0204 */
[----:B------:R-:W-:Y:S02]  /*08d0*/  IMAD.U32 R2, RZ, RZ, UR4 ;  /* 0x00000004ff027e24 */ /* 0x000fe4000f8e00ff */
[----:B------:R-:W-:-:S05]  /*08e0*/  IMAD.U32 R3, RZ, RZ, UR5 ;  /* 0x00000005ff037e24 */ /* 0x000fca000f8e00ff */
[----:B------:R-:W2:Y:S02]  /*08f0*/  LDG.E R2, desc[UR46][R2.64] ;  /* 0x0000002e02027981 */ /* 0x000ea4000c1e1900 */
[----:B--2---:R-:W-:Y:S01]  /*0900*/  R2UR UR39, R2 ;  /* 0x00000000022772ca */ /* 0x004fe200000e0000 */
[----:B------:R-:W-:-:S14]  /*0910*/  BRA `(.L_x_1711) ;  /* 0x0000000000387947 */ /* 0x000fdc0003800000 */
.L_x_1710:
        /* <DEDUP_REMOVED lines=13> */
[----:B------:R-:W-:-:S12]  /*09f0*/  UIADD3 UR39, -UR39, UR4, URZ ;  /* 0x0000000427277290 */ /* 0x000fd8000fffe13f */
.L_x_1711:
        /* <DEDUP_REMOVED lines=11> */
.L_x_1712:
        /* <DEDUP_REMOVED lines=13> */
.L_x_1713:
[----:B------:R-:W-:Y:S01]  /*0b80*/  UIADD3 UR5, UR42, UR39, -UR37 ;  /* 0x000000272a057290 */ /* 0x000fe2000fffe825 */
[----:B------:R-:W-:Y:S01]  /*0b90*/  ISETP.LE.AND P1, PT, RZ, UR6, PT ;  /* 0x00000006ff007c0c */ /* 0x000fe2000bf23270 */
[----:B------:R-:W-:Y:S01]  /*0ba0*/  ULDC UR6, c[0x0][0x74c] ;  /* 0x0001d30000067ab9 */ /* 0x000fe20000000800 */
[----:B------:R-:W-:Y:S01]  /*0bb0*/  UIADD3 UR4, UR39, 0x3f, URZ ;  /* 0x0000003f27047890 */ /* 0x000fe2000fffe03f */
[----:B------:R-:W-:Y:S01]  /*0bc0*/  PLOP3.LUT P0, PT, PT, PT, PT, 0x80, 0x0 ;  /* 0x000000000000781c */ /* 0x000fe20003f0f070 */
[----:B------:R-:W-:Y:S01]  /*0bd0*/  UIADD3 UR5, UR5, -UR6, URZ ;  /* 0x8000000605057290 */ /* 0x000fe2000fffe03f */
[----:B------:R-:W-:Y:S02]  /*0be0*/  CS2R R86, SRZ ;  /* 0x0000000000567805 */ /* 0x000fe4000001ff00 */
[----:B------:R-:W-:Y:S02]  /*0bf0*/  CS2R R84, SRZ ;  /* 0x0000000000547805 */ /* 0x000fe4000001ff00 */
[----:B------:R-:W-:Y:S01]  /*0c00*/  CS2R R82, SRZ ;  /* 0x0000000000527805 */ /* 0x000fe2000001ff00 */
[----:B------:R-:W-:Y:S01]  /*0c10*/  USHF.R.S32.HI UR6, URZ, 0x1f, UR5 ;  /* 0x0000001f3f067899 */ /* 0x000fe20008011405 */
[----:B------:R-:W-:-:S02]  /*0c20*/  CS2R R80, SRZ ;  /* 0x0000000000507805 */ /* 0x000fc4000001ff00 */
[----:B------:R-:W-:Y:S02]  /*0c30*/  CS2R R78, SRZ ;  /* 0x00000000004e7805 */ /* 0x000fe4000001ff00 */
[----:B------:R-:W-:Y:S01]  /*0c40*/  CS2R R76, SRZ ;  /* 0x00000000004c7805 */ /* 0x000fe2000001ff00 */
[----:B------:R-:W-:Y:S01]  /*0c50*/  ULEA.HI UR6, UR6, UR5, URZ, 0x6 ;  /* 0x0000000506067291 */ /* 0x000fe2000f8f303f */
[----:B------:R-:W-:Y:S01]  /*0c60*/  CS2R R74, SRZ ;  /* 0x00000000004a7805 */ /* 0x000fe2000001ff00 */
[----:B------:R-:W-:Y:S01]  /*0c70*/  USHF.R.S32.HI UR5, URZ, 0x1f, UR4 ;  /* 0x0000001f3f057899 */ /* 0x000fe20008011404 */
[----:B------:R-:W-:Y:S01]  /*0c80*/  CS2R R72, SRZ ;  /* 0x0000000000487805 */ /* 0x000fe2000001ff00 */
[----:B------:R-:W-:Y:S01]  /*0c90*/  USHF.R.S32.HI UR6, URZ, 0x6, UR6 ;  /* 0x000000063f067899 */ /* 0x000fe20008011406 */
[----:B------:R-:W-:Y:S01]  /*0ca0*/  CS2R R70, SRZ ;  /* 0x0000000000467805 */ /* 0x000fe2000001ff00 */
[----:B------:R-:W-:Y:S01]  /*0cb0*/  ULEA.HI UR5, UR5, UR4, URZ, 0x6 ;  /* 0x0000000405057291 */ /* 0x000fe2000f8f303f */
[----:B------:R-:W-:Y:S01]  /*0cc0*/  CS2R R68, SRZ ;  /* 0x0000000000447805 */ /* 0x000fe2000001ff00 */
[----:B------:R-:W-:Y:S01]  /*0cd0*/  UISETP.LT.AND UP0, UPT, URZ, UR6, UPT ;  /* 0x000000063f00728c */ /* 0x000fe2000bf01270 */
[----:B------:R-:W-:Y:S01]  /*0ce0*/  CS2R R66, SRZ ;  /* 0x0000000000427805 */ /* 0x000fe2000001ff00 */
[----:B------:R-:W-:Y:S01]  /*0cf0*/  USHF.R.S32.HI UR40, URZ, 0x6, UR5 ;  /* 0x000000063f287899 */ /* 0x000fe20008011405 */
[----:B------:R-:W-:Y:S01]  /*0d00*/  CS2R R64, SRZ ;  /* 0x0000000000407805 */ /* 0x000fe2000001ff00 */
[----:B------:R-:W-:Y:S01]  /*0d10*/  USEL UR41, URZ, UR6, !UP0 ;  /* 0x000000063f297287 */ /* 0x000fe2000c000000 */
        /* <DEDUP_REMOVED lines=13> */
[----:B------:R-:W-:-:S02]  /*0df0*/  CS2R R10, SRZ ;  /* 0x00000000000a7805 */ /* 0x000fc4000001ff00 */
[----:B------:R-:W-:Y:S02]  /*0e00*/  CS2R R36, SRZ ;  /* 0x0000000000247805 */ /* 0x000fe4000001ff00 */
[----:B------:R-:W-:Y:S02]  /*0e10*/  CS2R R8, SRZ ;  /* 0x0000000000087805 */ /* 0x000fe4000001ff00 */
[----:B------:R-:W-:Y:S02]  /*0e20*/  CS2R R32, SRZ ;  /* 0x0000000000207805 */ /* 0x000fe4000001ff00 */
[----:B------:R-:W-:Y:S01]  /*0e30*/  CS2R R6, SRZ ;  /* 0x0000000000067805 */ /* 0x000fe2000001ff00 */
[----:B------:R-:W-:Y:S01]  /*0e40*/  IMAD.MOV.U32 R29, RZ, RZ, RZ ;  /* 0x000000ffff1d7224 */ /* 0x000fe200078e00ff */
[----:B------:R-:W-:Y:S01]  /*0e50*/  CS2R R4, SRZ ;  /* 0x0000000000047805 */ /* 0x000fe2000001ff00 */
[----:B------:R-:W-:Y:S01]  /*0e60*/  IMAD.MOV.U32 R2, RZ, RZ, RZ ;  /* 0x000000ffff027224 */ /* 0x000fe200078e00ff */
        /* <DEDUP_REMOVED lines=27> */
[----:B------:R-:W-:Y:S01]  /*1020*/  IMAD.MOV.U32 R99, RZ, RZ, RZ ;  /* 0x000000ffff637224 */ /* 0x000fe200078e00ff */
[----:B------:R-:W-:Y:S06]  /*1030*/  @!P1 BRA `(.L_x_1714) ;  /* 0x0000000000209947 */ /* 0x000fec0003800000 */
[----:B------:R-:W-:Y:S01]  /*1040*/  UIADD3 UR4, -UR37, 0xbf, UR39 ;  /* 0x000000bf25047890 */ /* 0x000fe2000fffe127 */
[----:B------:R-:W-:-:S03]  /*1050*/  ULDC UR5, c[0x0][0x748] ;  /* 0x0001d20000057ab9 */ /* 0x000fc60000000800 */
[----:B------:R-:W-:-:S04]  /*1060*/  UIADD3 UR4, UR4, UR5, UR42 ;  /* 0x0000000504047290 */ /* 0x000fc8000fffe02a */
[----:B------:R-:W-:-:S04]  /*1070*/  USHF.R.S32.HI UR5, URZ, 0x1f, UR4 ;  /* 0x0000001f3f057899 */ /* 0x000fc80008011404 */
[----:B------:R-:W-:-:S04]  /*1080*/  ULEA.HI UR5, UR5, UR4, URZ, 0x6 ;  /* 0x0000000405057291 */ /* 0x000fc8000f8f303f */
[----:B------:R-:W-:-:S04]  /*1090*/  USHF.R.S32.HI UR5, URZ, 0x6, UR5 ;  /* 0x000000063f057899 */ /* 0x000fc80008011405 */
[----:B------:R-:W-:-:S04]  /*10a0*/  UISETP.LT.AND UP0, UPT, UR40, UR5, UPT ;  /* 0x000000052800728c */ /* 0x000fc8000bf01270 */
[----:B------:R-:W-:-:S12]  /*10b0*/  USEL UR40, UR40, UR5, UP0 ;  /* 0x0000000528287287 */ /* 0x000fd80008000000 */
.L_x_1714:
        /* <DEDUP_REMOVED lines=10> */
[----:B------:R-:W-:-:S03]  /*1160*/  ULDC UR43, c[0x0][0x744] ;  /* 0x0001d100002b7ab9 */ /* 0x000fc60000000800 */
        /* <DEDUP_REMOVED lines=18> */
.L_x_1717:
        /* <DEDUP_REMOVED lines=15> */
.L_x_1716:
        /* <DEDUP_REMOVED lines=22> */
.L_x_1719:
        /* <DEDUP_REMOVED lines=15> */
.L_x_1718:
        /* <DEDUP_REMOVED lines=8> */
.L_x_1862:
        /* <DEDUP_REMOVED lines=23> */
.L_x_1721:
[----:B------:R-:W-:Y:S01]  /*17c0*/  LEA.HI R7, R7, R4, RZ, 0x3 ;  /* 0x0000000407077211 */ /* 0x000fe200078f18ff */
[----:B------:R-:W-:Y:S01]  /*17d0*/  IMAD.U32 R235, RZ, RZ, UR38 ;  /* 0x00000026ffeb7e24 */ /* 0x000fe2000f8e00ff */
[----:B--2---:R-:W-:Y:S01]  /*17e0*/  LOP3.LUT R8, R3, 0x30, R6, 0xf8, !PT ;  /* 0x0000003003087812 */ /* 0x004fe200078ef806 */
[----:B------:R-:W-:Y:S01]  /*17f0*/  IMAD.MOV.U32 R226, RZ, RZ, RZ ;  /* 0x000000ffffe27224 */ /* 0x000fe200078e00ff */
[----:B------:R-:W-:Y:S02]  /*1800*/  LOP3.LUT R7, R7, 0xfffffff8, RZ, 0xc0, !PT ;  /* 0xfffffff807077812 */ /* 0x000fe400078ec0ff */
[----:B------:R-:W-:Y:S02]  /*1810*/  CS2R R86, SRZ ;  /* 0x0000000000567805 */ /* 0x000fe4000001ff00 */
[----:B------:R-:W-:Y:S02]  /*1820*/  LEA.HI R6, R13, R13, RZ, 0x1 ;  /* 0x0000000d0d067211 */ /* 0x000fe400078f08ff */
[----:B------:R-:W-:-:S02]  /*1830*/  CS2R R84, SRZ ;  /* 0x0000000000547805 */ /* 0x000fc4000001ff00 */
[----:B------:R-:W-:Y:S01]  /*1840*/  LOP3.LUT R11, R11, 0x7ffffe, RZ, 0xc0, !PT ;  /* 0x007ffffe0b0b7812 */ /* 0x000fe200078ec0ff */
[----:B------:R-:W-:Y:S01]  /*1850*/  IMAD.IADD R7, R4, 0x1, -R7 ;  /* 0x0000000104077824 */ /* 0x000fe200078e0a07 */
[----:B------:R-:W-:Y:S01]  /*1860*/  LEA.HI R4, R2, R5, RZ, 0x5 ;  /* 0x0000000502047211 */ /* 0x000fe200078f28ff */
[----:B------:R-:W-:Y:S01]  /*1870*/  IMAD.SHL.U32 R2, R13, 0x1000, RZ ;  /* 0x000010000d027824 */ /* 0x000fe200078e00ff */
[----:B------:R-:W-:Y:S01]  /*1880*/  LOP3.LUT R6, R6, 0x3fffffe, RZ, 0xc0, !PT ;  /* 0x03fffffe06067812 */ /* 0x000fe200078ec0ff */
[----:B------:R-:W-:Y:S01]  /*1890*/  IMAD.IADD R11, R10, 0x1, -R11 ;  /* 0x000000010a0b7824 */ /* 0x000fe200078e0a0b */
[----:B------:R-:W-:Y:S02]  /*18a0*/  SHF.R.S32.HI R4, RZ, 0x5, R4 ;  /* 0x00000005ff047819 */ /* 0x000fe40000011404 */
[----:B------:R-:W-:Y:S02]  /*18b0*/  CS2R R82, SRZ ;  /* 0x0000000000527805 */ /* 0x000fe4000001ff00 */
[----:B------:R-:W-:Y:S01]  /*18c0*/  LOP3.LUT R9, R8, 0x8, R9, 0xf8, !PT ;  /* 0x0000000808097812 */ /* 0x000fe200078ef809 */
[----:B------:R-:W-:Y:S01]  /*18d0*/  IMAD R11, R11, 0x200, R2 ;  /* 0x000002000b0b7824 */ /* 0x000fe200078e0202 */
[----:B------:R-:W-:Y:S01]  /*18e0*/  LOP3.LUT R0, R0, 0x7ffffffc, RZ, 0xc0, !PT ;  /* 0x7ffffffc00007812 */ /* 0x000fe200078ec0ff */
[----:B------:R-:W-:Y:S01]  /*18f0*/  IMAD R4, R4, 0x10, R7 ;  /* 0x0000001004047824 */ /* 0x000fe200078e0207 */
[----:B------:R-:W-:Y:S01]  /*1900*/  SHF.R.U32.HI R8, RZ, 0x3, R3 ;  /* 0x00000003ff087819 */ /* 0x000fe20000011603 */
[----:B------:R-:W-:Y:S01]  /*1910*/  IMAD.IADD R3, R13, 0x1, -R6 ;  /* 0x000000010d037824 */ /* 0x000fe200078e0a06 */
[----:B------:R-:W-:Y:S01]  /*1920*/  CS2R R80, SRZ ;  /* 0x0000000000507805 */ /* 0x000fe2000001ff00 */
[----:B------:R-:W-:Y:S01]  /*1930*/  IMAD R2, R5, 0x4, R2 ;  /* 0x0000000405027824 */ /* 0x000fe200078e0202 */
[----:B------:R-:W-:Y:S01]  /*1940*/  LOP3.LUT R8, R9, R8, RZ, 0x3c, !PT ;  /* 0x0000000809087212 */ /* 0x000fe200078e3cff */
[----:B------:R-:W-:Y:S01]  /*1950*/  IMAD.IADD R0, R5, 0x1, -R0 ;  /* 0x0000000105007824 */ /* 0x000fe200078e0a00 */
[----:B------:R-:W-:Y:S01]  /*1960*/  CS2R R78, SRZ ;  /* 0x00000000004e7805 */ /* 0x000fe2000001ff00 */
[----:B------:R-:W-:Y:S01]  /*1970*/  IMAD R228, R3, 0x40, R4 ;  /* 0x0000004003e47824 */ /* 0x000fe200078e0204 */
[----:B------:R-:W-:Y:S01]  /*1980*/  CS2R R76, SRZ ;  /* 0x00000000004c7805 */ /* 0x000fe2000001ff00 */
[----:B------:R-:W-:Y:S01]  /*1990*/  IMAD.U32 R5, RZ, RZ, UR42 ;  /* 0x0000002aff057e24 */ /* 0x000fe2000f8e00ff */
[----:B------:R-:W-:Y:S01]  /*19a0*/  CS2R R74, SRZ ;  /* 0x00000000004a7805 */ /* 0x000fe2000001ff00 */
[----:B------:R-:W-:Y:S01]  /*19b0*/  IMAD R3, R2, 0x4, R231 ;  /* 0x0000000402037824 */ /* 0x000fe200078e02e7 */
[----:B------:R-:W-:Y:S01]  /*19c0*/  CS2R R72, SRZ ;  /* 0x0000000000487805 */ /* 0x000fe2000001ff00 */
[----:B------:R-:W-:Y:S01]  /*19d0*/  IMAD.IADD R232, R8, 0x1, R11 ;  /* 0x0000000108e87824 */ /* 0x000fe200078e020b */
[----:B------:R-:W-:Y:S01]  /*19e0*/  IADD3 R2, -R228, UR37, -R5 ;  /* 0x00000025e4027c10 */ /* 0x000fe2000fffe905 */
        /* <DEDUP_REMOVED lines=57> */
[----:B------:R-:W-:Y:S01]  /*1d80*/  LOP3.LUT R235, R235, 0x1, RZ, 0xfc, !PT ;  /* 0x00000001ebeb7812 */ /* 0x000fe200078efcff */
[----:B------:R-:W-:Y:S01]  /*1d90*/  IMAD.SHL.U32 R229, R0, 0x2, RZ ;  /* 0x0000000200e57824 */ /* 0x000fe200078e00ff */
[----:B------:R-:W-:-:S07]  /*1da0*/  IADD3 R228, RZ, -UR42, -R228 ;  /* 0x8000002affe47c10 */ /* 0x000fce000fffe8e4 */
.L_x_1733:
[----:B------:R-:W-:-:S13]  /*1db0*/  ISETP.NE.AND P6, PT, R235, 0x3, PT ;  /* 0x00000003eb00780c */ /* 0x000fda0003fc5270 */
[----:B------:R-:W-:Y:S05]  /*1dc0*/  @!P6 BRA `(.L_x_1723) ;  /* 0x000000000004e947 */ /* 0x000fea0003800000 */
[----:B------:R-:W-:Y:S01]  /*1dd0*/  BPT.TRAP 0x1 ;  /* 0x000000040000795c */ /* 0x000fe20000300000 */
.L_x_1723:
[----:B------:R-:W-:Y:S01]  /*1de0*/  IMAD R0, R4, 0x8, R231 ;  /* 0x0000000804007824 */ /* 0x000fe200078e02e7 */
[----:B------:R-:W-:-:S04]  /*1df0*/  SHF.L.U32 R7, R226, 0x1f, RZ ;  /* 0x0000001fe2077819 */ /* 0x000fc800000006ff */
[----:B------:R2:W3:Y:S01]  /*1e00*/  SYNCS.PHASECHK.TRANS64.TRYWAIT P0, [R0+URZ+0x30810], R7 ;  /* 0x03081007000075a7 */ /* 0x0004e2000800017f */
[----:B------:R-:W-:Y:S05]  /*1e10*/  @!P6 BRA `(.L_x_1724) ;  /* 0x000000000004e947 */ /* 0x000fea0003800000 */
[----:B------:R-:W-:Y:S01]  /*1e20*/  BPT.TRAP 0x1 ;  /* 0x000000040000795c */ /* 0x000fe20000300000 */
.L_x_1724:
[----:B---3--:R-:W-:Y:S05]  /*1e30*/  @P0 BRA `(.L_x_1725) ;  /* 0x0000000000080947 */ /* 0x008fea0003800000 */
[----:B------:R-:W3:Y:S02]  /*1e40*/  SYNCS.PHASECHK.TRANS64.TRYWAIT P0, [R0+URZ+0x30810], R7 ;  /* 0x03081007000075a7 */ /* 0x000ee4000800017f */
[----:B---3--:R-:W-:Y:S05]  /*1e50*/  @!P0 BRA `(.L_x_1726) ;  /* 0x0000009800f88947 */ /* 0x008fea0003800000 */
.L_x_1725:
        /* <DEDUP_REMOVED lines=81> */
.L_x_1727:
[----:B------:R1:W1:Y:S01]  /*2370*/  SYNCS.PHASECHK.TRANS64.TRYWAIT P0, [R0+URZ+0x30830], R7 ;  /* 0x03083007000075a7 */ /* 0x000262000800017f */
[----:B------:R-:W-:Y:S05]  /*2380*/  @!P6 BRA `(.L_x_1728) ;  /* 0x000000000004e947 */ /* 0x000fea0003800000 */
[----:B------:R-:W-:Y:S01]  /*2390*/  BPT.TRAP 0x1 ;  /* 0x000000040000795c */ /* 0x000fe20000300000 */
.L_x_1728:
[----:B------:R-:W-:-:S05]  /*23a0*/  VIADD R5, R231, 0x20000 ;  /* 0x00020000e7057836 */ /* 0x000fca0000000000 */
[----:B------:R-:W-:-:S04]  /*23b0*/  SHF.R.U32.HI R5, RZ, 0x4, R5 ;  /* 0x00000004ff057819 */ /* 0x000fc80000011605 */
[----:B------:R-:W-:-:S04]  /*23c0*/  LOP3.LUT R234, R5, 0x3fff, RZ, 0xc0, !PT ;  /* 0x00003fff05ea7812 */ /* 0x000fc800078ec0ff */
[----:B------:R-:W-:Y:S01]  /*23d0*/  LOP3.LUT R5, R234, 0x10000, RZ, 0xfc, !PT ;  /* 0x00010000ea057812 */ /* 0x000fe200078efcff */
[----:B-1----:R-:W-:Y:S06]  /*23e0*/  @P0 BRA `(.L_x_1729) ;  /* 0x0000000000080947 */ /* 0x002fec0003800000 */
[----:B------:R-:W1:Y:S02]  /*23f0*/  SYNCS.PHASECHK.TRANS64.TRYWAIT P0, [R0+URZ+0x30830], R7 ;  /* 0x03083007000075a7 */ /* 0x000e64000800017f */
[----:B-1----:R-:W-:Y:S05]  /*2400*/  @!P0 BRA `(.L_x_1730) ;  /* 0x0000009400a08947 */ /* 0x002fea0003800000 */
.L_x_1729:
        /* <DEDUP_REMOVED lines=9> */
[----:B------:R-:W-:Y:S01]  /*24a0*/  ISETP.GT.AND P1, PT, R228, RZ, PT ;  /* 0x000000ffe400720c */ /* 0x000fe20003f24270 */
[----:B------:R-:W-:Y:S01]  /*24b0*/  ULEA UR7, UR41, -UR39, 0x6 ;  /* 0x8000002729077291 */ /* 0x000fe2000f8e303f */
[C---:B------:R-:W-:Y:S01]  /*24c0*/  ISETP.GT.AND P0, PT, R2.reuse, RZ, PT ;  /* 0x000000ff0200720c */ /* 0x040fe20003f04270 */
[----:B------:R-:W-:Y:S01]  /*24d0*/  ULOP3.LUT UR6, UR6, 0x10000, URZ, 0xfc, !UPT ;  /* 0x0001000006067892 */ /* 0x000fe2000f8efc3f */
[----:B------:R-:W-:-:S03]  /*24e0*/  ISETP.GT.AND P3, PT, R2, 0x8, PT ;  /* 0x000000080200780c */ /* 0x000fc60003f64270 */
[----:B------:R-:W-:Y:S01]  /*24f0*/  IADD3 R13, R2, UR7, R229 ;  /* 0x00000007020d7c10 */ /* 0x000fe2000fffe0e5 */
[----:B------:R-:W-:Y:S02]  /*2500*/  UMOV UR7, 0x40000040 ;  /* 0x4000004000077882 */ /* 0x000fe40000000000 */
[----:B------:R-:W-:Y:S01]  /*2510*/  UMOV UR8, UR6 ;  /* 0x0000000600087c82 */ /* 0x000fe20008000000 */
[----:B------:R-:W-:Y:S02]  /*2520*/  UMOV UR10, UR5 ;  /* 0x00000005000a7c82 */ /* 0x000fe40008000000 */
[----:B------:R-:W-:Y:S01]  /*2530*/  HGMMA.64x64x16.F32 R152, gdesc[UR8], RZ, !UPT, gsb0 ;  /* 0x00e00000089879f0 */ /* 0x000fe2000c0008ff */
[----:B------:R-:W-:Y:S02]  /*2540*/  UIADD3 UR10, UR5, 0x2, URZ ;  /* 0x00000002050a7890 */ /* 0x000fe4000fffe03f */
[----:B------:R-:W-:Y:S01]  /*2550*/  UIADD3 UR8, UR6, 0x2, URZ ;  /* 0x0000000206087890 */ /* 0x000fe2000fffe03f */
[----:B------:R-:W-:Y:S01]  /*2560*/  UMOV UR11, 0x40000040 ;  /* 0x40000040000b7882 */ /* 0x000fe20000000000 */
[----:B------:R-:W-:Y:S01]  /*2570*/  UMOV UR9, 0x40000040 ;  /* 0x4000004000097882 */ /* 0x000fe20000000000 */
[----:B-1----:R-:W-:Y:S01]  /*2580*/  IMAD.IADD R230, R6, 0x1, -R13 ;  /* 0x0000000106e67824 */ /* 0x002fe200078e0a0d */
[----:B------:R-:W-:-:S02]  /*2590*/  IADD3 R225, RZ, -R13, -R7 ;  /* 0x8000000dffe17210 */ /* 0x000fc40007ffe807 */
[----:B------:R-:W-:Y:S02]  /*25a0*/  IADD3 R14, -R13, 0x8, -R7 ;  /* 0x000000080d0e7810 */ /* 0x000fe40007ffe907 */
[----:B------:R-:W-:Y:S02]  /*25b0*/  SEL R230, R230, 0x40, !P1 ;  /* 0x00000040e6e67807 */ /* 0x000fe40004800000 */
[----:B------:R-:W-:Y:S02]  /*25c0*/  SEL R225, R225, 0x40, P0 ;  /* 0x00000040e1e17807 */ /* 0x000fe40000000000 */
[C---:B------:R-:W-:Y:S02]  /*25d0*/  ISETP.GE.AND P0, PT, R230.reuse, RZ, PT ;  /* 0x000000ffe600720c */ /* 0x040fe40003f06270 */
[----:B------:R-:W-:Y:S02]  /*25e0*/  ISETP.GE.AND P1, PT, R230, 0x1, PT ;  /* 0x00000001e600780c */ /* 0x000fe40003f26270 */
[----:B------:R-:W-:-:S02]  /*25f0*/  ISETP.GT.OR P0, PT, R225, RZ, !P0 ;  /* 0x000000ffe100720c */ /* 0x000fc40004704670 */
[----:B------:R-:W-:Y:S02]  /*2600*/  IADD3 R13, R6, 0x8, -R13 ;  /* 0x00000008060d7810 */ /* 0x000fe40007ffe80d */
[----:B------:R-:W-:Y:S02]  /*2610*/  FSEL R5, R184, -INF , !P0 ;  /* 0xff800000b8057808 */ /* 0x000fe40004000000 */
[----:B------:R-:W-:Y:S02]  /*2620*/  ISETP.GT.OR P0, PT, R225, 0x1, !P1 ;  /* 0x00000001e100780c */ /* 0x000fe40004f04670 */
[----:B------:R-:W-:Y:S01]  /*2630*/  ISETP.GE.AND P1, PT, R230, 0x8, PT ;  /* 0x00000008e600780c */ /* 0x000fe20003f26270 */
[----:B------:R-:W-:Y:S01]  /*2640*/  FFMA.FTZ R5, R5, UR43, -R222 ;  /* 0x0000002b05057c23 */ /* 0x000fe200080108de */
[----:B------:R-:W-:Y:S02]  /*2650*/  FSEL R6, R185, -INF , !P0 ;  /* 0xff800000b9067808 */ /* 0x000fe40004000000 */
[----:B------:R-:W-:-:S02]  /*2660*/  ISETP.GT.OR P0, PT, R225, 0x8, !P1 ;  /* 0x00000008e100780c */ /* 0x000fc40004f04670 */
[----:B------:R-:W-:Y:S01]  /*2670*/  ISETP.GE.AND P1, PT, R230, 0x9, PT ;  /* 0x00000009e600780c */ /* 0x000fe20003f26270 */
[----:B------:R-:W-:Y:S01]  /*2680*/  FFMA.FTZ R6, R6, UR43, -R223 ;  /* 0x0000002b06067c23 */ /* 0x000fe200080108df */
[----:B------:R-:W-:Y:S01]  /*2690*/  FSEL R7, R188, -INF , !P0 ;  /* 0xff800000bc077808 */ /* 0x000fe20004000000 */
[----:B------:R-:W-:Y:S01]  /*26a0*/  MUFU.EX2 R5, R5 ;  /* 0x0000000500057308 */ /* 0x000fe20000000800 */
[----:B------:R-:W-:Y:S02]  /*26b0*/  ISETP.GT.OR P0, PT, R225, 0x9, !P1 ;  /* 0x00000009e100780c */ /* 0x000fe40004f04670 */
[C---:B------:R-:W-:Y:S01]  /*26c0*/  ISETP.GE.AND P1, PT, R230.reuse, 0x10, PT ;  /* 0x00000010e600780c */ /* 0x040fe20003f26270 */
[----:B------:R-:W-:Y:S01]  /*26d0*/  FFMA.FTZ R7, R7, UR43, -R220 ;  /* 0x0000002b07077c23 */ /* 0x000fe200080108dc */
[----:B------:R-:W-:Y:S02]  /*26e0*/  FSEL R8, R189, -INF , !P0 ;  /* 0xff800000bd087808 */ /* 0x000fe40004000000 */
[----:B------:R-:W-:Y:S01]  /*26f0*/  ISETP.GT.OR P0, PT, R225, 0x10, !P1 ;  /* 0x00000010e100780c */ /* 0x000fe20004f04670 */
[----:B------:R-:W-:Y:S01]  /*2700*/  MUFU.EX2 R6, R6 ;  /* 0x0000000600067308 */ /* 0x000fe20000000800 */
[----:B------:R-:W-:Y:S01]  /*2710*/  ISETP.GE.AND P1, PT, R230, 0x11, PT ;  /* 0x00000011e600780c */ /* 0x000fe20003f26270 */
[----:B------:R-:W-:Y:S01]  /*2720*/  FFMA.FTZ R8, R8, UR43, -R221 ;  /* 0x0000002b08087c23 */ /* 0x000fe200080108dd */
[----:B------:R-:W-:-:S02]  /*2730*/  FSEL R9, R192, -INF , !P0 ;  /* 0xff800000c0097808 */ /* 0x000fc40004000000 */
[----:B------:R-:W-:Y:S02]  /*2740*/  ISETP.GT.OR P0, PT, R225, 0x11, !P1 ;  /* 0x00000011e100780c */ /* 0x000fe40004f04670 */
[C---:B------:R-:W-:Y:S01]  /*2750*/  ISETP.GE.AND P1, PT, R230.reuse, 0x18, PT ;  /* 0x00000018e600780c */ /* 0x040fe20003f26270 */
        /* <DEDUP_REMOVED lines=9> */
[C---:B------:R-:W-:Y:S01]  /*27f0*/  ISETP.GE.AND P2, PT, R230.reuse, 0x20, PT ;  /* 0x00000020e600780c */ /* 0x040fe20003f46270 */
[----:B------:R-:W-:Y:S01]  /*2800*/  FFMA.FTZ R11, R11, UR43, -R20 ;  /* 0x0000002b0b0b7c23 */ /* 0x000fe20008010814 */
[----:B------:R-:W-:Y:S02]  /*2810*/  FSEL R12, R197, -INF , !P0 ;  /* 0xff800000c50c7808 */ /* 0x000fe40004000000 */
[----:B------:R-:W-:Y:S02]  /*2820*/  ISETP.GT.OR P0, PT, R225, 0x20, !P2 ;  /* 0x00000020e100780c */ /* 0x000fe40005704670 */
[----:B------:R-:W-:Y:S01]  /*2830*/  ISETP.GE.AND P1, PT, R230, 0x21, PT ;  /* 0x00000021e600780c */ /* 0x000fe20003f26270 */
[----:B------:R-:W-:Y:S01]  /*2840*/  FFMA.FTZ R12, R12, UR43, -R21 ;  /* 0x0000002b0c0c7c23 */ /* 0x000fe20008010815 */
[----:B------:R-:W-:Y:S01]  /*2850*/  ISETP.GT.AND P2, PT, R228, 0x8, PT ;  /* 0x00000008e400780c */ /* 0x000fe20003f44270 */
[----:B------:R-:W-:Y:S01]  /*2860*/  MUFU.EX2 R9, R9 ;  /* 0x0000000900097308 */ /* 0x000fe20000000800 */
[----:B------:R-:W-:Y:S01]  /*2870*/  FSEL R15, R200, -INF , !P0 ;  /* 0xff800000c80f7808 */ /* 0x000fe20004000000 */
[----:B------:R-:W-:-:S02]  /*2880*/  WARPGROUP.DEPBAR.LE gsb0, 0x0 ;  /* 0x00008000000079c5 */ /* 0x000fc40000010000 */
[----:B------:R-:W-:Y:S01]  /*2890*/  WARPGROUP.ARRIVE ;  /* 0x00000000000079c5 */ /* 0x000fe20000000000 */
[----:B------:R-:W-:Y:S01]  /*28a0*/  ISETP.GT.OR P0, PT, R225, 0x21, !P1 ;  /* 0x00000021e100780c */ /* 0x000fe20004f04670 */
[----:B------:R-:W-:Y:S01]  /*28b0*/  FFMA.FTZ R189, R15, UR43, -R216 ;  /* 0x0000002b0fbd7c23 */ /* 0x000fe200080108d8 */
[----:B------:R-:W-:Y:S01]  /*28c0*/  SEL R184, R13, 0x40, !P2 ;  /* 0x000000400db87807 */ /* 0x000fe20005000000 */
[----:B------:R-:W-:Y:S01]  /*28d0*/  MUFU.EX2 R10, R10 ;  /* 0x0000000a000a7308 */ /* 0x000fe20000000800 */
[----:B------:R-:W-:Y:S01]  /*28e0*/  ISETP.GE.AND P1, PT, R230, 0x28, PT ;  /* 0x00000028e600780c */ /* 0x000fe20003f26270 */
[----:B------:R-:W-:Y:S01]  /*28f0*/  HGMMA.64x64x16.F32 R152, gdesc[UR8], R152, gsb0 ;  /* 0x00e00000089879f0 */ /* 0x000fe20008000898 */
[----:B------:R-:W-:Y:S01]  /*2900*/  UIADD3 UR10, UR5, 0x4, URZ ;  /* 0x00000004050a7890 */ /* 0x000fe2000fffe03f */
[----:B------:R-:W-:Y:S01]  /*2910*/  FSEL R188, R201, -INF , !P0 ;  /* 0xff800000c9bc7808 */ /* 0x000fe20004000000 */
[----:B------:R-:W-:Y:S01]  /*2920*/  UIADD3 UR8, UR6, 0x4, URZ ;  /* 0x0000000406087890 */ /* 0x000fe2000fffe03f */
[----:B------:R-:W-:Y:S01]  /*2930*/  SEL R192, R14, 0x40, P3 ;  /* 0x000000400ec07807 */ /* 0x000fe20001800000 */
[----:B------:R-:W-:Y:S01]  /*2940*/  UMOV UR11, 0x40000040 ;  /* 0x40000040000b7882 */ /* 0x000fe20000000000 */
[----:B------:R-:W-:Y:S01]  /*2950*/  UMOV UR9, 0x40000040 ;  /* 0x4000004000097882 */ /* 0x000fe20000000000 */
[----:B------:R-:W-:Y:S01]  /*2960*/  ISETP.GE.AND P3, PT, R184, RZ, PT ;  /* 0x000000ffb800720c */ /* 0x000fe20003f66270 */
[----:B------:R-:W-:Y:S01]  /*2970*/  FFMA.FTZ R14, R188, UR43, -R217 ;  /* 0x0000002bbc0e7c23 */ /* 0x000fe200080108d9 */
[----:B------:R-:W-:Y:S01]  /*2980*/  ISETP.GT.OR P0, PT, R225, 0x28, !P1 ;  /* 0x00000028e100780c */ /* 0x000fe20004f04670 */
[----:B------:R-:W-:Y:S01]  /*2990*/  MUFU.EX2 R13, R189 ;  /* 0x000000bd000d7308 */ /* 0x000fe20000000800 */
[----:B------:R-:W-:-:S02]  /*29a0*/  ISETP.GE.AND P2, PT, R230, 0x29, PT ;  /* 0x00000029e600780c */ /* 0x000fc40003f46270 */
[----:B------:R-:W-:Y:S02]  /*29b0*/  ISETP.GT.OR P1, PT, R192, RZ, !P3 ;  /* 0x000000ffc000720c */ /* 0x000fe40005f24670 */
[----:B------:R-:W-:Y:S02]  /*29c0*/  FSEL R15, R204, -INF , !P0 ;  /* 0xff800000cc0f7808 */ /* 0x000fe40004000000 */
[----:B------:R-:W-:Y:S01]  /*29d0*/  ISETP.GT.OR P0, PT, R225, 0x29, !P2 ;  /* 0x00000029e100780c */ /* 0x000fe20005704670 */
[----:B------:R-:W-:Y:S01]  /*29e0*/  MUFU.EX2 R11, R11 ;  /* 0x0000000b000b7308 */ /* 0x000fe20000000800 */
[----:B------:R-:W-:Y:S01]  /*29f0*/  FSEL R185, R186, -INF , !P1 ;  /* 0xff800000bab97808 */ /* 0x000fe20004800000 */
[----:B------:R-:W-:Y:S01]  /*2a00*/  FFMA.FTZ R15, R15, UR43, -R22 ;  /* 0x0000002b0f0f7c23 */ /* 0x000fe20008010816 */
[----:B------:R-:W-:Y:S02]  /*2a10*/  FSEL R186, R205, -INF , !P0 ;  /* 0xff800000cdba7808 */ /* 0x000fe40004000000 */
[C---:B------:R-:W-:Y:S01]  /*2a20*/  ISETP.GE.AND P0, PT, R184.reuse, 0x1, PT ;  /* 0x00000001b800780c */ /* 0x040fe20003f06270 */
[----:B------:R-:W-:Y:S01]  /*2a30*/  FFMA.FTZ R201, R185, UR43, -R222 ;  /* 0x0000002bb9c97c23 */ /* 0x000fe200080108de */
[----:B------:R-:W-:Y:S01]  /*2a40*/  ISETP.GE.AND P1, PT, R184, 0x8, PT ;  /* 0x00000008b800780c */ /* 0x000fe20003f26270 */
[----:B------:R-:W-:Y:S01]  /*2a50*/  FFMA.FTZ R200, R186, UR43, -R23 ;  /* 0x0000002bbac87c23 */ /* 0x000fe20008010817 */
[----:B------:R-:W-:Y:S01]  /*2a60*/  ISETP.GT.OR P0, PT, R192, 0x1, !P0 ;  /* 0x00000001c000780c */ /* 0x000fe20004704670 */
[----:B------:R-:W-:Y:S01]  /*2a70*/  MUFU.EX2 R12, R12 ;  /* 0x0000000c000c7308 */ /* 0x000fe20000000800 */
[----:B------:R-:W-:-:S02]  /*2a80*/  LOP3.LUT R185, R234, 0x2000000, RZ, 0xfc, !PT ;  /* 0x02000000eab97812 */ /* 0x000fc400078efcff */
[----:B------:R-:W-:Y:S02]  /*2a90*/  ISETP.GT.OR P1, PT, R192, 0x8, !P1 ;  /* 0x00000008c000780c */ /* 0x000fe40004f24670 */
[----:B------:R-:W-:Y:S01]  /*2aa0*/  FSEL R186, R187, -INF , !P0 ;  /* 0xff800000bbba7808 */ /* 0x000fe20004000000 */
[----:B------:R-:W-:Y:S01]  /*2ab0*/  IMAD R188, R4, 0x400, R185 ;  /* 0x0000040004bc7824 */ /* 0x000fe200078e02b9 */
[----:B------:R-:W-:Y:S01]  /*2ac0*/  ISETP.GE.AND P0, PT, R184, 0x9, PT ;  /* 0x00000009b800780c */ /* 0x000fe20003f06270 */
[----:B------:R-:W2:Y:S01]  /*2ad0*/  MUFU.EX2 R201, R201 ;  /* 0x000000c900c97308 */ /* 0x000ea20000000800 */
[----:B------:R-:W-:Y:S01]  /*2ae0*/  FSEL R185, R190, -INF , !P1 ;  /* 0xff800000beb97808 */ /* 0x000fe20004800000 */
[----:B------:R-:W-:Y:S01]  /*2af0*/  FFMA.FTZ R205, R186, UR43, -R223 ;  /* 0x0000002bbacd7c23 */ /* 0x000fe200080108df */
[----:B------:R-:W-:Y:S02]  /*2b00*/  ISETP.GE.AND P1, PT, R184, 0x10, PT ;  /* 0x00000010b800780c */ /* 0x000fe40003f26270 */
[C---:B------:R-:W-:Y:S01]  /*2b10*/  ISETP.GT.OR P0, PT, R192.reuse, 0x9, !P0 ;  /* 0x00000009c000780c */ /* 0x040fe20004704670 */
[----:B------:R-:W-:Y:S01]  /*2b20*/  FFMA.FTZ R204, R185, UR43, -R220 ;  /* 0x0000002bb9cc7c23 */ /* 0x000fe200080108dc */
[----:B------:R-:W-:Y:S01]  /*2b30*/  ISETP.GT.OR P1, PT, R192, 0x10, !P1 ;  /* 0x00000010c000780c */ /* 0x000fe20004f24670 */
[----:B------:R-:W3:Y:S01]  /*2b40*/  MUFU.EX2 R205, R205 ;  /* 0x000000cd00cd7308 */ /* 0x000ee20000000800 */
[----:B------:R-:W-:-:S02]  /*2b50*/  FSEL R186, R191, -INF , !P0 ;  /* 0xff800000bfba7808 */ /* 0x000fc40004000000 */
[----:B------:R-:W-:Y:S02]  /*2b60*/  ISETP.GE.AND P0, PT, R184, 0x18, PT ;  /* 0x00000018b800780c */ /* 0x000fe40003f06270 */
[----:B------:R-:W-:Y:S01]  /*2b70*/  FSEL R185, R194, -INF , !P1 ;  /* 0xff800000c2b97808 */ /* 0x000fe20004800000 */
[----:B------:R-:W-:Y:S01]  /*2b80*/  FFMA.FTZ R186, R186, UR43, -R221 ;  /* 0x0000002bbaba7c23 */ /* 0x000fe200080108dd */
[----:B------:R-:W-:Y:S01]  /*2b90*/  ISETP.GE.AND P3, PT, R184, 0x19, PT ;  /* 0x00000019b800780c */ /* 0x000fe20003f66270 */
[----:B------:R-:W-:Y:S01]  /*2ba0*/  MUFU.EX2 R204, R204 ;  /* 0x000000cc00cc7308 */ /* 0x000fe20000000800 */
[----:B------:R-:W-:Y:S01]  /*2bb0*/  ISETP.GT.OR P0, PT, R192, 0x18, !P0 ;  /* 0x00000018c000780c */ /* 0x000fe20004704670 */
[----:B------:R-:W-:Y:S01]  /*2bc0*/  FFMA.FTZ R218, R185, UR43, -R218 ;  /* 0x0000002bb9da7c23 */ /* 0x000fe200080108da */
[----:B------:R-:W-:Y:S02]  /*2bd0*/  ISETP.GE.AND P1, PT, R184, 0x20, PT ;  /* 0x00000020b800780c */ /* 0x000fe40003f26270 */
[----:B------:R-:W-:-:S02]  /*2be0*/  ISETP.GT.OR P3, PT, R192, 0x19, !P3 ;  /* 0x00000019c000780c */ /* 0x000fc40005f64670 */
[----:B------:R-:W-:Y:S01]  /*2bf0*/  FSEL R185, R198, -INF , !P0 ;  /* 0xff800000c6b97808 */ /* 0x000fe20004000000 */
[----:B------:R5:W-:Y:S01]  /*2c00*/  MUFU.EX2 R220, R186 ;  /* 0x000000ba00dc7308 */ /* 0x000be20000000800 */
[----:B------:R-:W-:Y:S02]  /*2c10*/  ISETP.GE.AND P5, PT, R184, 0x21, PT ;  /* 0x00000021b800780c */ /* 0x000fe40003fa6270 */
[C---:B------:R-:W-:Y:S01]  /*2c20*/  ISETP.GT.OR P1, PT, R192.reuse, 0x20, !P1 ;  /* 0x00000020c000780c */ /* 0x040fe20004f24670 */
[----:B------:R-:W-:Y:S01]  /*2c30*/  FFMA.FTZ R20, R185, UR43, -R20 ;  /* 0x0000002bb9147c23 */ /* 0x000fe20008010814 */
[----:B------:R-:W-:Y:S02]  /*2c40*/  ISETP.GT.OR P5, PT, R192, 0x21, !P5 ;  /* 0x00000021c000780c */ /* 0x000fe40006fa4670 */
[----:B------:R-:W-:Y:S01]  /*2c50*/  ISETP.GE.AND P4, PT, R230, 0x30, PT ;  /* 0x00000030e600780c */ /* 0x000fe20003f86270 */
[----:B------:R-:W3:Y:S01]  /*2c60*/  MUFU.EX2 R218, R218 ;  /* 0x000000da00da7308 */ /* 0x000ee20000000800 */
[----:B-----5:R-:W-:-:S02]  /*2c70*/  FSEL R186, R199, -INF , !P3 ;  /* 0xff800000c7ba7808 */ /* 0x020fc40005800000 */
[----:B------:R-:W-:Y:S02]  /*2c80*/  FSEL R185, R202, -INF , !P1 ;  /* 0xff800000cab97808 */ /* 0x000fe40004800000 */
[----:B------:R-:W-:Y:S01]  /*2c90*/  ISETP.GE.AND P2, PT, R184, 0x11, PT ;  /* 0x00000011b800780c */ /* 0x000fe20003f46270 */
[----:B------:R-:W-:Y:S01]  /*2ca0*/  FFMA.FTZ R21, R186, UR43, -R21 ;  /* 0x0000002bba157c23 */ /* 0x000fe20008010815 */
[C---:B------:R-:W-:Y:S01]  /*2cb0*/  ISETP.GE.AND P1, PT, R184.reuse, 0x28, PT ;  /* 0x00000028b800780c */ /* 0x040fe20003f26270 */
[----:B------:R-:W-:Y:S02]  /*2cc0*/  WARPGROUP.DEPBAR.LE gsb0, 0x0 ;  /* 0x00008000000079c5 */ /* 0x000fe40000010000 */
[----:B------:R-:W-:Y:S01]  /*2cd0*/  WARPGROUP.ARRIVE ;  /* 0x00000000000079c5 */ /* 0x000fe20000000000 */
[----:B------:R-:W-:Y:S01]  /*2ce0*/  FSEL R186, R203, -INF , !P5 ;  /* 0xff800000cbba7808 */ /* 0x000fe20006800000 */
[----:B------:R-:W-:Y:S01]  /*2cf0*/  FFMA.FTZ R202, R185, UR43, -R216 ;  /* 0x0000002bb9ca7c23 */ /* 0x000fe200080108d8 */
[----:B------:R-:W-:Y:S01]  /*2d00*/  ISETP.GT.OR P4, PT, R225, 0x30, !P4 ;  /* 0x00000030e100780c */ /* 0x000fe20006784670 */
[----:B------:R-:W-:Y:S01]  /*2d10*/  MUFU.EX2 R20, R20 ;  /* 0x0000001400147308 */ /* 0x000fe20000000800 */
[----:B------:R-:W-:Y:S01]  /*2d20*/  ISETP.GE.AND P5, PT, R184, 0x30, PT ;  /* 0x00000030b800780c */ /* 0x000fe20003fa6270 */
[----:B------:R-:W-:Y:S01]  /*2d30*/  HGMMA.64x64x16.F32 R152, gdesc[UR8], R152, gsb0 ;  /* 0x00e00000089879f0 */ /* 0x000fe20008000898 */
[----:B------:R-:W-:Y:S01]  /*2d40*/  UIADD3 UR10, UR5, 0x6, URZ ;  /* 0x00000006050a7890 */ /* 0x000fe2000fffe03f */
[C---:B------:R-:W-:Y:S01]  /*2d50*/  ISETP.GT.OR P2, PT, R192.reuse, 0x11, !P2 ;  /* 0x00000011c000780c */ /* 0x040fe20005744670 */
[----:B------:R-:W-:Y:S01]  /*2d60*/  UIADD3 UR8, UR6, 0x6, URZ ;  /* 0x0000000606087890 */ /* 0x000fe2000fffe03f */
[----:B------:R-:W-:Y:S01]  /*2d70*/  ISETP.GT.OR P1, PT, R192, 0x28, !P1 ;  /* 0x00000028c000780c */ /* 0x000fe20004f24670 */
[----:B------:R-:W-:Y:S01]  /*2d80*/  UMOV UR11, 0x40000040 ;  /* 0x40000040000b7882 */ /* 0x000fe20000000000 */
[----:B------:R-:W-:Y:S01]  /*2d90*/  UMOV UR9, 0x40000040 ;  /* 0x4000004000097882 */ /* 0x000fe20000000000 */
[----:B------:R-:W-:Y:S01]  /*2da0*/  R2UR UR12, R188 ;  /* 0x00000000bc0c72ca */ /* 0x000fe200000e0000 */
[----:B------:R-:W-:Y:S01]  /*2db0*/  FFMA.FTZ R203, R186, UR43, -R217 ;  /* 0x0000002bbacb7c23 */ /* 0x000fe200080108d9 */
[----:B------:R-:W-:Y:S01]  /*2dc0*/  FSEL R191, R208, -INF , !P4 ;  /* 0xff800000d0bf7808 */ /* 0x000fe20006000000 */
[----:B------:R-:W-:Y:S01]  /*2dd0*/  MUFU.EX2 R21, R21 ;  /* 0x0000001500157308 */ /* 0x000fe20000000800 */
[----:B------:R-:W-:-:S02]  /*2de0*/  ISETP.GT.OR P5, PT, R192, 0x30, !P5 ;  /* 0x00000030c000780c */ /* 0x000fc40006fa4670 */
[----:B------:R-:W-:Y:S01]  /*2df0*/  FSEL R188, R195, -INF , !P2 ;  /* 0xff800000c3bc7808 */ /* 0x000fe20005000000 */
[----:B------:R-:W-:Y:S01]  /*2e00*/  FFMA.FTZ R216, R191, UR43, -R18 ;  /* 0x0000002bbfd87c23 */ /* 0x000fe20008010812 */
[----:B------:R-:W-:Y:S02]  /*2e10*/  ISETP.GE.AND P4, PT, R184, 0x29, PT ;  /* 0x00000029b800780c */ /* 0x000fe40003f86270 */
[----:B------:R-:W-:Y:S01]  /*2e20*/  FSEL R187, R206, -INF , !P1 ;  /* 0xff800000cebb7808 */ /* 0x000fe20004800000 */
[----:B------:R-:W-:Y:S01]  /*2e30*/  FFMA.FTZ R219, R188, UR43, -R219 ;  /* 0x0000002bbcdb7c23 */ /* 0x000fe200080108db */
[----:B------:R-:W-:Y:S01]  /*2e40*/  ISETP.GE.AND P2, PT, R230, 0x31, PT ;  /* 0x00000031e600780c */ /* 0x000fe20003f46270 */
[----:B------:R-:W-:Y:S01]  /*2e50*/  MUFU.EX2 R14, R14 ;  /* 0x0000000e000e7308 */ /* 0x000fe20000000800 */
[----:B------:R-:W-:Y:S01]  /*2e60*/  ISETP.GE.AND P1, PT, R184, 0x31, PT ;  /* 0x00000031b800780c */ /* 0x000fe20003f26270 */
[----:B------:R-:W-:Y:S01]  /*2e70*/  FFMA.FTZ R206, R187, UR43, -R22 ;  /* 0x0000002bbbce7c23 */ /* 0x000fe20008010816 */
[----:B------:R-:W-:-:S02]  /*2e80*/  FSEL R193, R210, -INF , !P5 ;  /* 0xff800000d2c17808 */ /* 0x000fc40006800000 */
[C---:B------:R-:W-:Y:S02]  /*2e90*/  ISETP.GT.OR P4, PT, R192.reuse, 0x29, !P4 ;  /* 0x00000029c000780c */ /* 0x040fe40006784670 */
[----:B------:R-:W-:Y:S01]  /*2ea0*/  ISETP.GT.OR P2, PT, R225, 0x31, !P2 ;  /* 0x00000031e100780c */ /* 0x000fe20005744670 */
[----:B------:R-:W-:Y:S01]  /*2eb0*/  FFMA.FTZ R208, R193, UR43, -R18 ;  /* 0x0000002bc1d07c23 */ /* 0x000fe20008010812 */
[----:B------:R-:W-:Y:S01]  /*2ec0*/  ISETP.GT.OR P1, PT, R192, 0x31, !P1 ;  /* 0x00000031c000780c */ /* 0x000fe20004f24670 */
[----:B------:R-:W5:Y:S01]  /*2ed0*/  MUFU.EX2 R219, R219 ;  /* 0x000000db00db7308 */ /* 0x000f620000000800 */
[----:B------:R-:W-:Y:S02]  /*2ee0*/  FSEL R190, R207, -INF , !P4 ;  /* 0xff800000cfbe7808 */ /* 0x000fe40006000000 */
[C---:B------:R-:W-:Y:S02]  /*2ef0*/  ISETP.GE.AND P4, PT, R184.reuse, 0x38, PT ;  /* 0x00000038b800780c */ /* 0x040fe40003f86270 */
[----:B------:R-:W-:Y:S01]  /*2f00*/  ISETP.GE.AND P5, PT, R184, 0x39, PT ;  /* 0x00000039b800780c */ /* 0x000fe20003fa6270 */
[----:B------:R-:W-:Y:S01]  /*2f10*/  FFMA.FTZ R207, R190, UR43, -R23 ;  /* 0x0000002bbecf7c23 */ /* 0x000fe20008010817 */
[----:B------:R-:W-:Y:S01]  /*2f20*/  FSEL R18, R209, -INF , !P2 ;  /* 0xff800000d1127808 */ /* 0x000fe20005000000 */
[----:B------:R-:W-:Y:S01]  /*2f30*/  MUFU.EX2 R15, R15 ;  /* 0x0000000f000f7308 */ /* 0x000fe20000000800 */
[----:B------:R-:W-:-:S02]  /*2f40*/  FSEL R196, R211, -INF , !P1 ;  /* 0xff800000d3c47808 */ /* 0x000fc40004800000 */
[----:B------:R-:W-:Y:S01]  /*2f50*/  ISETP.GE.AND P0, PT, R230, 0x38, PT ;  /* 0x00000038e600780c */ /* 0x000fe20003f06270 */
[--C-:B------:R-:W-:Y:S01]  /*2f60*/  FFMA.FTZ R197, R18, UR43, -R19.reuse ;  /* 0x0000002b12c57c23 */ /* 0x100fe20008010813 */
[----:B------:R-:W-:Y:S01]  /*2f70*/  ISETP.GE.AND P3, PT, R230, 0x39, PT ;  /* 0x00000039e600780c */ /* 0x000fe20003f66270 */
[----:B------:R-:W-:Y:S01]  /*2f80*/  FFMA.FTZ R196, R196, UR43, -R19 ;  /* 0x0000002bc4c47c23 */ /* 0x000fe20008010813 */
[----:B------:R-:W-:Y:S01]  /*2f90*/  ISETP.GT.OR P0, PT, R225, 0x38, !P0 ;  /* 0x00000038e100780c */ /* 0x000fe20004704670 */
[----:B------:R-:W-:Y:S01]  /*2fa0*/  MUFU.EX2 R200, R200 ;  /* 0x000000c800c87308 */ /* 0x000fe20000000800 */
[----:B------:R-:W-:Y:S02]  /*2fb0*/  ISETP.GT.OR P4, PT, R192, 0x38, !P4 ;  /* 0x00000038c000780c */ /* 0x000fe40006784670 */
[----:B------:R-:W-:Y:S02]  /*2fc0*/  FSEL R193, R212, -INF , !P0 ;  /* 0xff800000d4c17808 */ /* 0x000fe40004000000 */
[----:B------:R-:W-:-:S02]  /*2fd0*/  ISETP.GT.OR P5, PT, R192, 0x39, !P5 ;  /* 0x00000039c000780c */ /* 0x000fc40006fa4670 */
[----:B------:R-:W-:Y:S01]  /*2fe0*/  ISETP.GT.OR P3, PT, R225, 0x39, !P3 ;  /* 0x00000039e100780c */ /* 0x000fe20005f64670 */
[--C-:B------:R-:W-:Y:S01]  /*2ff0*/  FFMA.FTZ R194, R193, UR43, -R16.reuse ;  /* 0x0000002bc1c27c23 */ /* 0x100fe20008010810 */
[----:B------:R-:W-:Y:S01]  /*3000*/  FSEL R195, R214, -INF , !P4 ;  /* 0xff800000d6c37808 */ /* 0x000fe20006000000 */
[----:B------:R-:W5:Y:S01]  /*3010*/  MUFU.EX2 R202, R202 ;  /* 0x000000ca00ca7308 */ /* 0x000f620000000800 */
[----:B------:R-:W-:Y:S02]  /*3020*/  FSEL R210, R213, -INF , !P3 ;  /* 0xff800000d5d27808 */ /* 0x000fe40005800000 */
[----:B------:R-:W-:Y:S01]  /*3030*/  FSEL R212, R215, -INF , !P5 ;  /* 0xff800000d7d47808 */ /* 0x000fe20006800000 */
[----:B------:R-:W-:Y:S02]  /*3040*/  FFMA.FTZ R198, R195, UR43, -R16 ;  /* 0x0000002bc3c67c23 */ /* 0x000fe40008010810 */
[--C-:B------:R-:W-:Y:S02]  /*3050*/  FFMA.FTZ R199, R210, UR43, -R17.reuse ;  /* 0x0000002bd2c77c23 */ /* 0x100fe40008010811 */
        /* <DEDUP_REMOVED lines=8> */
[----:B------:R-:W-:Y:S01]  /*30e0*/  UIADD3 UR8, UR6, 0x400, URZ ;  /* 0x0000040006087890 */ /* 0x000fe2000fffe03f */
[----:B------:R-:W-:Y:S01]  /*30f0*/  UMOV UR11, 0x40000040 ;  /* 0x40000040000b7882 */ /* 0x000fe20000000000 */
[----:B------:R-:W-:Y:S02]  /*3100*/  UMOV UR9, 0x40000040 ;  /* 0x4000004000097882 */ /* 0x000fe40000000000 */
        /* <DEDUP_REMOVED lines=24> */
[----:B------:R-:W-:Y:S01]  /*3290*/  UMOV UR6, UR12 ;  /* 0x0000000c00067c82 */ /* 0x000fe20008000000 */
[----:B------:R-:W-:Y:S02]  /*32a0*/  WARPGROUP.DEPBAR.LE gsb0, 0x0 ;  /* 0x00008000000079c5 */ /* 0x000fe40000010000 */
[----:B------:R-:W-:-:S06]  /*32b0*/  WARPGROUP.ARRIVE ;  /* 0x00000000000079c5 */ /* 0x000fcc0000000000 */
[----:B------:R-:W-:Y:S01]  /*32c0*/  HGMMA.64x64x16.F32 R152, gdesc[UR8], R152, gsb0 ;  /* 0x00e00000089879f0 */ /* 0x000fe20008000898 */
[----:B------:R-:W-:Y:S01]  /*32d0*/  UMOV UR11, 0x40000040 ;  /* 0x40000040000b7882 */ /* 0x000fe20000000000 */
[----:B------:R-:W-:Y:S01]  /*32e0*/  UMOV UR9, 0x40000040 ;  /* 0x4000004000097882 */ /* 0x000fe20000000000 */
[----:B------:R-:W-:Y:S02]  /*32f0*/  WARPGROUP.DEPBAR.LE gsb0, 0x0 ;  /* 0x00008000000079c5 */ /* 0x000fe40000010000 */
[----:B------:R-:W1:Y:S04]  /*3300*/  LDS.64 R184, [R224+0x28200] ;  /* 0x02820000e0b87984 */ /* 0x000e680000000a00 */
[----:B------:R-:W2:Y:S04]  /*3310*/  LDS.64 R188, [R224+0x28220] ;  /* 0x02822000e0bc7984 */ /* 0x000ea80000000a00 */
[----:B------:R-:W3:Y:S04]  /*3320*/  LDS.64 R186, [R224+0x28240] ;  /* 0x02824000e0ba7984 */ /* 0x000ee80000000a00 */
[----:B------:R-:W5:Y:S04]  /*3330*/  LDS.64 R22, [R224+0x28260] ;  /* 0x02826000e0167984 */ /* 0x000f680000000a00 */
[----:B------:R-:W5:Y:S04]  /*3340*/  LDS.64 R18, [R224+0x282a0] ;  /* 0x0282a000e0127984 */ /* 0x000f680000000a00 */
[----:B------:R-:W5:Y:S04]  /*3350*/  LDS.64 R190, [R224+0x28280] ;  /* 0x02828000e0be7984 */ /* 0x000f680000000a00 */
[----:B------:R-:W5:Y:S04]  /*3360*/  LDS.64 R192, [R224+0x282c0] ;  /* 0x0282c000e0c07984 */ /* 0x000f680000000a00 */
[----:B----4-:R-:W4:Y:S01]  /*3370*/  LDS.64 R224, [R224+0x282e0] ;  /* 0x0282e000e0e07984 */ /* 0x010f220000000a00 */
[--C-:B-1----:R-:W-:Y:S01]  /*3380*/  FADD.FTZ R152, R152, -R184.reuse ;  /* 0x800000b898987221 */ /* 0x102fe20000010000 */
[----:B------:R-:W-:Y:S01]  /*3390*/  FADD.FTZ R154, R154, -R184 ;  /* 0x800000b89a9a7221 */ /* 0x000fe20000010000 */
[--C-:B------:R-:W-:Y:S01]  /*33a0*/  FADD.FTZ R153, R153, -R185.reuse ;  /* 0x800000b999997221 */ /* 0x100fe20000010000 */
[----:B------:R-:W-:Y:S01]  /*33b0*/  FADD.FTZ R184, R155, -R185 ;  /* 0x800000b99bb87221 */ /* 0x000fe20000010000 */
[--C-:B--2---:R-:W-:Y:S01]  /*33c0*/  FADD.FTZ R185, R157, -R189.reuse ;  /* 0x800000bd9db97221 */ /* 0x104fe20000010000 */
[----:B------:R-:W-:Y:S01]  /*33d0*/  FADD.FTZ R159, R159, -R189 ;  /* 0x800000bd9f9f7221 */ /* 0x000fe20000010000 */
[----:B------:R-:W-:Y:S01]  /*33e0*/  FADD.FTZ R156, R156, -R188 ;  /* 0x800000bc9c9c7221 */ /* 0x000fe20000010000 */
[----:B------:R1:W2:Y:S01]  /*33f0*/  MUFU.EX2 R157, R196 ;  /* 0x000000c4009d7308 */ /* 0x0002a20000000800 */
[----:B---3--:R-:W-:Y:S01]  /*3400*/  FADD.FTZ R189, R162, -R186 ;  /* 0x800000baa2bd7221 */ /* 0x008fe20000010000 */
[----:B------:R-:W-:Y:S01]  /*3410*/  FMUL.FTZ R185, R8, R185 ;  /* 0x000000b908b97220 */ /* 0x000fe20000410000 */
[----:B------:R-:W-:Y:S01]  /*3420*/  FMUL.FTZ R156, R7, R156 ;  /* 0x0000009c079c7220 */ /* 0x000fe20000410000 */
[----:B------:R-:W-:Y:S01]  /*3430*/  FADD.FTZ R155, R158, -R188 ;  /* 0x800000bc9e9b7221 */ /* 0x000fe20000010000 */
[----:B-----5:R-:W-:Y:S01]  /*3440*/  FADD.FTZ R162, R167, -R23 ;  /* 0x80000017a7a27221 */ /* 0x020fe20000010000 */
[----:B------:R-:W-:Y:S01]  /*3450*/  FADD.FTZ R158, R163, -R187 ;  /* 0x800000bba39e7221 */ /* 0x000fe20000010000 */
[--C-:B------:R-:W-:Y:S01]  /*3460*/  FADD.FTZ R164, R164, -R22.reuse ;  /* 0x80000016a4a47221 */ /* 0x100fe20000010000 */
[----:B------:R-:W-:Y:S01]  /*3470*/  FADD.FTZ R163, R166, -R22 ;  /* 0x80000016a6a37221 */ /* 0x000fe20000010000 */
[--C-:B------:R-:W-:Y:S01]  /*3480*/  FADD.FTZ R167, R174, -R18.reuse ;  /* 0x80000012aea77221 */ /* 0x100fe20000010000 */
[----:B------:R-:W-:Y:S01]  /*3490*/  FADD.FTZ R174, R175, -R19 ;  /* 0x80000013afae7221 */ /* 0x000fe20000010000 */
[----:B-1----:R-:W-:Y:S01]  /*34a0*/  FMUL.FTZ R196, R5, R152 ;  /* 0x0000009805c47220 */ /* 0x002fe20000410000 */
[----:B------:R-:W-:Y:S01]  /*34b0*/  FMUL.FTZ R175, R6, R153 ;  /* 0x0000009906af7220 */ /* 0x000fe20000410000 */
[----:B------:R-:W-:Y:S01]  /*34c0*/  FADD.FTZ R172, R172, -R18 ;  /* 0x80000012acac7221 */ /* 0x000fe20000010000 */
[----:B------:R-:W1:Y:S01]  /*34d0*/  MUFU.EX2 R22, R194 ;  /* 0x000000c200167308 */ /* 0x000e620000000800 */
[----:B------:R-:W-:Y:S01]  /*34e0*/  FMUL.FTZ R154, R201, R154 ;  /* 0x0000009ac99a7220 */ /* 0x000fe20000410000 */
[----:B------:R-:W-:Y:S01]  /*34f0*/  FMUL.FTZ R197, R205, R184 ;  /* 0x000000b8cdc57220 */ /* 0x000fe20000410000 */
[----:B------:R-:W-:Y:S01]  /*3500*/  F2FP.F16.F32.PACK_AB R196, R175, R196 ;  /* 0x000000c4afc4723e */ /* 0x000fe200000000ff */
[----:B------:R-:W-:Y:S01]  /*3510*/  FMUL.FTZ R189, R218, R189 ;  /* 0x000000bddabd7220 */ /* 0x000fe20000410000 */
[----:B------:R-:W-:Y:S01]  /*3520*/  FMUL.FTZ R158, R219, R158 ;  /* 0x0000009edb9e7220 */ /* 0x000fe20000410000 */
[----:B------:R-:W-:Y:S01]  /*3530*/  FADD.FTZ R165, R165, -R23 ;  /* 0x80000017a5a57221 */ /* 0x000fe20000010000 */
[----:B------:R-:W-:Y:S01]  /*3540*/  F2FP.F16.F32.PACK_AB R197, R197, R154 ;  /* 0x0000009ac5c5723e */ /* 0x000fe200000000ff */
[----:B------:R3:W5:Y:S01]  /*3550*/  MUFU.EX2 R18, R198 ;  /* 0x000000c600127308 */ /* 0x0007620000000800 */
[----:B------:R-:W-:Y:S01]  /*3560*/  FADD.FTZ R160, R160, -R186 ;  /* 0x800000baa0a07221 */ /* 0x000fe20000010000 */
[----:B------:R-:W-:Y:S01]  /*3570*/  FADD.FTZ R161, R161, -R187 ;  /* 0x800000bba1a17221 */ /* 0x000fe20000010000 */
[--C-:B------:R-:W-:Y:S01]  /*3580*/  FADD.FTZ R23, R170, -R190.reuse ;  /* 0x800000beaa177221 */ /* 0x100fe20000010000 */
[----:B------:R-:W-:Y:S01]  /*3590*/  FADD.FTZ R173, R173, -R19 ;  /* 0x80000013adad7221 */ /* 0x000fe20000010000 */
[----:B------:R-:W-:Y:S01]  /*35a0*/  FMUL.FTZ R155, R204, R155 ;  /* 0x0000009bcc9b7220 */ /* 0x000fe20000410000 */
[----:B------:R-:W-:Y:S01]  /*35b0*/  FMUL.FTZ R154, R220, R159 ;  /* 0x0000009fdc9a7220 */ /* 0x000fe20000410000 */
[----:B------:R-:W-:Y:S01]  /*35c0*/  FADD.FTZ R168, R168, -R190 ;  /* 0x800000bea8a87221 */ /* 0x000fe20000010000 */
[----:B------:R2:W5:Y:S01]  /*35d0*/  MUFU.EX2 R175, R199 ;  /* 0x000000c700af7308 */ /* 0x0005620000000800 */
[----:B---3--:R-:W-:Y:S01]  /*35e0*/  F2FP.F16.F32.PACK_AB R198, R185, R156 ;  /* 0x0000009cb9c6723e */ /* 0x008fe200000000ff */
[--C-:B------:R-:W-:Y:S01]  /*35f0*/  FADD.FTZ R169, R169, -R191.reuse ;  /* 0x800000bfa9a97221 */ /* 0x100fe20000010000 */
[----:B------:R-:W-:Y:S01]  /*3600*/  FADD.FTZ R166, R171, -R191 ;  /* 0x800000bfaba67221 */ /* 0x000fe20000010000 */
[--C-:B------:R-:W-:Y:S01]  /*3610*/  FADD.FTZ R19, R176, -R192.reuse ;  /* 0x800000c0b0137221 */ /* 0x100fe20000010000 */
[--C-:B------:R-:W-:Y:S01]  /*3620*/  FADD.FTZ R170, R177, -R193.reuse ;  /* 0x800000c1b1aa7221 */ /* 0x100fe20000010000 */
[----:B------:R-:W-:Y:S01]  /*3630*/  FADD.FTZ R171, R178, -R192 ;  /* 0x800000c0b2ab7221 */ /* 0x000fe20000010000 */
[----:B------:R-:W-:Y:S01]  /*3640*/  FADD.FTZ R176, R179, -R193 ;  /* 0x800000c1b3b07221 */ /* 0x000fe20000010000 */
[----:B------:R-:W3:Y:S01]  /*3650*/  MUFU.EX2 R156, R195 ;  /* 0x000000c3009c7308 */ /* 0x000ee20000000800 */
[--C-:B----4-:R-:W-:Y:S01]  /*3660*/  FADD.FTZ R177, R180, -R224.reuse ;  /* 0x800000e0b4b17221 */ /* 0x110fe20000010000 */
[----:B------:R-:W-:Y:S01]  /*3670*/  FADD.FTZ R153, R182, -R224 ;  /* 0x800000e0b6997221 */ /* 0x000fe20000010000 */
[--C-:B------:R-:W-:Y:S01]  /*3680*/  FADD.FTZ R152, R181, -R225.reuse ;  /* 0x800000e1b5987221 */ /* 0x100fe20000010000 */
[----:B------:R-:W-:Y:S01]  /*3690*/  FADD.FTZ R183, R183, -R225 ;  /* 0x800000e1b7b77221 */ /* 0x000fe20000010000 */
[----:B------:R-:W-:Y:S01]  /*36a0*/  F2FP.F16.F32.PACK_AB R193, R158, R189 ;  /* 0x000000bd9ec1723e */ /* 0x000fe200000000ff */
[----:B------:R-:W-:Y:S01]  /*36b0*/  FMUL.FTZ R160, R9, R160 ;  /* 0x000000a009a07220 */ /* 0x000fe20000410000 */
[----:B------:R-:W-:Y:S01]  /*36c0*/  FMUL.FTZ R161, R10, R161 ;  /* 0x000000a10aa17220 */ /* 0x000fe20000410000 */
[----:B------:R-:W-:Y:S01]  /*36d0*/  FMUL.FTZ R164, R11, R164 ;  /* 0x000000a40ba47220 */ /* 0x000fe20000410000 */
[----:B------:R-:W-:Y:S01]  /*36e0*/  FMUL.FTZ R165, R12, R165 ;  /* 0x000000a50ca57220 */ /* 0x000fe20000410000 */
[----:B------:R-:W-:Y:S01]  /*36f0*/  FMUL.FTZ R163, R20, R163 ;  /* 0x000000a314a37220 */ /* 0x000fe20000410000 */
[----:B------:R-:W-:Y:S01]  /*3700*/  FMUL.FTZ R162, R21, R162 ;  /* 0x000000a215a27220 */ /* 0x000fe20000410000 */
[----:B------:R-:W-:Y:S01]  /*3710*/  IMAD R158, R4, 0x2000, R232 ;  /* 0x00002000049e7824 */ /* 0x000fe200078e02e8 */
[----:B--2---:R-:W-:Y:S01]  /*3720*/  F2FP.F16.F32.PACK_AB R199, R154, R155 ;  /* 0x0000009b9ac7723e */ /* 0x004fe200000000ff */
        /* <DEDUP_REMOVED lines=13> */
[----:B-----5:R-:W-:Y:S01]  /*3800*/  FMUL.FTZ R153, R18, R153 ;  /* 0x0000009912997220 */ /* 0x020fe20000410000 */
[----:B------:R-:W-:Y:S01]  /*3810*/  FMUL.FTZ R152, R175, R152 ;  /* 0x00000098af987220 */ /* 0x000fe20000410000 */
[----:B---3--:R-:W-:Y:S01]  /*3820*/  FMUL.FTZ R154, R156, R183 ;  /* 0x000000b79c9a7220 */ /* 0x008fe20000410000 */
[----:B------:R-:W-:Y:S01]  /*3830*/  IMAD R158, R158, 0x2, R231 ;  /* 0x000000029e9e7824 */ /* 0x000fe200078e02e7 */
        /* <DEDUP_REMOVED lines=20> */
[----:B------:R-:W-:Y:S02]  /*3980*/  SHF.R.U32.HI R5, RZ, 0x4, R233 ;  /* 0x00000004ff057819 */ /* 0x000fe400000116e9 */
[----:B------:R-:W-:Y:S01]  /*3990*/  WARPGROUP.ARRIVE ;  /* 0x00000000000079c5 */ /* 0x000fe20000000000 */
[----:B------:R-:W-:Y:S02]  /*39a0*/  R2UR UR5, R6 ;  /* 0x00000000060572ca */ /* 0x000fe400000e0000 */
[----:B------:R-:W-:-:S11]  /*39b0*/  LOP3.LUT R5, R5, 0x3fff, RZ, 0xc0, !PT ;  /* 0x00003fff05057812 */ /* 0x000fd600078ec0ff */
[----:B------:R-:W-:Y:S01]  /*39c0*/  HGMMA.64x128x16.F32 R88, R152, gdesc[UR4].tnspB, R88, gsb0 ;  /* 0x41e0000498587df0 */ /* 0x000fe20008000858 */
[----:B------:R-:W-:Y:S01]  /*39d0*/  UIADD3 UR6, UR12, 0x80, URZ ;  /* 0x000000800c067890 */ /* 0x000fe2000fffe03f */
[----:B------:R-:W-:Y:S01]  /*39e0*/  LOP3.LUT R5, R5, 0x10000, RZ, 0xfc, !PT ;  /* 0x0001000005057812 */ /* 0x000fe200078efcff */
[----:B------:R-:W-:-:S04]  /*39f0*/  UMOV UR7, 0x40000040 ;  /* 0x4000004000077882 */ /* 0x000fc80000000000 */
[----:B------:R-:W-:Y:S01]  /*3a00*/  IMAD R5, R4, 0x400, R5 ;  /* 0x0000040004057824 */ /* 0x000fe200078e0205 */
[----:B------:R-:W-:-:S04]  /*3a10*/  USHF.R.U32.HI UR5, URZ, 0x4, UR5 ;  /* 0x000000043f057899 */ /* 0x000fc80008011605 */
        /* <DEDUP_REMOVED lines=8> */
[----:B------:R-:W-:Y:S01]  /*3aa0*/  UIADD3 UR6, UR12, 0x100, URZ ;  /* 0x000001000c067890 */ /* 0x000fe2000fffe03f */
[----:B------:R-:W-:Y:S01]  /*3ab0*/  UMOV UR7, 0x40000040 ;  /* 0x4000004000077882 */ /* 0x000fe20000000000 */
[----:B------:R-:W-:-:S07]  /*3ac0*/  UIADD3 UR12, UR12, 0x180, URZ ;  /* 0x000001800c0c7890 */ /* 0x000fce000fffe03f */
[----:B------:R-:W-:Y:S01]  /*3ad0*/  UMOV UR10, UR12 ;  /* 0x0000000c000a7c82 */ /* 0x000fe20008000000 */
[----:B------:R-:W-:Y:S02]  /*3ae0*/  WARPGROUP.DEPBAR.LE gsb0, 0x0 ;  /* 0x00008000000079c5 */ /* 0x000fe40000010000 */
[----:B------:R-:W-:Y:S02]  /*3af0*/  F2FP.F16.F32.PACK_AB R152, R14, R13 ;  /* 0x0000000d0e98723e */ /* 0x000fe400000000ff */
[----:B------:R-:W-:Y:S02]  /*3b00*/  F2FP.F16.F32.PACK_AB R153, R203, R202 ;  /* 0x000000cacb99723e */ /* 0x000fe400000000ff */
[----:B------:R-:W-:Y:S02]  /*3b10*/  F2FP.F16.F32.PACK_AB R154, R200, R15 ;  /* 0x0000000fc89a723e */ /* 0x000fe400000000ff */
[----:B------:R-:W-:-:S04]  /*3b20*/  F2FP.F16.F32.PACK_AB R155, R207, R206 ;  /* 0x000000cecf9b723e */ /* 0x000fc800000000ff */
[----:B------:R-:W-:-:S06]  /*3b30*/  WARPGROUP.ARRIVE ;  /* 0x00000000000079c5 */ /* 0x000fcc0000000000 */
[----:B------:R-:W-:Y:S01]  /*3b40*/  HGMMA.64x128x16.F32 R88, R152, gdesc[UR4].tnspB, R88, gsb0 ;  /* 0x41e0000498587df0 */ /* 0x000fe20008000858 */
[----:B------:R-:W-:-:S13]  /*3b50*/  R2UR UR6, R5 ;  /* 0x00000000050672ca */ /* 0x000fda00000e0000 */
        /* <DEDUP_REMOVED lines=72> */
.L_x_1731:
        /* <DEDUP_REMOVED lines=49> */
.L_x_1732:
        /* <DEDUP_REMOVED lines=78> */
.L_x_1715:
[----:B------:R-:W-:Y:S05]  /*47d0*/  @P0 BRA `(.L_x_1734) ;  /* 0x0000001c00d80947 */ /* 0x000fea0003800000 */
[----:B------:R-:W1:Y:S01]  /*47e0*/  S2R R0, SR_TID.X ;  /* 0x0000000000007919 */ /* 0x000e620000002100 */
[----:B------:R-:W2:Y:S01]  /*47f0*/  S2UR UR5, SR_CgaCtaId ;  /* 0x00000000000579c3 */ /* 0x000ea20000008800 */
[----:B------:R-:W-:Y:S01]  /*4800*/  UMOV UR4, 0x400 ;  /* 0x0000040000047882 */ /* 0x000fe20000000000 */
[----:B------:R-:W-:-:S06]  /*4810*/  F2FP.F16.F32.PACK_AB R88, R89, R88 ;  /* 0x000000585958723e */ /* 0x000fcc00000000ff */
[----:B------:R-:W-:Y:S01]  /*4820*/  BAR.SYNC.DEFER_BLOCKING 0x1, 0x100 ;  /* 0x0044000000007b1d */ /* 0x000fe20000010000 */
        /* <DEDUP_REMOVED lines=10> */
[----:B--2---:R-:W-:Y:S01]  /*48d0*/  ULEA UR6, UR5, UR4, 0x18 ;  /* 0x0000000405067291 */ /* 0x004fe2000f8ec03f */
[----:B------:R-:W-:Y:S02]  /*48e0*/  F2FP.F16.F32.PACK_AB R106, R109, R108 ;  /* 0x0000006c6d6a723e */ /* 0x000fe400000000ff */
[----:B------:R-:W-:Y:S01]  /*48f0*/  F2FP.F16.F32.PACK_AB R107, R111, R110 ;  /* 0x0000006e6f6b723e */ /* 0x000fe200000000ff */
[----:B------:R-:W-:Y:S01]  /*4900*/  ULDC.64 UR4, c[0x0][0x870] ;  /* 0x00021c0000047ab9 */ /* 0x000fe20000000a00 */
[----:B------:R-:W-:Y:S01]  /*4910*/  F2FP.F16.F32.PACK_AB R113, R115, R114 ;  /* 0x000000727371723e */ /* 0x000fe200000000ff */
[----:B------:R-:W-:Y:S01]  /*4920*/  UISETP.NE.U32.AND UP0, UPT, UR4, URZ, UPT ;  /* 0x0000003f0400728c */ /* 0x000fe2000bf05070 */
[----:B-1----:R-:W-:Y:S01]  /*4930*/  VIADD R20, R0, 0xffffff80 ;  /* 0xffffff8000147836 */ /* 0x002fe20000000000 */
[----:B------:R-:W-:-:S02]  /*4940*/  F2FP.F16.F32.PACK_AB R120, R121, R120 ;  /* 0x000000787978723e */ /* 0x000fc400000000ff */
[----:B------:R-:W-:Y:S01]  /*4950*/  F2FP.F16.F32.PACK_AB R114, R117, R116 ;  /* 0x000000747572723e */ /* 0x000fe200000000ff */
[----:B------:R-:W-:Y:S01]  /*4960*/  UISETP.NE.AND.EX UP0, UPT, UR5, URZ, UPT, UP0 ;  /* 0x0000003f0500728c */ /* 0x000fe2000bf05300 */
[----:B------:R-:W-:Y:S02]  /*4970*/  SHF.R.S32.HI R19, RZ, 0x1f, R20 ;  /* 0x0000001fff137819 */ /* 0x000fe40000011414 */
[----:B------:R-:W-:Y:S01]  /*4980*/  F2FP.F16.F32.PACK_AB R115, R119, R118 ;  /* 0x000000767773723e */ /* 0x000fe200000000ff */
[----:B------:R-:W-:Y:S01]  /*4990*/  ULDC.64 UR4, c[0x0][0x870] ;  /* 0x00021c0000047ab9 */ /* 0x000fe20000000a00 */
[CC--:B------:R-:W-:Y:S01]  /*49a0*/  LEA.HI R15, R19.reuse, R20.reuse, RZ, 0x4 ;  /* 0x00000014130f7211 */ /* 0x0c0fe200078f20ff */
[----:B------:R-:W-:Y:S01]  /*49b0*/  UIMAD.WIDE UR4, UR36, 0x4, UR4 ;  /* 0x00000004240478a5 */ /* 0x000fe2000f8e0204 */
[----:B------:R-:W-:Y:S02]  /*49c0*/  LEA.HI R17, R19, R20, RZ, 0x5 ;  /* 0x0000001413117211 */ /* 0x000fe400078f28ff */
[----:B------:R-:W-:-:S02]  /*49d0*/  LOP3.LUT R3, R15, 0xfffffff0, RZ, 0xc0, !PT ;  /* 0xfffffff00f037812 */ /* 0x000fc400078ec0ff */
[----:B------:R-:W-:Y:S01]  /*49e0*/  F2FP.F16.F32.PACK_AB R121, R123, R122 ;  /* 0x0000007a7b79723e */ /* 0x000fe200000000ff */
[----:B------:R-:W-:Y:S01]  /*49f0*/  IMAD.SHL.U32 R17, R17, 0x20, RZ ;  /* 0x0000002011117824 */ /* 0x000fe200078e00ff */
[----:B------:R-:W-:Y:S01]  /*4a00*/  F2FP.F16.F32.PACK_AB R128, R129, R128 ;  /* 0x000000808180723e */ /* 0x000fe200000000ff */
[----:B------:R-:W-:Y:S01]  /*4a10*/  IMAD.IADD R3, R20, 0x1, -R3 ;  /* 0x0000000114037824 */ /* 0x000fe200078e0a03 */
[----:B------:R-:W-:Y:S02]  /*4a20*/  F2FP.F16.F32.PACK_AB R122, R125, R124 ;  /* 0x0000007c7d7a723e */ /* 0x000fe400000000ff */
[----:B------:R-:W-:Y:S01]  /*4a30*/  LOP3.LUT R18, R17, 0x7ffffc00, RZ, 0xc0, !PT ;  /* 0x7ffffc0011127812 */ /* 0x000fe200078ec0ff */
[----:B------:R-:W-:Y:S01]  /*4a40*/  IMAD.MOV.U32 R17, RZ, RZ, 0x40 ;  /* 0x00000040ff117424 */ /* 0x000fe200078e00ff */
[----:B------:R-:W-:Y:S02]  /*4a50*/  SHF.R.S32.HI R0, RZ, 0x1f, R3 ;  /* 0x0000001fff007819 */ /* 0x000fe40000011403 */
[----:B------:R-:W-:-:S02]  /*4a60*/  F2FP.F16.F32.PACK_AB R123, R127, R126 ;  /* 0x0000007e7f7b723e */ /* 0x000fc400000000ff */
[----:B------:R-:W-:Y:S02]  /*4a70*/  LEA.HI R13, R0, R3, RZ, 0x3 ;  /* 0x00000003000d7211 */ /* 0x000fe400078f18ff */
[----:B------:R-:W-:Y:S02]  /*4a80*/  F2FP.F16.F32.PACK_AB R129, R131, R130 ;  /* 0x000000828381723e */ /* 0x000fe400000000ff */
[----:B------:R-:W-:Y:S02]  /*4a90*/  LOP3.LUT R0, R13, 0xfffffff8, RZ, 0xc0, !PT ;  /* 0xfffffff80d007812 */ /* 0x000fe400078ec0ff */
[----:B------:R-:W-:Y:S02]  /*4aa0*/  SHF.R.S32.HI R13, RZ, 0x3, R13 ;  /* 0x00000003ff0d7819 */ /* 0x000fe4000001140d */
[----:B------:R-:W-:Y:S01]  /*4ab0*/  F2FP.F16.F32.PACK_AB R136, R137, R136 ;  /* 0x000000888988723e */ /* 0x000fe200000000ff */
[----:B------:R-:W-:Y:S01]  /*4ac0*/  IMAD.IADD R14, R3, 0x1, -R0 ;  /* 0x00000001030e7824 */ /* 0x000fe200078e0a00 */
[----:B------:R-:W-:Y:S01]  /*4ad0*/  SHF.R.S32.HI R0, RZ, 0x4, R15 ;  /* 0x00000004ff007819 */ /* 0x000fe2000001140f */
[----:B------:R-:W-:Y:S01]  /*4ae0*/  IMAD R18, R13, 0x200, R18 ;  /* 0x000002000d127824 */ /* 0x000fe200078e0212 */
[----:B------:R-:W-:Y:S01]  /*4af0*/  F2FP.F16.F32.PACK_AB R130, R133, R132 ;  /* 0x000000848582723e */ /* 0x000fe200000000ff */
[C---:B------:R-:W-:Y:S01]  /*4b00*/  IMAD.SHL.U32 R15, R14.reuse, 0x40, RZ ;  /* 0x000000400e0f7824 */ /* 0x040fe200078e00ff */
[----:B------:R-:W-:Y:S01]  /*4b10*/  R2P PR, R14, 0x6 ;  /* 0x000000060e007804 */ /* 0x000fe20000000000 */
[----:B------:R-:W-:Y:S01]  /*4b20*/  IMAD.SHL.U32 R16, R0, 0x8, RZ ;  /* 0x0000000800107824 */ /* 0x000fe200078e00ff */
[----:B------:R-:W-:-:S02]  /*4b30*/  F2FP.F16.F32.PACK_AB R131, R135, R134 ;  /* 0x000000868783723e */ /* 0x000fc400000000ff */
[----:B------:R-:W-:Y:S02]  /*4b40*/  LOP3.LUT R15, R15, 0x1c0, RZ, 0xc0, !PT ;  /* 0x000001c00f0f7812 */ /* 0x000fe400078ec0ff */
[----:B------:R-:W-:Y:S02]  /*4b50*/  SEL R17, R17, 0xffffffc0, !P2 ;  /* 0xffffffc011117807 */ /* 0x000fe40005000000 */
[----:B------:R-:W-:Y:S02]  /*4b60*/  LOP3.LUT R16, R15, 0x8, R16, 0xf8, !PT ;  /* 0x000000080f107812 */ /* 0x000fe400078ef810 */
[----:B------:R-:W-:Y:S02]  /*4b70*/  SHF.R.U32.HI R15, RZ, 0x3, R15 ;  /* 0x00000003ff0f7819 */ /* 0x000fe4000001160f */
[----:B------:R-:W-:Y:S02]  /*4b80*/  F2FP.F16.F32.PACK_AB R137, R139, R138 ;  /* 0x0000008a8b89723e */ /* 0x000fe400000000ff */
[----:B------:R-:W-:Y:S01]  /*4b90*/  LOP3.LUT R15, R16, R15, RZ, 0x3c, !PT ;  /* 0x0000000f100f7212 */ /* 0x000fe200078e3cff */
[----:B------:R-:W-:Y:S01]  /*4ba0*/  IMAD.MOV.U32 R16, RZ, RZ, 0x20 ;  /* 0x00000020ff107424 */ /* 0x000fe200078e00ff */
[----:B------:R-:W-:-:S02]  /*4bb0*/  F2FP.F16.F32.PACK_AB R144, R145, R144 ;  /* 0x000000909190723e */ /* 0x000fc400000000ff */
[----:B------:R-:W-:Y:S01]  /*4bc0*/  F2FP.F16.F32.PACK_AB R138, R141, R140 ;  /* 0x0000008c8d8a723e */ /* 0x000fe200000000ff */
[----:B------:R-:W-:Y:S01]  /*4bd0*/  IMAD.IADD R15, R15, 0x1, R18 ;  /* 0x000000010f0f7824 */ /* 0x000fe200078e0212 */
[----:B------:R-:W-:Y:S02]  /*4be0*/  SEL R16, R16, 0xffffffe0, !P1 ;  /* 0xffffffe010107807 */ /* 0x000fe40004800000 */
[----:B------:R-:W-:Y:S02]  /*4bf0*/  F2FP.F16.F32.PACK_AB R139, R143, R142 ;  /* 0x0000008e8f8b723e */ /* 0x000fe400000000ff */
[----:B------:R-:W-:Y:S02]  /*4c00*/  LEA R15, R15, UR6, 0x1 ;  /* 0x000000060f0f7c11 */ /* 0x000fe4000f8e08ff */
[----:B------:R-:W-:Y:S02]  /*4c10*/  F2FP.F16.F32.PACK_AB R145, R147, R146 ;  /* 0x000000929391723e */ /* 0x000fe400000000ff */
[--C-:B------:R-:W-:Y:S01]  /*4c20*/  IADD3 R16, R16, 0x8000, R15.reuse ;  /* 0x0000800010107810 */ /* 0x100fe20007ffe00f */
[----:B------:R-:W-:Y:S01]  /*4c30*/  STSM.16.M88.4 [R15+0x8000], R88 ;  /* 0x008000580f007844 */ /* 0x000fe20000000200 */
[----:B------:R-:W-:-:S02]  /*4c40*/  IADD3 R18, R17, 0x8000, R15 ;  /* 0x0000800011127810 */ /* 0x000fc40007ffe00f */
[----:B------:R-:W-:Y:S01]  /*4c50*/  F2FP.F16.F32.PACK_AB R146, R149, R148 ;  /* 0x000000949592723e */ /* 0x000fe200000000ff */
[----:B------:R-:W-:Y:S01]  /*4c60*/  IMAD.IADD R17, R16, 0x1, R17 ;  /* 0x0000000110117824 */ /* 0x000fe200078e0211 */
        /* <DEDUP_REMOVED lines=30> */
[----:B------:R-:W-:Y:S01]  /*4e50*/  ULDC UR7, c[0x0][0x808] ;  /* 0x0002020000077ab9 */ /* 0x000fe20000000800 */
[----:B------:R-:W-:Y:S01]  /*4e60*/  F2FP.F16.F32.PACK_AB R51, R55, R54 ;  /* 0x000000363733723e */ /* 0x000fe200000000ff */
[----:B------:R-:W4:Y:S01]  /*4e70*/  S2UR UR9, SR_CTAID.Y ;  /* 0x00000000000979c3 */ /* 0x000f220000002600 */
[----:B------:R-:W-:Y:S01]  /*4e80*/  F2FP.F16.F32.PACK_AB R57, R59, R58 ;  /* 0x0000003a3b39723e */ /* 0x000fe200000000ff */
[----:B-1----:R-:W-:Y:S01]  /*4e90*/  IMAD.U32 R4, RZ, RZ, UR4 ;  /* 0x00000004ff047e24 */ /* 0x002fe2000f8e00ff */
[----:B------:R-:W-:Y:S01]  /*4ea0*/  F2FP.F16.F32.PACK_AB R58, R61, R60 ;  /* 0x0000003c3d3a723e */ /* 0x000fe200000000ff */
[----:B------:R3:W-:Y:S01]  /*4eb0*/  STSM.16.M88.4 [R17+-0x8000], R48 ;  /* 0xff80003011007844 */ /* 0x0007e20000000200 */
[----:B------:R-:W-:Y:S01]  /*4ec0*/  F2FP.F16.F32.PACK_AB R59, R63, R62 ;  /* 0x0000003e3f3b723e */ /* 0x000fe200000000ff */
[----:B------:R-:W-:Y:S01]  /*4ed0*/  IMAD.U32 R5, RZ, RZ, UR5 ;  /* 0x00000005ff057e24 */ /* 0x000fe2000f8e00ff */
[----:B------:R-:W-:Y:S01]  /*4ee0*/  F2FP.F16.F32.PACK_AB R65, R67, R66 ;  /* 0x000000424341723e */ /* 0x000fe200000000ff */
[----:B------:R-:W-:Y:S01]  /*4ef0*/  ULDC.64 UR4, c[0x0][0x878] ;  /* 0x00021e0000047ab9 */ /* 0x000fe20000000a00 */
[----:B------:R-:W-:Y:S01]  /*4f00*/  F2FP.F16.F32.PACK_AB R66, R69, R68 ;  /* 0x000000444542723e */ /* 0x000fe200000000ff */
[----:B------:R3:W-:Y:S01]  /*4f10*/  STSM.16.M88.4 [R15+0x4000], R56 ;  /* 0x004000380f007844 */ /* 0x0007e20000000200 */
[----:B------:R-:W-:Y:S01]  /*4f20*/  F2FP.F16.F32.PACK_AB R67, R71, R70 ;  /* 0x000000464743723e */ /* 0x000fe200000000ff */
[----:B------:R-:W1:Y:S01]  /*4f30*/  LDC.64 R36, c[0x0][0x850] ;  /* 0x00021400ff247b82 */ /* 0x000e620000000a00 */
[----:B------:R-:W-:-:S02]  /*4f40*/  F2FP.F16.F32.PACK_AB R73, R75, R74 ;  /* 0x0000004a4b49723e */ /* 0x000fc400000000ff */
[----:B------:R-:W-:Y:S01]  /*4f50*/  F2FP.F16.F32.PACK_AB R74, R77, R76 ;  /* 0x0000004c4d4a723e */ /* 0x000fe200000000ff */
[----:B------:R3:W-:Y:S01]  /*4f60*/  STSM.16.M88.4 [R16+-0x4000], R64 ;  /* 0xffc0004010007844 */ /* 0x0007e20000000200 */
[----:B------:R-:W-:Y:S02]  /*4f70*/  F2FP.F16.F32.PACK_AB R75, R79, R78 ;  /* 0x0000004e4f4b723e */ /* 0x000fe400000000ff */
[----:B------:R-:W-:Y:S02]  /*4f80*/  F2FP.F16.F32.PACK_AB R81, R83, R82 ;  /* 0x000000525351723e */ /* 0x000fe400000000ff */
[----:B------:R-:W-:Y:S01]  /*4f90*/  F2FP.F16.F32.PACK_AB R82, R85, R84 ;  /* 0x000000545552723e */ /* 0x000fe200000000ff */
[----:B------:R3:W-:Y:S01]  /*4fa0*/  STSM.16.M88.4 [R18+-0x4000], R72 ;  /* 0xffc0004812007844 */ /* 0x0007e20000000200 */
[----:B------:R-:W-:Y:S02]  /*4fb0*/  F2FP.F16.F32.PACK_AB R83, R87, R86 ;  /* 0x000000565753723e */ /* 0x000fe400000000ff */
[----:B------:R-:W-:-:S03]  /*4fc0*/  PLOP3.LUT P0, PT, PT, PT, UP0, 0x80, 0x0 ;  /* 0x000000000000781c */ /* 0x000fc60003f0f008 */
[----:B------:R3:W-:Y:S01]  /*4fd0*/  STSM.16.M88.4 [R17+-0x4000], R80 ;  /* 0xffc0005011007844 */ /* 0x0007e20000000200 */
[----:B------:R-:W-:Y:S01]  /*4fe0*/  BAR.SYNC.DEFER_BLOCKING 0x1, 0x100 ;  /* 0x0044000000007b1d */ /* 0x000fe20000010000 */
[----:B------:R-:W-:-:S04]  /*4ff0*/  UISETP.NE.U32.AND UP1, UPT, UR4, URZ, UPT ;  /* 0x0000003f0400728c */ /* 0x000fc8000bf25070 */
[----:B------:R-:W-:-:S04]  /*5000*/  UISETP.NE.AND.EX UP1, UPT, UR5, URZ, UPT, UP1 ;  /* 0x0000003f0500728c */ /* 0x000fc8000bf25310 */
[----:B--2---:R-:W2:Y:S07]  /*5010*/  @P0 LDG.E R8, desc[UR46][R4.64] ;  /* 0x0000002e04080981 */ /* 0x004eae000c1e1900 */
[----:B------:R-:W-:Y:S01]  /*5020*/  @UP1 ULDC.64 UR4, c[0x0][0x878] ;  /* 0x00021e0000041ab9 */ /* 0x000fe20000000a00 */
[----:B------:R-:W-:Y:S01]  /*5030*/  PLOP3.LUT P1, PT, PT, PT, UP1, 0x80, 0x0 ;  /* 0x000000000000781c */ /* 0x000fe20003f2f018 */
[----:B------:R-:W-:Y:S01]  /*5040*/  @UP1 UIMAD.WIDE UR4, UR36, 0x4, UR4 ;  /* 0x00000004240418a5 */ /* 0x000fe2000f8e0204 */
[----:B------:R-:W-:-:S05]  /*5050*/  IMAD.U32 R2, RZ, RZ, UR7 ;  /* 0x00000007ff027e24 */ /* 0x000fca000f8e00ff */
[----:B------:R-:W-:Y:S02]  /*5060*/  IMAD.U32 R6, RZ, RZ, UR4 ;  /* 0x00000004ff067e24 */ /* 0x000fe4000f8e00ff */
[----:B------:R-:W-:-:S05]  /*5070*/  IMAD.U32 R7, RZ, RZ, UR5 ;  /* 0x00000005ff077e24 */ /* 0x000fca000f8e00ff */
[----:B------:R3:W5:Y:S01]  /*5080*/  @P1 LDG.E R2, desc[UR46][R6.64] ;  /* 0x0000002e06021981 */ /* 0x000762000c1e1900 */
[----:B------:R-:W-:Y:S01]  /*5090*/  LEA.HI R10, R19, R20, RZ, 0x7 ;  /* 0x00000014130a7211 */ /* 0x000fe200078f38ff */
[----:B------:R-:W-:Y:S01]  /*50a0*/  IMAD.SHL.U32 R14, R14, 0x8, RZ ;  /* 0x000000080e0e7824 */ /* 0x000fe200078e00ff */
[----:B------:R-:W-:Y:S01]  /*50b0*/  UMOV UR4, URZ ;  /* 0x0000003f00047c82 */ /* 0x000fe20008000000 */
[----:B------:R-:W1:Y:S01]  /*50c0*/  S2R R39, SR_CTAID.X ;  /* 0x0000000000277919 */ /* 0x000e620000002500 */
[----:B------:R-:W-:Y:S01]  /*50d0*/  UMOV UR5, URZ ;  /* 0x0000003f00057c82 */ /* 0x000fe20008000000 */
[----:B------:R-:W-:Y:S01]  /*50e0*/  IMAD.SHL.U32 R10, R10, 0x4, RZ ;  /* 0x000000040a0a7824 */ /* 0x000fe200078e00ff */
[----:B----4-:R-:W-:-:S04]  /*50f0*/  USHF.R.S32.HI UR10, URZ, 0x1f, UR9 ;  /* 0x0000001f3f0a7899 */ /* 0x010fc80008011409 */
[----:B------:R-:W-:-:S05]  /*5100*/  LOP3.LUT R10, R10, 0x7ffffe00, RZ, 0xc0, !PT ;  /* 0x7ffffe000a0a7812 */ /* 0x000fca00078ec0ff */
[----:B------:R-:W-:Y:S01]  /*5110*/  IMAD R10, R13, 0x2000, R10 ;  /* 0x000020000d0a7824 */ /* 0x000fe200078e020a */
[----:B--2---:R-:W-:Y:S01]  /*5120*/  @P0 R2UR UR7, R8 ;  /* 0x00000000080702ca */ /* 0x004fe200000e0000 */
[----:B------:R-:W-:-:S05]  /*5130*/  IMAD.SHL.U32 R8, R0, 0x40, RZ ;  /* 0x0000004000087824 */ /* 0x000fca00078e00ff */
[----:B------:R-:W-:-:S04]  /*5140*/  LOP3.LUT R9, R8, 0x1c0, RZ, 0xc0, !PT ;  /* 0x000001c008097812 */ /* 0x000fc800078ec0ff */
[----:B------:R-:W-:Y:S02]  /*5150*/  LOP3.LUT R14, R9, 0x38, R14, 0xf8, !PT ;  /* 0x00000038090e7812 */ /* 0x000fe400078ef80e */
[----:B------:R-:W-:Y:S01]  /*5160*/  SHF.R.U32.HI R9, RZ, 0x3, R9 ;  /* 0x00000003ff097819 */ /* 0x000fe20000011609 */
[----:B------:R-:W-:Y:S02]  /*5170*/  @UP0 USHF.R.S32.HI UR8, URZ, 0x1f, UR7 ;  /* 0x0000001f3f080899 */ /* 0x000fe40008011407 */
[----:B------:R-:W-:Y:S01]  /*5180*/  @UP0 UMOV UR4, UR7 ;  /* 0x0000000700040c82 */ /* 0x000fe20008000000 */
[----:B------:R-:W-:-:S04]  /*5190*/  LOP3.LUT R9, R14, R9, RZ, 0x3c, !PT ;  /* 0x000000090e097212 */ /* 0x000fc800078e3cff */
[----:B------:R-:W-:Y:S01]  /*51a0*/  @UP0 UMOV UR5, UR8 ;  /* 0x0000000800050c82 */ /* 0x000fe20008000000 */
[----:B------:R-:W-:Y:S01]  /*51b0*/  IMAD.IADD R9, R10, 0x1, R9 ;  /* 0x000000010a097824 */ /* 0x000fe200078e0209 */
[----:B-1-3--:R-:W-:Y:S06]  /*51c0*/  @P1 BRA `(.L_x_1735) ;  /* 0x0000000000101947 */ /* 0x00afec0003800000 */
[----:B------:R-:W-:Y:S05]  /*51d0*/  @!P0 BRA `(.L_x_1735) ;  /* 0x00000000000c8947 */ /* 0x000fea0003800000 */
[----:B------:R-:W2:Y:S04]  /*51e0*/  LDG.E R7, desc[UR46][R4.64] ;  /* 0x0000002e04077981 */ /* 0x000ea8000c1e1900 */
[----:B-----5:R-:W2:Y:S02]  /*51f0*/  LDG.E R2, desc[UR46][R4.64+0x4] ;  /* 0x0000042e04027981 */ /* 0x020ea4000c1e1900 */
[----:B--2---:R-:W-:-:S07]  /*5200*/  IMAD.IADD R2, R2, 0x1, -R7 ;  /* 0x0000000102027824 */ /* 0x004fce00078e0a07 */
.L_x_1735:
[----:B------:R-:W-:Y:S01]  /*5210*/  LEA R46, R9, UR6, 0x1 ;  /* 0x00000006092e7c11 */ /* 0x000fe2000f8e08ff */
[----:B------:R-:W-:Y:S01]  /*5220*/  IMAD R30, R36, UR10, RZ ;  /* 0x0000000a241e7c24 */ /* 0x000fe2000f8e02ff */
[----:B------:R-:W-:Y:S01]  /*5230*/  USHF.R.S32.HI UR6, URZ, 0x1f, UR36 ;  /* 0x0000001f3f067899 */ /* 0x000fe20008011424 */
[----:B-----5:R-:W-:Y:S01]  /*5240*/  IMAD R2, R39, -0x80, R2 ;  /* 0xffffff8027027824 */ /* 0x020fe200078e0202 */
[----:B------:R-:W1:Y:S01]  /*5250*/  LDC.64 R48, c[0x0][0x820] ;  /* 0x00020800ff307b82 */ /* 0x000e620000000a00 */
[----:B------:R2:W3:Y:S01]  /*5260*/  LDS.128 R32, [R46+0x8800] ;  /* 0x008800002e207984 */ /* 0x0004e20000000c00 */
[----:B------:R-:W-:Y:S01]  /*5270*/  IMAD.SHL.U32 R28, R3, 0x8, RZ ;  /* 0x00000008031c7824 */ /* 0x000fe200078e00ff */
[----:B------:R-:W-:Y:S01]  /*5280*/  ULDC UR11, c[0x0][0x83c] ;  /* 0x00020f00000b7ab9 */ /* 0x000fe20000000800 */
[----:B------:R-:W-:Y:S01]  /*5290*/  IMAD R37, R37, UR9, R30 ;  /* 0x0000000925257c24 */ /* 0x000fe2000f8e021e */
[----:B------:R2:W4:Y:S01]  /*52a0*/  LDS.128 R24, [R46+0x1000] ;  /* 0x001000002e187984 */ /* 0x0005220000000c00 */
[----:B------:R-:W-:Y:S01]  /*52b0*/  VIADD R30, R0, 0x10 ;  /* 0x00000010001e7836 */ /* 0x000fe20000000000 */
[----:B------:R-:W-:Y:S01]  /*52c0*/  VIMNMX R47, R2, 0x80, PT ;  /* 0x00000080022f7848 */ /* 0x000fe20003fe0100 */
[----:B------:R-:W-:Y:S01]  /*52d0*/  VIADD R31, R0, 0x20 ;  /* 0x00000020001f7836 */ /* 0x000fe20000000000 */
[----:B------:R2:W1:Y:S01]  /*52e0*/  LDS.128 R20, [R46+0x1800] ;  /* 0x001800002e147984 */ /* 0x0004620000000c00 */
[--C-:B------:R-:W-:Y:S01]  /*52f0*/  SHF.R.S32.HI R29, RZ, 0x1f, R28.reuse ;  /* 0x0000001fff1d7819 */ /* 0x100fe2000001141c */
[----:B------:R-:W-:Y:S01]  /*5300*/  USEL UR8, UR6, URZ, !UP0 ;  /* 0x0000003f06087287 */ /* 0x000fe2000c000000 */
[-C--:B------:R-:W-:Y:S01]  /*5310*/  ISETP.GE.AND P6, PT, R30, R47.reuse, PT ;  /* 0x0000002f1e00720c */ /* 0x080fe20003fc6270 */
[----:B------:R2:W1:Y:S01]  /*5320*/  LDS.128 R16, [R46+0x2000] ;  /* 0x002000002e107984 */ /* 0x0004620000000c00 */
[C---:B------:R-:W-:Y:S01]  /*5330*/  VIADD R30, R0.reuse, 0x40 ;  /* 0x00000040001e7836 */ /* 0x040fe20000000000 */
[-C--:B------:R-:W-:Y:S01]  /*5340*/  ISETP.GE.AND P2, PT, R0, R47.reuse, PT ;  /* 0x0000002f0000720c */ /* 0x080fe20003f46270 */
[----:B------:R-:W-:Y:S01]  /*5350*/  IMAD.WIDE.U32 R2, R36, UR9, R28 ;  /* 0x0000000924027c25 */ /* 0x000fe2000f8e001c */
[----:B------:R2:W1:Y:S01]  /*5360*/  LDS.128 R12, [R46+0x2800] ;  /* 0x002800002e0c7984 */ /* 0x0004620000000c00 */
[----:B------:R-:W-:Y:S01]  /*5370*/  ULDC.64 UR6, c[0x0][0x858] ;  /* 0x0002160000067ab9 */ /* 0x000fe20000000a00 */
[-C--:B------:R-:W-:Y:S01]  /*5380*/  ISETP.GE.AND P1, PT, R30, R47.reuse, PT ;  /* 0x0000002f1e00720c */ /* 0x080fe20003f26270 */
[----:B------:R-:W-:Y:S01]  /*5390*/  IMAD.MOV.U32 R30, RZ, RZ, R2 ;  /* 0x000000ffff1e7224 */ /* 0x000fe200078e0002 */
[----:B------:R2:W1:Y:S01]  /*53a0*/  LDS.128 R8, [R46+0x3000] ;  /* 0x003000002e087984 */ /* 0x0004620000000c00 */
[----:B------:R-:W-:Y:S01]  /*53b0*/  ISETP.GE.OR P4, PT, R28, UR11, P2 ;  /* 0x0000000b1c007c0c */ /* 0x000fe20009786670 */
[----:B------:R-:W-:Y:S01]  /*53c0*/  USEL UR36, UR36, URZ, !UP0 ;  /* 0x0000003f24247287 */ /* 0x000fe2000c000000 */
[C---:B------:R-:W-:Y:S01]  /*53d0*/  IADD3 R2, P3, R0.reuse, UR4, RZ ;  /* 0x0000000400027c10 */ /* 0x040fe2000ff7e0ff */
[----:B------:R2:W1:Y:S01]  /*53e0*/  LDS.128 R4, [R46+0x3800] ;  /* 0x003800002e047984 */ /* 0x0004620000000c00 */
[----:B------:R-:W-:Y:S01]  /*53f0*/  UIMAD UR4, UR8, UR6, URZ ;  /* 0x00000006080472a4 */ /* 0x000fe2000f8e023f */
[----:B------:R-:W-:Y:S01]  /*5400*/  ISETP.GE.AND P0, PT, R31, R47, PT ;  /* 0x0000002f1f00720c */ /* 0x000fe20003f06270 */
[----:B------:R-:W-:Y:S01]  /*5410*/  IMAD.IADD R31, R3, 0x1, R37 ;  /* 0x00000001031f7824 */ /* 0x000fe200078e0225 */
[C---:B------:R-:W-:Y:S01]  /*5420*/  LEA.HI.X.SX32 R3, R0.reuse, UR5, 0x1, P3 ;  /* 0x0000000500037c11 */ /* 0x040fe200098f0eff */
[----:B------:R-:W-:Y:S01]  /*5430*/  IMAD.U32 R45, RZ, RZ, UR6 ;  /* 0x00000006ff2d7e24 */ /* 0x000fe2000f8e00ff */
[----:B------:R-:W-:Y:S01]  /*5440*/  UIMAD UR4, UR36, UR7, UR4 ;  /* 0x00000007240472a4 */ /* 0x000fe2000f8e0204 */
[----:B------:R-:W-:Y:S01]  /*5450*/  VIADD R36, R0, 0x30 ;  /* 0x0000003000247836 */ /* 0x000fe20000000000 */
[----:B------:R-:W-:Y:S01]  /*5460*/  BSSY B0, `(.L_x_1736) ;  /* 0x0000014000007945 */ /* 0x000fe20003800000 */
[----:B------:R-:W-:Y:S01]  /*5470*/  IMAD.WIDE.U32 R44, R45, UR36, R30 ;  /* 0x000000242d2c7c25 */ /* 0x000fe2000f8e001e */
[----:B------:R-:W-:-:S02]  /*5480*/  P2R R50, PR, RZ, 0x40 ;  /* 0x00000040ff327803 */ /* 0x000fc40000000000 */
[----:B------:R-:W-:Y:S01]  /*5490*/  ISETP.GE.AND P5, PT, R36, R47, PT ;  /* 0x0000002f2400720c */ /* 0x000fe20003fa6270 */
[----:B------:R-:W-:Y:S01]  /*54a0*/  VIADD R41, R45, UR4 ;  /* 0x000000042d297c36 */ /* 0x000fe20008000000 */
[----:B------:R-:W-:Y:S01]  /*54b0*/  ISETP.GE.OR P3, PT, R28, UR11, P6 ;  /* 0x0000000b1c007c0c */ /* 0x000fe2000b766670 */
[----:B------:R-:W-:Y:S01]  /*54c0*/  IMAD.WIDE R2, R39, 0x80, R2 ;  /* 0x0000008027027825 */ /* 0x000fe200078e0202 */
[----:B------:R-:W-:Y:S01]  /*54d0*/  P2R R51, PR, RZ, 0x20 ;  /* 0x00000020ff337803 */ /* 0x000fe20000000000 */
[----:B--23--:R-:W-:Y:S10]  /*54e0*/  @P4 BRA `(.L_x_1737) ;  /* 0x00000000002c4947 */ /* 0x00cff40003800000 */
        /* <DEDUP_REMOVED lines=11> */
.L_x_1737:
[----:B------:R-:W-:Y:S05]  /*55a0*/  BSYNC B0 ;  /* 0x0000000000007941 */ /* 0x000fea0003800000 */
.L_x_1736:
        /* <DEDUP_REMOVED lines=15> */
.L_x_1739:
[----:B------:R-:W-:Y:S05]  /*56a0*/  BSYNC B0 ;  /* 0x0000000000007941 */ /* 0x000fea0003800000 */
.L_x_1738:
        /* <DEDUP_REMOVED lines=18> */
.L_x_1741:
[----:B------:R-:W-:Y:S05]  /*57d0*/  BSYNC B0 ;  /* 0x0000000000007941 */ /* 0x000fea0003800000 */
.L_x_1740:
        /* <DEDUP_REMOVED lines=17> */
.L_x_1743:
[----:B------:R-:W-:Y:S05]  /*58f0*/  BSYNC B0 ;  /* 0x0000000000007941 */ /* 0x000fea0003800000 */
.L_x_1742:
        /* <DEDUP_REMOVED lines=18> */
.L_x_1745:
[----:B------:R-:W-:Y:S05]  /*5a20*/  BSYNC B0 ;  /* 0x0000000000007941 */ /* 0x000fea0003800000 */
.L_x_1744:
        /* <DEDUP_REMOVED lines=18> */
.L_x_1747:
[----:B------:R-:W-:Y:S05]  /*5b50*/  BSYNC B0 ;  /* 0x0000000000007941 */ /* 0x000fea0003800000 */
.L_x_1746:
[----:B--23--:R2:W3:Y:S01]  /*5b60*/  LDS.128 R32, [R46+0xb000] ;  /* 0x00b000002e207984 */ /* 0x00c4e20000000c00 */
[----:B------:R-:W-:Y:S01]  /*5b70*/  ISETP.GE.AND P4, PT, R38, R47, PT ;  /* 0x0000002f2600720c */ /* 0x000fe20003f86270 */
[----:B------:R-:W-:Y:S01]  /*5b80*/  BSSY B0, `(.L_x_1748) ;  /* 0x0000011000007945 */ /* 0x000fe20003800000 */
[----:B------:R-:W-:Y:S02]  /*5b90*/  IMAD R38, R48, UR10, RZ ;  /* 0x0000000a30267c24 */ /* 0x000fe4000f8e02ff */
        /* <DEDUP_REMOVED lines=15> */
.L_x_1749:
[----:B------:R-:W-:Y:S05]  /*5c90*/  BSYNC B0 ;  /* 0x0000000000007941 */ /* 0x000fea0003800000 */
.L_x_1748:
        /* <DEDUP_REMOVED lines=21> */
.L_x_1751:
[----:B------:R-:W-:Y:S05]  /*5df0*/  BSYNC B0 ;  /* 0x0000000000007941 */ /* 0x000fea0003800000 */
.L_x_1750:
[----:B------:R-:W-:Y:S01]  /*5e00*/  P2R R0, PR, RZ, 0x20 ;  /* 0x00000020ff007803 */ /* 0x000fe20000000000 */
[----:B------:R-:W-:Y:S01]  /*5e10*/  ULDC UR5, c[0x0][0x80c] ;  /* 0x0002030000057ab9 */ /* 0x000fe20000000800 */
[----:B------:R-:W-:Y:S01]  /*5e20*/  ISETP.NE.AND P5, PT, R50, RZ, PT ;  /* 0x000000ff3200720c */ /* 0x000fe20003fa5270 */
[----:B------:R-:W-:Y:S01]  /*5e30*/  ULDC.64 UR6, c[0x0][0x828] ;  /* 0x00020a0000067ab9 */ /* 0x000fe20000000a00 */
[----:B------:R-:W-:Y:S01]  /*5e40*/  ISETP.NE.AND P6, PT, R51, RZ, PT ;  /* 0x000000ff3300720c */ /* 0x000fe20003fc5270 */
[----:B------:R-:W-:Y:S01]  /*5e50*/  IMAD.U32 R29, RZ, RZ, UR6 ;  /* 0x00000006ff1d7e24 */ /* 0x000fe2000f8e00ff */
[C---:B------:R-:W-:Y:S01]  /*5e60*/  ISETP.GE.OR P5, PT, R28.reuse, UR5, P5 ;  /* 0x000000051c007c0c */ /* 0x040fe2000afa6670 */
[----:B------:R-:W-:Y:S01]  /*5e70*/  IMAD.IADD R39, R39, 0x1, R43 ;  /* 0x0000000127277824 */ /* 0x000fe200078e022b */
[----:B------:R-:W-:Y:S01]  /*5e80*/  ISETP.GE.OR P2, PT, R28, UR5, P2 ;  /* 0x000000051c007c0c */ /* 0x000fe20009746670 */
[----:B------:R-:W-:Y:S01]  /*5e90*/  UIMAD UR4, UR8, UR6, URZ ;  /* 0x00000006080472a4 */ /* 0x000fe2000f8e023f */
[----:B------:R-:W-:Y:S01]  /*5ea0*/  P2R R40, PR, RZ, 0x20 ;  /* 0x00000020ff287803 */ /* 0x000fe20000000000 */
[----:B------:R-:W-:Y:S01]  /*5eb0*/  IMAD.WIDE.U32 R38, R29, UR36, R38 ;  /* 0x000000241d267c25 */ /* 0x000fe2000f8e0026 */
[----:B------:R-:W-:Y:S01]  /*5ec0*/  ISETP.NE.AND P5, PT, R0, RZ, PT ;  /* 0x000000ff0000720c */ /* 0x000fe20003fa5270 */
[----:B------:R-:W-:Y:S01]  /*5ed0*/  UIMAD UR4, UR36, UR7, UR4 ;  /* 0x00000007240472a4 */ /* 0x000fe2000f8e0204 */
[C---:B------:R-:W-:Y:S01]  /*5ee0*/  ISETP.GE.OR P0, PT, R28.reuse, UR5, P0 ;  /* 0x000000051c007c0c */ /* 0x040fe20008706670 */
[----:B------:R-:W-:Y:S01]  /*5ef0*/  BSSY B0, `(.L_x_1752) ;  /* 0x0000013000007945 */ /* 0x000fe20003800000 */
[----:B------:R-:W-:-:S02]  /*5f00*/  ISETP.GE.OR P6, PT, R28, UR5, P6 ;  /* 0x000000051c007c0c */ /* 0x000fc4000b7c6670 */
[C---:B------:R-:W-:Y:S01]  /*5f10*/  ISETP.GE.OR P1, PT, R28.reuse, UR5, P1 ;  /* 0x000000051c007c0c */ /* 0x040fe20008f26670 */
[----:B--23--:R-:W-:Y:S01]  /*5f20*/  VIADD R35, R39, UR4 ;  /* 0x0000000427237c36 */ /* 0x00cfe20008000000 */
[C---:B------:R-:W-:Y:S02]  /*5f30*/  ISETP.GE.OR P3, PT, R28.reuse, UR5, P3 ;  /* 0x000000051c007c0c */ /* 0x040fe40009f66670 */
[C---:B------:R-:W-:Y:S02]  /*5f40*/  ISETP.GE.OR P4, PT, R28.reuse, UR5, P4 ;  /* 0x000000051c007c0c */ /* 0x040fe4000a786670 */
        /* <DEDUP_REMOVED lines=13> */
.L_x_1753:
[----:B------:R-:W-:Y:S05]  /*6020*/  BSYNC B0 ;  /* 0x0000000000007941 */ /* 0x000fea0003800000 */
.L_x_1752:
[----:B---3--:R3:W1:Y:S01]  /*6030*/  LDS.128 R28, [R46+0x800] ;  /* 0x000800002e1c7984 */ /* 0x0086620000000c00 */
        /* <DEDUP_REMOVED lines=15> */
[----:B-1----:R1:W-:Y:S02]  /*6130*/  STG.E.128 desc[UR46][R36.64], R28 ;  /* 0x0000001c24007986 */ /* 0x0023e4000c101d2e */
.L_x_1755:
[----:B------:R-:W-:Y:S05]  /*6140*/  BSYNC B0 ;  /* 0x0000000000007941 */ /* 0x000fea0003800000 */
.L_x_1754:
        /* <DEDUP_REMOVED lines=15> */
.L_x_1757:
[----:B------:R-:W-:Y:S05]  /*6240*/  BSYNC B0 ;  /* 0x0000000000007941 */ /* 0x000fea0003800000 */
.L_x_1756:
[----:B------:R-:W-:Y:S04]  /*6250*/  BSSY B0, `(.L_x_1758) ;  /* 0x000000f000007945 */ /* 0x000fe80003800000 */
[----:B------:R-:W-:Y:S05]  /*6260*/  @P6 BRA `(.L_x_1759) ;  /* 0x0000000000346947 */ /* 0x000fea0003800000 */
        /* <DEDUP_REMOVED lines=13> */
.L_x_1759:
[----:B------:R-:W-:Y:S05]  /*6340*/  BSYNC B0 ;  /* 0x0000000000007941 */ /* 0x000fea0003800000 */
.L_x_1758:
        /* <DEDUP_REMOVED lines=15> */
.L_x_1761:
[----:B------:R-:W-:Y:S05]  /*6440*/  BSYNC B0 ;  /* 0x0000000000007941 */ /* 0x000fea0003800000 */
.L_x_1760:
        /* <DEDUP_REMOVED lines=15> */
.L_x_1763:
[----:B------:R-:W-:Y:S05]  /*6540*/  BSYNC B0 ;  /* 0x0000000000007941 */ /* 0x000fea0003800000 */
.L_x_1762:
        /* <DEDUP_REMOVED lines=15> */
.L_x_1765:
[----:B------:R-:W-:Y:S05]  /*6640*/  BSYNC B0 ;  /* 0x0000000000007941 */ /* 0x000fea0003800000 */
.L_x_1764:
[----:B------:R-:W-:Y:S05]  /*6650*/  @P5 BRA `(.L_x_1709) ;  /* 0x0000005000c05947 */ /* 0x000fea0003800000 */
[----:B-1----:R-:W-:Y:S01]  /*6660*/  IADD3 R9, P0, R2, 0x70, RZ ;  /* 0x0000007002097810 */ /* 0x002fe20007f1e0ff */
        /* <DEDUP_REMOVED lines=13> */
.L_x_1734:
[----:B------:R-:W-:Y:S01]  /*6740*/  ULDC.64 UR4, c[0x0][0x870] ;  /* 0x00021c0000047ab9 */ /* 0x000fe20000000a00 */
[----:B------:R-:W1:Y:S01]  /*6750*/  S2R R6, SR_TID.X ;  /* 0x0000000000067919 */ /* 0x000e620000002100 */
[----:B------:R-:W-:Y:S01]  /*6760*/  UISETP.NE.U32.AND UP0, UPT, UR4, URZ, UPT ;  /* 0x0000003f0400728c */ /* 0x000fe2000bf05070 */
[----:B------:R-:W2:Y:S03]  /*6770*/  S2UR UR10, SR_CTAID.Y ;  /* 0x00000000000a79c3 */ /* 0x000ea60000002600 */
[----:B------:R-:W-:-:S03]  /*6780*/  UISETP.NE.AND.EX UP0, UPT, UR5, URZ, UPT, UP0 ;  /* 0x0000003f0500728c */ /* 0x000fc6000bf05300 */
[----:B------:R-:W-:Y:S02]  /*6790*/  ULDC.64 UR4, c[0x0][0x870] ;  /* 0x00021c0000047ab9 */ /* 0x000fe40000000a00 */
[----:B------:R-:W-:Y:S01]  /*67a0*/  UIMAD.WIDE UR4, UR36, 0x4, UR4 ;  /* 0x00000004240478a5 */ /* 0x000fe2000f8e0204 */
[----:B------:R-:W-:Y:S01]  /*67b0*/  PLOP3.LUT P0, PT, PT, PT, UP0, 0x80, 0x0 ;  /* 0x000000000000781c */ /* 0x000fe20003f0f008 */
[----:B------:R-:W-:Y:S01]  /*67c0*/  ULDC UR6, c[0x0][0x808] ;  /* 0x0002020000067ab9 */ /* 0x000fe20000000800 */
[----:B------:R-:W3:Y:S03]  /*67d0*/  LDC.64 R10, c[0x0][0x820] ;  /* 0x00020800ff0a7b82 */ /* 0x000ee60000000a00 */
[----:B------:R-:W-:Y:S02]  /*67e0*/  IMAD.U32 R2, RZ, RZ, UR4 ;  /* 0x00000004ff027e24 */ /* 0x000fe4000f8e00ff */
[----:B------:R-:W-:Y:S01]  /*67f0*/  IMAD.U32 R3, RZ, RZ, UR5 ;  /* 0x00000005ff037e24 */ /* 0x000fe2000f8e00ff */
[----:B------:R-:W-:-:S05]  /*6800*/  ULDC.64 UR4, c[0x0][0x878] ;  /* 0x00021e0000047ab9 */ /* 0x000fca0000000a00 */
[----:B------:R-:W4:Y:S01]  /*6810*/  @P0 LDG.E R8, desc[UR46][R2.64] ;  /* 0x0000002e02080981 */ /* 0x000f22000c1e1900 */
[----:B------:R-:W-:Y:S01]  /*6820*/  UISETP.NE.U32.AND UP1, UPT, UR4, URZ, UPT ;  /* 0x0000003f0400728c */ /* 0x000fe2000bf25070 */
[----:B------:R-:W-:-:S03]  /*6830*/  IMAD.U32 R0, RZ, RZ, UR6 ;  /* 0x00000006ff007e24 */ /* 0x000fc6000f8e00ff */
[----:B------:R-:W-:Y:S01]  /*6840*/  UISETP.NE.AND.EX UP1, UPT, UR5, URZ, UPT, UP1 ;  /* 0x0000003f0500728c */ /* 0x000fe2000bf25310 */
[----:B-1----:R-:W-:Y:S01]  /*6850*/  VIADD R7, R6, 0xffffff80 ;  /* 0xffffff8006077836 */ /* 0x002fe20000000000 */
[----:B------:R-:W1:Y:S04]  /*6860*/  S2R R9, SR_CTAID.X ;  /* 0x0000000000097919 */ /* 0x000e680000002500 */
[----:B------:R-:W-:Y:S02]  /*6870*/  PLOP3.LUT P1, PT, PT, PT, UP1, 0x80, 0x0 ;  /* 0x000000000000781c */ /* 0x000fe40003f2f018 */
[----:B------:R-:W-:-:S03]  /*6880*/  SHF.R.S32.HI R6, RZ, 0x1f, R7 ;  /* 0x0000001fff067819 */ /* 0x000fc60000011407 */
[----:B------:R-:W-:Y:S02]  /*6890*/  @UP1 ULDC.64 UR4, c[0x0][0x878] ;  /* 0x00021e0000041ab9 */ /* 0x000fe40000000a00 */
[----:B------:R-:W-:-:S06]  /*68a0*/  @UP1 UIMAD.WIDE UR4, UR36, 0x4, UR4 ;  /* 0x00000004240418a5 */ /* 0x000fcc000f8e0204 */
[----:B------:R-:W-:Y:S02]  /*68b0*/  IMAD.U32 R4, RZ, RZ, UR4 ;  /* 0x00000004ff047e24 */ /* 0x000fe4000f8e00ff */
[----:B------:R-:W-:Y:S01]  /*68c0*/  IMAD.U32 R5, RZ, RZ, UR5 ;  /* 0x00000005ff057e24 */ /* 0x000fe2000f8e00ff */
[----:B--2---:R-:W-:Y:S01]  /*68d0*/  USHF.R.S32.HI UR11, URZ, 0x1f, UR10 ;  /* 0x0000001f3f0b7899 */ /* 0x004fe2000801140a */
[----:B------:R-:W-:-:S03]  /*68e0*/  UMOV UR4, URZ ;  /* 0x0000003f00047c82 */ /* 0x000fc60008000000 */
[----:B------:R2:W5:Y:S01]  /*68f0*/  @P1 LDG.E R0, desc[UR46][R4.64] ;  /* 0x0000002e04001981 */ /* 0x000562000c1e1900 */
[----:B------:R-:W-:Y:S01]  /*6900*/  UMOV UR5, URZ ;  /* 0x0000003f00057c82 */ /* 0x000fe20008000000 */
[----:B----4-:R-:W-:Y:S02]  /*6910*/  @P0 R2UR UR6, R8 ;  /* 0x00000000080602ca */ /* 0x010fe400000e0000 */
[----:B------:R-:W-:-:S04]  /*6920*/  LEA.HI R8, R6, R7, RZ, 0x4 ;  /* 0x0000000706087211 */ /* 0x000fc800078f20ff */
[----:B------:R-:W-:Y:S02]  /*6930*/  LOP3.LUT R6, R8, 0x1ffffff0, RZ, 0xc0, !PT ;  /* 0x1ffffff008067812 */ /* 0x000fe400078ec0ff */
[----:B------:R-:W-:-:S03]  /*6940*/  SHF.R.S32.HI R17, RZ, 0x4, R8 ;  /* 0x00000004ff117819 */ /* 0x000fc60000011408 */
[----:B------:R-:W-:Y:S02]  /*6950*/  IMAD.IADD R6, R7, 0x1, -R6 ;  /* 0x0000000107067824 */ /* 0x000fe400078e0a06 */
[----:B------:R-:W-:Y:S02]  /*6960*/  @UP0 USHF.R.S32.HI UR7, URZ, 0x1f, UR6 ;  /* 0x0000001f3f070899 */ /* 0x000fe40008011406 */
[----:B--2---:R-:W-:Y:S01]  /*6970*/  IMAD.SHL.U32 R4, R6, 0x8, RZ ;  /* 0x0000000806047824 */ /* 0x004fe200078e00ff */
[----:B------:R-:W-:Y:S01]  /*6980*/  @UP0 UMOV UR4, UR6 ;  /* 0x0000000600040c82 */ /* 0x000fe20008000000 */
[----:B---3--:R-:W-:-:S03]  /*6990*/  IMAD R6, R10, UR11, RZ ;  /* 0x0000000b0a067c24 */ /* 0x008fc6000f8e02ff */
[----:B------:R-:W-:Y:S01]  /*69a0*/  @UP0 UMOV UR5, UR7 ;  /* 0x0000000700050c82 */ /* 0x000fe20008000000 */
[----:B------:R-:W-:Y:S01]  /*69b0*/  SHF.R.S32.HI R5, RZ, 0x1f, R4 ;  /* 0x0000001fff057819 */ /* 0x000fe20000011404 */
[----:B-1----:R-:W-:Y:S06]  /*69c0*/  @P1 BRA `(.L_x_1766) ;  /* 0x0000000000101947 */ /* 0x002fec0003800000 */
[----:B------:R-:W-:Y:S05]  /*69d0*/  @!P0 BRA `(.L_x_1766) ;  /* 0x00000000000c8947 */ /* 0x000fea0003800000 */
[----:B------:R-:W2:Y:S04]  /*69e0*/  LDG.E R7, desc[UR46][R2.64] ;  /* 0x0000002e02077981 */ /* 0x000ea8000c1e1900 */
[----:B-----5:R-:W2:Y:S02]  /*69f0*/  LDG.E R0, desc[UR46][R2.64+0x4] ;  /* 0x0000042e02007981 */ /* 0x020ea4000c1e1900 */
[----:B--2---:R-:W-:-:S07]  /*6a00*/  IMAD.IADD R0, R0, 0x1, -R7 ;  /* 0x0000000100007824 */ /* 0x004fce00078e0a07 */
.L_x_1766:
[----:B-----5:R-:W-:Y:S01]  /*6a10*/  IMAD R12, R9, -0x80, R0 ;  /* 0xffffff80090c7824 */ /* 0x020fe200078e0200 */
[----:B------:R-:W-:Y:S01]  /*6a20*/  USHF.R.S32.HI UR6, URZ, 0x1f, UR36 ;  /* 0x0000001f3f067899 */ /* 0x000fe20008011424 */
[C---:B------:R-:W-:Y:S01]  /*6a30*/  VIADD R19, R17.reuse, 0x40 ;  /* 0x0000004011137836 */ /* 0x040fe20000000000 */
[----:B------:R-:W-:Y:S01]  /*6a40*/  ULDC UR7, c[0x0][0x80c] ;  /* 0x0002030000077ab9 */ /* 0x000fe20000000800 */
[----:B------:R-:W-:Y:S01]  /*6a50*/  IMAD.WIDE.U32 R2, R10, UR10, R4 ;  /* 0x0000000a0a027c25 */ /* 0x000fe2000f8e0004 */
[-C--:B------:R-:W-:Y:S01]  /*6a60*/  ISETP.GE.AND P5, PT, R17, R12.reuse, PT ;  /* 0x0000000c1100720c */ /* 0x080fe20003fa6270 */
[----:B------:R-:W-:Y:S01]  /*6a70*/  USEL UR6, UR6, URZ, !UP0 ;  /* 0x0000003f06067287 */ /* 0x000fe2000c000000 */
[-C--:B------:R-:W-:Y:S01]  /*6a80*/  ISETP.GE.AND P2, PT, R19, R12.reuse, PT ;  /* 0x0000000c1300720c */ /* 0x080fe20003f46270 */
[C---:B------:R-:W-:Y:S01]  /*6a90*/  VIADD R7, R17.reuse, 0x10 ;  /* 0x0000001011077836 */ /* 0x040fe20000000000 */
[----:B------:R-:W1:Y:S01]  /*6aa0*/  LDC.64 R18, c[0x0][0x850] ;  /* 0x00021400ff127b82 */ /* 0x000e620000000a00 */
[----:B------:R-:W-:Y:S01]  /*6ab0*/  VIADD R15, R17, 0x30 ;  /* 0x00000030110f7836 */ /* 0x000fe20000000000 */
[----:B------:R-:W-:Y:S01]  /*6ac0*/  ULDC.64 UR8, c[0x0][0x828] ;  /* 0x00020a0000087ab9 */ /* 0x000fe20000000a00 */
[----:B------:R-:W-:Y:S01]  /*6ad0*/  IMAD R11, R11, UR10, R6 ;  /* 0x0000000a0b0b7c24 */ /* 0x000fe2000f8e0206 */
[----:B------:R-:W-:Y:S01]  /*6ae0*/  ISETP.GE.OR P4, PT, R4, UR7, P5 ;  /* 0x0000000704007c0c */ /* 0x000fe2000af86670 */
[----:B------:R-:W-:Y:S01]  /*6af0*/  IMAD.MOV.U32 R6, RZ, RZ, R2 ;  /* 0x000000ffff067224 */ /* 0x000fe200078e0002 */
[----:B------:R-:W-:Y:S01]  /*6b00*/  IADD3 R2, P3, R17, UR4, RZ ;  /* 0x0000000411027c10 */ /* 0x000fe2000ff7e0ff */
[----:B------:R-:W-:Y:S01]  /*6b10*/  USEL UR36, UR36, URZ, !UP0 ;  /* 0x0000003f24247287 */ /* 0x000fe2000c000000 */
[-C--:B------:R-:W-:Y:S01]  /*6b20*/  ISETP.GE.AND P6, PT, R7, R12.reuse, PT ;  /* 0x0000000c0700720c */ /* 0x080fe20003fc6270 */
        /* <DEDUP_REMOVED lines=11> */
[----:B------:R-:W-:Y:S01]  /*6be0*/  IMAD.WIDE R2, R9, 0x80, R2 ;  /* 0x0000008009027825 */ /* 0x000fe200078e0202 */
[----:B------:R-:W-:-:S03]  /*6bf0*/  ISETP.GE.OR P3, PT, R4, UR7, P6 ;  /* 0x0000000704007c0c */ /* 0x000fc6000b766670 */
[----:B------:R-:W-:Y:S01]  /*6c00*/  VIADD R9, R15, UR4 ;  /* 0x000000040f097c36 */ /* 0x000fe20008000000 */
[----:B------:R-:W-:Y:S09]  /*6c10*/  @P4 BRA `(.L_x_1768) ;  /* 0x0000000000284947 */ /* 0x000ff20003800000 */
        /* <DEDUP_REMOVED lines=10> */
.L_x_1768:
[----:B------:R-:W-:Y:S05]  /*6cc0*/  BSYNC B0 ;  /* 0x0000000000007941 */ /* 0x000fea0003800000 */
.L_x_1767:
[----:B------:R-:W-:Y:S01]  /*6cd0*/  BSSY B0, `(.L_x_1769) ;  /* 0x0000010000007945 */ /* 0x000fe20003800000 */
[----:B------:R-:W-:-:S03]  /*6ce0*/  ISETP.GE.OR P4, PT, R4, UR7, P0 ;  /* 0x0000000704007c0c */ /* 0x000fc60008786670 */
[----:B------:R-:W-:Y:S10]  /*6cf0*/  @P3 BRA `(.L_x_1770) ;  /* 0x0000000000343947 */ /* 0x000ff40003800000 */
        /* <DEDUP_REMOVED lines=13> */
.L_x_1770:
[----:B------:R-:W-:Y:S05]  /*6dd0*/  BSYNC B0 ;  /* 0x0000000000007941 */ /* 0x000fea0003800000 */
.L_x_1769:
[----:B------:R-:W-:Y:S01]  /*6de0*/  BSSY B0, `(.L_x_1771) ;  /* 0x0000010000007945 */ /* 0x000fe20003800000 */
[----:B------:R-:W-:-:S03]  /*6df0*/  ISETP.GE.OR P3, PT, R4, UR7, P1 ;  /* 0x0000000704007c0c */ /* 0x000fc60008f66670 */
[----:B------:R-:W-:Y:S10]  /*6e00*/  @P4 BRA `(.L_x_1772) ;  /* 0x0000000000344947 */ /* 0x000ff40003800000 */
        /* <DEDUP_REMOVED lines=13> */
.L_x_1772:
[----:B------:R-:W-:Y:S05]  /*6ee0*/  BSYNC B0 ;  /* 0x0000000000007941 */ /* 0x000fea0003800000 */
.L_x_1771:
[----:B------:R-:W-:Y:S01]  /*6ef0*/  BSSY B0, `(.L_x_1773) ;  /* 0x0000011000007945 */ /* 0x000fe20003800000 */
[----:B------:R-:W-:Y:S01]  /*6f00*/  ISETP.GE.OR P4, PT, R4, UR7, P2 ;  /* 0x0000000704007c0c */ /* 0x000fe20009786670 */
[----:B------:R-:W-:Y:S02]  /*6f10*/  VIADD R13, R17, 0x50 ;  /* 0x00000050110d7836 */ /* 0x000fe40000000000 */
[----:B------:R-:W-:Y:S10]  /*6f20*/  @P3 BRA `(.L_x_1774) ;  /* 0x0000000000343947 */ /* 0x000ff40003800000 */
        /* <DEDUP_REMOVED lines=13> */
.L_x_1774:
[----:B------:R-:W-:Y:S05]  /*7000*/  BSYNC B0 ;  /* 0x0000000000007941 */ /* 0x000fea0003800000 */
.L_x_1773:
[----:B------:R-:W-:Y:S01]  /*7010*/  BSSY B0, `(.L_x_1775) ;  /* 0x0000010000007945 */ /* 0x000fe20003800000 */
[----:B------:R-:W-:-:S03]  /*7020*/  ISETP.GE.AND P3, PT, R13, R12, PT ;  /* 0x0000000c0d00720c */ /* 0x000fc60003f66270 */
        /* <DEDUP_REMOVED lines=14> */
.L_x_1776:
[----:B------:R-:W-:Y:S05]  /*7110*/  BSYNC B0 ;  /* 0x0000000000007941 */ /* 0x000fea0003800000 */
.L_x_1775:
[----:B------:R-:W-:Y:S01]  /*7120*/  ISETP.GE.OR P4, PT, R4, UR7, P3 ;  /* 0x0000000704007c0c */ /* 0x000fe20009f86670 */
[C---:B-1----:R-:W-:Y:S01]  /*7130*/  IMAD R0, R18.reuse, UR11, RZ ;  /* 0x0000000b12007c24 */ /* 0x042fe2000f8e02ff */
[----:B------:R-:W-:Y:S01]  /*7140*/  BSSY B0, `(.L_x_1777) ;  /* 0x0000012000007945 */ /* 0x000fe20003800000 */
[----:B--234-:R-:W-:-:S04]  /*7150*/  IMAD.WIDE.U32 R10, R18, UR10, R4 ;  /* 0x0000000a120a7c25 */ /* 0x01cfc8000f8e0004 */
[----:B------:R-:W-:Y:S02]  /*7160*/  IMAD R21, R19, UR10, R0 ;  /* 0x0000000a13157c24 */ /* 0x000fe4000f8e0200 */
[----:B------:R-:W-:-:S04]  /*7170*/  VIADD R19, R17, 0x60 ;  /* 0x0000006011137836 */ /* 0x000fc80000000000 */
        /* <DEDUP_REMOVED lines=14> */
.L_x_1778:
[----:B------:R-:W-:Y:S05]  /*7260*/  BSYNC B0 ;  /* 0x0000000000007941 */ /* 0x000fea0003800000 */
.L_x_1777:
[----:B------:R-:W-:Y:S01]  /*7270*/  ISETP.GE.AND P4, PT, R19, R12, PT ;  /* 0x0000000c1300720c */ /* 0x000fe20003f86270 */
[----:B------:R-:W-:Y:S01]  /*7280*/  ULDC UR12, c[0x0][0x83c] ;  /* 0x00020f00000c7ab9 */ /* 0x000fe20000000800 */
[----:B------:R-:W-:Y:S01]  /*7290*/  BSSY B0, `(.L_x_1779) ;  /* 0x0000014000007945 */ /* 0x000fe20003800000 */
[C---:B------:R-:W-:Y:S01]  /*72a0*/  ISETP.GE.OR P6, PT, R4.reuse, UR12, P5 ;  /* 0x0000000c04007c0c */ /* 0x040fe2000afc6670 */
[----:B------:R-:W-:Y:S01]  /*72b0*/  VIADD R19, R17, 0x70 ;  /* 0x0000007011137836 */ /* 0x000fe20000000000 */
[----:B------:R-:W-:Y:S01]  /*72c0*/  ISETP.GE.OR P5, PT, R4, UR7, P4 ;  /* 0x0000000704007c0c */ /* 0x000fe2000a7a6670 */
[----:B------:R-:W-:Y:S01]  /*72d0*/  IMAD.IADD R13, R21, 0x1, R11 ;  /* 0x00000001150d7824 */ /* 0x000fe200078e020b */
[----:B------:R-:W-:-:S11]  /*72e0*/  P2R R16, PR, RZ, 0x40 ;  /* 0x00000040ff107803 */ /* 0x000fd60000000000 */
        /* <DEDUP_REMOVED lines=10> */
[----:B-1----:R-:W-:Y:S01]  /*7390*/  LEA R22, P5, R6, UR4, 0x1 ;  /* 0x0000000406167c11 */ /* 0x002fe2000f8a08ff */
[----:B------:R-:W-:-:S05]  /*73a0*/  IMAD.IADD R7, R7, 0x1, R17 ;  /* 0x0000000107077824 */ /* 0x000fca00078e0211 */
[----:B------:R-:W-:-:S05]  /*73b0*/  LEA.HI.X R23, R6, UR5, R7, 0x1, P5 ;  /* 0x0000000506177c11 */ /* 0x000fca000a8f0c07 */
[----:B------:R2:W-:Y:S02]  /*73c0*/  STG.E.128 desc[UR46][R22.64], RZ ;  /* 0x000000ff16007986 */ /* 0x0005e4000c101d2e */
.L_x_1780:
[----:B------:R-:W-:Y:S05]  /*73d0*/  BSYNC B0 ;  /* 0x0000000000007941 */ /* 0x000fea0003800000 */
.L_x_1779:
        /* <DEDUP_REMOVED lines=17> */
.L_x_1782:
[----:B------:R-:W-:Y:S05]  /*74f0*/  BSYNC B0 ;  /* 0x0000000000007941 */ /* 0x000fea0003800000 */
.L_x_1781:
[----:B------:R-:W-:Y:S01]  /*7500*/  ISETP.NE.AND P6, PT, R16, RZ, PT ;  /* 0x000000ff1000720c */ /* 0x000fe20003fc5270 */
[----:B------:R-:W-:Y:S01]  /*7510*/  ULDC.64 UR8, c[0x0][0x858] ;  /* 0x0002160000087ab9 */ /* 0x000fe20000000a00 */
[----:B------:R-:W-:Y:S01]  /*7520*/  P2R R0, PR, RZ, 0x20 ;  /* 0x00000020ff007803 */ /* 0x000fe20000000000 */
[----:B------:R-:W-:Y:S01]  /*7530*/  UIMAD UR4, UR6, UR8, URZ ;  /* 0x00000008060472a4 */ /* 0x000fe2000f8e023f */
[----:B------:R-:W-:Y:S01]  /*7540*/  ISETP.NE.AND P5, PT, R20, RZ, PT ;  /* 0x000000ff1400720c */ /* 0x000fe20003fa5270 */
[----:B------:R-:W-:Y:S01]  /*7550*/  IMAD.U32 R5, RZ, RZ, UR8 ;  /* 0x00000008ff057e24 */ /* 0x000fe2000f8e00ff */
[----:B------:R-:W-:Y:S01]  /*7560*/  BSSY B0, `(.L_x_1783) ;  /* 0x0000019000007945 */ /* 0x000fe20003800000 */
[----:B------:R-:W-:Y:S01]  /*7570*/  IMAD.MOV.U32 R12, RZ, RZ, R10 ;  /* 0x000000ffff0c7224 */ /* 0x000fe200078e000a */
[C---:B------:R-:W-:Y:S01]  /*7580*/  ISETP.GE.OR P5, PT, R4.reuse, UR12, P5 ;  /* 0x0000000c04007c0c */ /* 0x040fe2000afa6670 */
[----:B------:R-:W-:Y:S01]  /*7590*/  UIMAD UR4, UR36, UR9, UR4 ;  /* 0x00000009240472a4 */ /* 0x000fe2000f8e0204 */
[----:B------:R-:W-:Y:S01]  /*75a0*/  ISETP.GE.OR P0, PT, R4, UR12, P0 ;  /* 0x0000000c04007c0c */ /* 0x000fe20008706670 */
[----:B------:R-:W-:Y:S01]  /*75b0*/  IMAD.WIDE.U32 R12, R5, UR36, R12 ;  /* 0x00000024050c7c25 */ /* 0x000fe2000f8e000c */
[----:B---3--:R-:W-:-:S02]  /*75c0*/  P2R R8, PR, RZ, 0x20 ;  /* 0x00000020ff087803 */ /* 0x008fc40000000000 */
[----:B------:R-:W-:Y:S01]  /*75d0*/  ISETP.NE.AND P5, PT, R0, RZ, PT ;  /* 0x000000ff0000720c */ /* 0x000fe20003fa5270 */
[----:B------:R-:W-:Y:S01]  /*75e0*/  VIADD R7, R13, UR4 ;  /* 0x000000040d077c36 */ /* 0x000fe20008000000 */
[C---:B------:R-:W-:Y:S02]  /*75f0*/  ISETP.GE.OR P1, PT, R4.reuse, UR12, P1 ;  /* 0x0000000c04007c0c */ /* 0x040fe40008f26670 */
[C---:B------:R-:W-:Y:S02]  /*7600*/  ISETP.GE.OR P2, PT, R4.reuse, UR12, P2 ;  /* 0x0000000c04007c0c */ /* 0x040fe40009746670 */
[C---:B------:R-:W-:Y:S02]  /*7610*/  ISETP.GE.OR P3, PT, R4.reuse, UR12, P3 ;  /* 0x0000000c04007c0c */ /* 0x040fe40009f66670 */
[C---:B------:R-:W-:Y:S02]  /*7620*/  ISETP.GE.OR P4, PT, R4.reuse, UR12, P4 ;  /* 0x0000000c04007c0c */ /* 0x040fe4000a786670 */
        /* <DEDUP_REMOVED lines=12> */
.L_x_1784:
[----:B------:R-:W-:Y:S05]  /*76f0*/  BSYNC B0 ;  /* 0x0000000000007941 */ /* 0x000fea0003800000 */
.L_x_1783:
        /* <DEDUP_REMOVED lines=16> */
.L_x_1786:
[----:B------:R-:W-:Y:S05]  /*7800*/  BSYNC B0 ;  /* 0x0000000000007941 */ /* 0x000fea0003800000 */
.L_x_1785:
        /* <DEDUP_REMOVED lines=15> */
.L_x_1788:
[----:B------:R-:W-:Y:S05]  /*7900*/  BSYNC B0 ;  /* 0x0000000000007941 */ /* 0x000fea0003800000 */
.L_x_1787:
        /* <DEDUP_REMOVED lines=15> */
.L_x_1790:
[----:B------:R-:W-:Y:S05]  /*7a00*/  BSYNC B0 ;  /* 0x0000000000007941 */ /* 0x000fea0003800000 */
.L_x_1789:
        /* <DEDUP_REMOVED lines=15> */
.L_x_1792:
[----:B------:R-:W-:Y:S05]  /*7b00*/  BSYNC B0 ;  /* 0x0000000000007941 */ /* 0x000fea0003800000 */
.L_x_1791:
        /* <DEDUP_REMOVED lines=15> */
.L_x_1794:
[----:B------:R-:W-:Y:S05]  /*7c00*/  BSYNC B0 ;  /* 0x0000000000007941 */ /* 0x000fea0003800000 */
.L_x_1793:
        /* <DEDUP_REMOVED lines=15> */
.L_x_1796:
[----:B------:R-:W-:Y:S05]  /*7d00*/  BSYNC B0 ;  /* 0x0000000000007941 */ /* 0x000fea0003800000 */
.L_x_1795:
        /* <DEDUP_REMOVED lines=15> */
.L_x_1704:
[----:B------:R-:W-:-:S08]  /*7e00*/  NOP ;  /* 0x0000000000007918 */ /* 0x000fd00000000000 */
[----:B------:R-:W1:-:S00]  /*7e10*/  USETMAXREG.DEALLOC.CTAPOOL 0x18 ;  /* 0x00000018000079c8 */ /* 0x000e4000080e0500 */
        /* <DEDUP_REMOVED lines=19> */
.L_x_1798:
        /* <DEDUP_REMOVED lines=13> */
.L_x_1800:
[----:B------:R-:W-:-:S05]  /*8020*/  ULDC UR4, c[0x0][0x8bc] ;  /* 0x00022f0000047ab9 */ /* 0x000fca0000000800 */
.L_x_1799:
[----:B-1----:R-:W-:-:S04]  /*8030*/  USHF.L.U32 UR11, UR14, 0x7, URZ ;  /* 0x000000070e0b7899 */ /* 0x002fc8000800063f */
[----:B------:R-:W-:-:S04]  /*8040*/  UISETP.GE.AND UP0, UPT, UR11, UR4, UPT ;  /* 0x000000040b00728c */ /* 0x000fc8000bf06270 */
[----:B--2---:R-:W-:-:S06]  /*8050*/  USEL UR12, UR12, 0xffffffff, !UP0 ;  /* 0xffffffff0c0c7887 */ /* 0x004fcc000c000000 */
[----:B------:R-:W-:-:S13]  /*8060*/  ISETP.LE.AND P0, PT, RZ, UR12, PT ;  /* 0x0000000cff007c0c */ /* 0x000fda000bf03270 */
[----:B------:R-:W-:Y:S05]  /*8070*/  @!P0 BRA `(.L_x_1709) ;  /* 0x0000003800388947 */ /* 0x000fea0003800000 */
[----:B------:R-:W-:Y:S01]  /*8080*/  ULDC.64 UR4, c[0x0][0x770] ;  /* 0x0001dc0000047ab9 */ /* 0x000fe20000000a00 */
[----:B------:R-:W1:Y:S01]  /*8090*/  S2UR UR13, SR_CTAID.Y ;  /* 0x00000000000d79c3 */ /* 0x000e620000002600 */
[----:B------:R-:W-:Y:S01]  /*80a0*/  UISETP.NE.U32.AND UP0, UPT, UR4, URZ, UPT ;  /* 0x0000003f0400728c */ /* 0x000fe2000bf05070 */
[----:B------:R-:W-:-:S03]  /*80b0*/  ULDC.64 UR8, c[0x0][0x788] ;  /* 0x0001e20000087ab9 */ /* 0x000fc60000000a00 */
        /* <DEDUP_REMOVED lines=8> */
[----:B------:R-:W-:-:S04]  /*8140*/  UISETP.NE.U32.AND UP1, UPT, UR4, URZ, UPT ;  /* 0x0000003f0400728c */ /* 0x000fc8000bf25070 */
[----:B------:R-:W-:-:S06]  /*8150*/  UISETP.NE.AND.EX UP1, UPT, UR5, URZ, UPT, UP1 ;  /* 0x0000003f0500728c */ /* 0x000fcc000bf25310 */
[----:B------:R-:W-:-:S05]  /*8160*/  PLOP3.LUT P2, PT, PT, PT, UP1, 0x80, 0x0 ;  /* 0x000000000000781c */ /* 0x000fca0003f4f018 */
[----:B------:R-:W-:Y:S02]  /*8170*/  @UP1 ULDC.64 UR4, c[0x0][0x780] ;  /* 0x0001e00000041ab9 */ /* 0x000fe40000000a00 */
[----:B------:R-:W-:-:S06]  /*8180*/  @UP1 UIMAD.WIDE UR4, UR12, 0x4, UR4 ;  /* 0x000000040c0418a5 */ /* 0x000fcc000f8e0204 */
[----:B------:R-:W-:Y:S02]  /*8190*/  IMAD.U32 R4, RZ, RZ, UR4 ;  /* 0x00000004ff047e24 */ /* 0x000fe4000f8e00ff */
[----:B------:R-:W-:-:S05]  /*81a0*/  IMAD.U32 R5, RZ, RZ, UR5 ;  /* 0x00000005ff057e24 */ /* 0x000fca000f8e00ff */
[----:B------:R-:W3:Y:S01]  /*81b0*/  @P2 LDG.E R4, desc[UR46][R4.64] ;  /* 0x0000002e04042981 */ /* 0x000ee2000c1e1900 */
[----:B------:R-:W-:Y:S01]  /*81c0*/  PLOP3.LUT P0, PT, PT, PT, UP0, 0x80, 0x0 ;  /* 0x000000000000781c */ /* 0x000fe20003f0f008 */
[----:B-1----:R-:W-:-:S12]  /*81d0*/  USHF.R.S32.HI UR16, URZ, 0x1f, UR13 ;  /* 0x0000001f3f107899 */ /* 0x002fd8000801140d */
[----:B--2---:R-:W-:Y:S02]  /*81e0*/  @P0 R2UR UR4, R0 ;  /* 0x00000000000402ca */ /* 0x004fe400000e0000 */
[----:B------:R-:W-:Y:S01]  /*81f0*/  ISETP.NE.U32.AND P0, PT, RZ, UR8, PT ;  /* 0x00000008ff007c0c */ /* 0x000fe2000bf05070 */
[----:B------:R-:W-:-:S03]  /*8200*/  ULDC UR8, c[0x0][0x280] ;  /* 0x0000a00000087ab9 */ /* 0x000fc60000000800 */
[----:B------:R-:W-:-:S07]  /*8210*/  ISETP.NE.AND.EX P0, PT, RZ, UR9, PT, P0 ;  /* 0x00000009ff007c0c */ /* 0x000fce000bf05300 */
[----:B------:R-:W-:-:S04]  /*8220*/  @UP0 ULEA UR4, UR12, UR4, 0x6 ;  /* 0x000000040c040291 */ /* 0x000fc8000f8e303f */
[----:B------:R-:W-:-:S04]  /*8230*/  @UP0 USHF.R.S32.HI UR5, URZ, 0x1f, UR4 ;  /* 0x0000001f3f050899 */ /* 0x000fc80008011404 */
[----:B------:R-:W-:-:S04]  /*8240*/  @UP0 ULEA.HI UR5, UR5, UR4, URZ, 0x6 ;  /* 0x0000000405050291 */ /* 0x000fc8000f8f303f */
[----:B------:R-:W-:-:S04]  /*8250*/  @UP0 USHF.L.U32 UR5, UR5, 0x7, URZ ;  /* 0x0000000705050899 */ /* 0x000fc8000800063f */
[----:B------:R-:W-:Y:S01]  /*8260*/  @UP0 ULOP3.LUT UR7, UR5, 0xffffe000, URZ, 0xc0, !UPT ;  /* 0xffffe00005070892 */ /* 0x000fe2000f8ec03f */
[----:B---3--:R-:W-:-:S03]  /*8270*/  @P2 R2UR UR8, R4 ;  /* 0x00000000040822ca */ /* 0x008fc600000e0000 */
[----:B------:R-:W-:Y:S01]  /*8280*/  @UP0 USHF.R.S32.HI UR9, URZ, 0x1f, UR7 ;  /* 0x0000001f3f090899 */ /* 0x000fe20008011407 */
[----:B------:R-:W-:Y:S11]  /*8290*/  @P2 BRA `(.L_x_1801) ;  /* 0x0000000000142947 */ /* 0x000ff60003800000 */
[----:B------:R-:W-:Y:S05]  /*82a0*/  @!P1 BRA `(.L_x_1801) ;  /* 0x0000000000109947 */ /* 0x000fea0003800000 */
[----:B------:R-:W2:Y:S04]  /*82b0*/  LDG.E R5, desc[UR46][R2.64] ;  /* 0x0000002e02057981 */ /* 0x000ea8000c1e1900 */
[----:B------:R-:W2:Y:S02]  /*82c0*/  LDG.E R0, desc[UR46][R2.64+0x4] ;  /* 0x0000042e02007981 */ /* 0x000ea4000c1e1900 */
[----:B--2---:R-:W-:-:S05]  /*82d0*/  IMAD.IADD R0, R0, 0x1, -R5 ;  /* 0x0000000100007824 */ /* 0x004fca00078e0a05 */
[----:B------:R-:W-:-:S15]  /*82e0*/  R2UR UR8, R0 ;  /* 0x00000000000872ca */ /* 0x000fde00000e0000 */
.L_x_1801:
[----:B------:R-:W-:Y:S01]  /*82f0*/  UMOV UR4, URZ ;  /* 0x0000003f00047c82 */ /* 0x000fe20008000000 */
[----:B------:R-:W-:Y:S01]  /*8300*/  UMOV UR5, URZ ;  /* 0x0000003f00057c82 */ /* 0x000fe20008000000 */
[----:B------:R-:W-:Y:S01]  /*8310*/  ULDC UR6, c[0x0][0x290] ;  /* 0x0000a40000067ab9 */ /* 0x000fe20000000800 */
[----:B------:R-:W-:Y:S01]  /*8320*/  @UP0 UMOV UR4, UR7 ;  /* 0x0000000700040c82 */ /* 0x000fe20008000000 */
[----:B------:R-:W-:Y:S01]  /*8330*/  @UP0 UMOV UR5, UR9 ;  /* 0x0000000900050c82 */ /* 0x000fe20008000000 */
        /* <DEDUP_REMOVED lines=8> */
.L_x_1802:
        /* <DEDUP_REMOVED lines=9> */
[----:B------:R-:W2:Y:S02]  /*8450*/  LDG.E R5, desc[UR46][R2.64+0x4] ;  /* 0x0000042e02057981 */ /* 0x000ea4000c1e1900 */
[----:B--2---:R-:W-:-:S05]  /*8460*/  IMAD.IADD R0, R5, 0x1, -R0 ;  /* 0x0000000105007824 */ /* 0x004fca00078e0a00 */
[----:B------:R-:W-:-:S15]  /*8470*/  R2UR UR6, R0 ;  /* 0x00000000000672ca */ /* 0x000fde00000e0000 */
.L_x_1803:
[----:B------:R-:W-:Y:S01]  /*8480*/  UIADD3 UR7, -UR6, UR8, UR11 ;  /* 0x0000000806077290 */ /* 0x000fe2000fffe10b */
[----:B------:R-:W-:Y:S01]  /*8490*/  ISETP.LE.AND P0, PT, RZ, UR14, PT ;  /* 0x0000000eff007c0c */ /* 0x000fe2000bf03270 */
[----:B------:R-:W-:Y:S02]  /*84a0*/  ULDC UR9, c[0x0][0x74c] ;  /* 0x0001d30000097ab9 */ /* 0x000fe40000000800 */
[----:B------:R-:W-:Y:S02]  /*84b0*/  UIADD3 UR9, UR7, -UR9, URZ ;  /* 0x8000000907097290 */ /* 0x000fe4000fffe03f */
[----:B------:R-:W-:Y:S02]  /*84c0*/  UIADD3 UR7, UR8, 0x3f, URZ ;  /* 0x0000003f08077890 */ /* 0x000fe4000fffe03f */
[----:B------:R-:W-:-:S04]  /*84d0*/  USHF.R.S32.HI UR10, URZ, 0x1f, UR9 ;  /* 0x0000001f3f0a7899 */ /* 0x000fc80008011409 */
[----:B------:R-:W-:Y:S02]  /*84e0*/  ULEA.HI UR10, UR10, UR9, URZ, 0x6 ;  /* 0x000000090a0a7291 */ /* 0x000fe4000f8f303f */
[----:B------:R-:W-:Y:S02]  /*84f0*/  USHF.R.S32.HI UR9, URZ, 0x1f, UR7 ;  /* 0x0000001f3f097899 */ /* 0x000fe40008011407 */
[----:B------:R-:W-:Y:S02]  /*8500*/  USHF.R.S32.HI UR10, URZ, 0x6, UR10 ;  /* 0x000000063f0a7899 */ /* 0x000fe4000801140a */
[----:B------:R-:W-:Y:S02]  /*8510*/  ULEA.HI UR9, UR9, UR7, URZ, 0x6 ;  /* 0x0000000709097291 */ /* 0x000fe4000f8f303f */
[----:B------:R-:W-:Y:S02]  /*8520*/  UISETP.LT.AND UP1, UPT, URZ, UR10, UPT ;  /* 0x0000000a3f00728c */ /* 0x000fe4000bf21270 */
[----:B------:R-:W-:-:S02]  /*8530*/  USHF.R.S32.HI UR9, URZ, 0x6, UR9 ;  /* 0x000000063f097899 */ /* 0x000fc40008011409 */
[----:B------:R-:W-:-:S04]  /*8540*/  USEL UR7, URZ, UR10, !UP1 ;  /* 0x0000000a3f077287 */ /* 0x000fc8000c800000 */
[----:B------:R-:W-:Y:S01]  /*8550*/  IMAD.U32 R2, RZ, RZ, UR9 ;  /* 0x00000009ff027e24 */ /* 0x000fe2000f8e00ff */
[----:B------:R-:W-:Y:S07]  /*8560*/  @!P0 BRA `(.L_x_1804) ;  /* 0x00000000001c8947 */ /* 0x000fee0003800000 */
[----:B------:R-:W-:Y:S01]  /*8570*/  UIADD3 UR8, UR11, 0xbf, UR8 ;  /* 0x000000bf0b087890 */ /* 0x000fe2000fffe008 */
[----:B------:R-:W-:-:S03]  /*8580*/  ULDC UR9, c[0x0][0x748] ;  /* 0x0001d20000097ab9 */ /* 0x000fc60000000800 */
[----:B------:R-:W-:-:S04]  /*8590*/  UIADD3 UR8, UR8, UR9, -UR6 ;  /* 0x0000000908087290 */ /* 0x000fc8000fffe806 */
[----:B------:R-:W-:-:S04]  /*85a0*/  USHF.R.S32.HI UR6, URZ, 0x1f, UR8 ;  /* 0x0000001f3f067899 */ /* 0x000fc80008011408 */
[----:B------:R-:W-:-:S04]  /*85b0*/  ULEA.HI UR6, UR6, UR8, URZ, 0x6 ;  /* 0x0000000806067291 */ /* 0x000fc8000f8f303f */
[----:B------:R-:W-:-:S06]  /*85c0*/  USHF.R.S32.HI UR6, URZ, 0x6, UR6 ;  /* 0x000000063f067899 */ /* 0x000fcc0008011406 */
[----:B------:R-:W-:-:S07]  /*85d0*/  VIMNMX R2, R2, UR6, PT ;  /* 0x0000000602027c48 */ /* 0x000fce000bfe0100 */
.L_x_1804:
[----:B------:R-:W-:-:S13]  /*85e0*/  ISETP.GT.AND P0, PT, R2, UR7, PT ;  /* 0x0000000702007c0c */ /* 0x000fda000bf04270 */
[----:B------:R-:W-:Y:S05]  /*85f0*/  @!P0 BRA `(.L_x_1709) ;  /* 0x0000003000d88947 */ /* 0x000fea0003800000 */
[----:B------:R-:W-:Y:S01]  /*8600*/  ULDC.64 UR14, c[0x0][0x2d8] ;  /* 0x0000b600000e7ab9 */ /* 0x000fe20000000a00 */
[----:B------:R-:W-:Y:S01]  /*8610*/  VIADD R0, R2, -UR7 ;  /* 0x8000000702007c36 */ /* 0x000fe20008000000 */
[----:B------:R-:W-:Y:S02]  /*8620*/  UIMAD UR10, UR16, UR14, URZ ;  /* 0x0000000e100a72a4 */ /* 0x000fe4000f8e023f */
[----:B------:R-:W-:Y:S02]  /*8630*/  UIMAD.WIDE.U32 UR8, UR13, UR14, URZ ;  /* 0x0000000e0d0872a5 */ /* 0x000fe4000f8e003f */
[----:B------:R-:W-:Y:S01]  /*8640*/  USHF.R.S32.HI UR6, URZ, 0x1f, UR12 ;  /* 0x0000001f3f067899 */ /* 0x000fe2000801140c */
[----:B------:R-:W-:Y:S01]  /*8650*/  LOP3.LUT R0, R0, 0x1, RZ, 0xc0, !PT ;  /* 0x0000000100007812 */ /* 0x000fe200078ec0ff */
[----:B------:R-:W-:Y:S02]  /*8660*/  UIMAD UR13, UR13, UR15, UR10 ;  /* 0x0000000f0d0d72a4 */ /* 0x000fe4000f8e020a */
[----:B------:R-:W-:Y:S01]  /*8670*/  UIADD3 UR10, UP1, UR4, UR8, URZ ;  /* 0x00000008040a7290 */ /* 0x000fe2000ff3e03f */
[----:B------:R-:W-:Y:S01]  /*8680*/  ISETP.NE.U32.AND P1, PT, R0, 0x1, PT ;  /* 0x000000010000780c */ /* 0x000fe20003f25070 */
[----:B------:R-:W-:-:S02]  /*8690*/  UIADD3 UR13, UR9, UR13, URZ ;  /* 0x0000000d090d7290 */ /* 0x000fc4000fffe03f */
[----:B------:R-:W-:Y:S01]  /*86a0*/  USEL UR6, UR6, URZ, !UP0 ;  /* 0x0000003f06067287 */ /* 0x000fe2000c000000 */
[----:B------:R-:W-:Y:S01]  /*86b0*/  ULDC.64 UR26, c[0x0][0x2e0] ;  /* 0x0000b800001a7ab9 */ /* 0x000fe20000000a00 */
[----:B------:R-:W-:Y:S02]  /*86c0*/  USEL UR12, UR12, URZ, !UP0 ;  /* 0x0000003f0c0c7287 */ /* 0x000fe4000c000000 */
[----:B------:R-:W-:Y:S02]  /*86d0*/  UIADD3.X UR11, UR5, UR13, URZ, UP1, !UPT ;  /* 0x0000000d050b7290 */ /* 0x000fe40008ffe43f */
[----:B------:R-:W-:Y:S02]  /*86e0*/  UIMAD UR14, UR6, UR26, URZ ;  /* 0x0000001a060e72a4 */ /* 0x000fe4000f8e023f */
[----:B------:R-:W-:Y:S02]  /*86f0*/  UIMAD.WIDE.U32 UR10, UR12, UR26, UR10 ;  /* 0x0000001a0c0a72a5 */ /* 0x000fe4000f8e000a */
[----:B------:R-:W-:Y:S01]  /*8700*/  UIMAD UR14, UR12, UR27, UR14 ;  /* 0x0000001b0c0e72a4 */ /* 0x000fe2000f8e020e */
[----:B------:R-:W-:-:S03]  /*8710*/  ELECT P0, URZ, PT ;  /* 0x00000000003f782f */ /* 0x000fc60003800000 */
        /* <DEDUP_REMOVED lines=20> */
.L_x_1807:
[----:B------:R-:W-:Y:S05]  /*8860*/  BSYNC B0 ;  /* 0x0000000000007941 */ /* 0x000fea0003800000 */
.L_x_1806:
        /* <DEDUP_REMOVED lines=19> */
.L_x_1809:
[----:B------:R-:W-:Y:S05]  /*89a0*/  BSYNC B0 ;  /* 0x0000000000007941 */ /* 0x000fea0003800000 */
.L_x_1808:
[----:B------:R-:W-:Y:S06]  /*89b0*/  BAR.ARV 0xa, 0xa0 ;  /* 0x0282800000007b1d */ /* 0x000fec0000002000 */
[----:B------:R-:W-:Y:S04]  /*89c0*/  BSSY B0, `(.L_x_1810) ;  /* 0x0000003000007945 */ /* 0x000fe80003800000 */
[----:B------:R-:W-:Y:S05]  /*89d0*/  @!P0 BRA `(.L_x_1811) ;  /* 0x0000000000048947 */ /* 0x000fea0003800000 */
[----:B------:R-:W-:-:S04]  /*89e0*/  DEPBAR.LE SB0, 0x0 ;  /* 0x000080000000791a */ /* 0x000fc80000000000 */
.L_x_1811:
[----:B------:R-:W-:Y:S05]  /*89f0*/  BSYNC B0 ;  /* 0x0000000000007941 */ /* 0x000fea0003800000 */
.L_x_1810:
[----:B------:R-:W-:Y:S06]  /*8a00*/  BAR.ARV 0xb, 0xa0 ;  /* 0x02c2800000007b1d */ /* 0x000fec0000002000 */
[----:B------:R-:W-:Y:S01]  /*8a10*/  UIADD3 UR15, UR7, 0x1, URZ ;  /* 0x00000001070f7890 */ /* 0x000fe2000fffe03f */
[----:B------:R-:W-:Y:S11]  /*8a20*/  BRA `(.L_x_1812) ;  /* 0x0000000000047947 */ /* 0x000ff60003800000 */
.L_x_1805:
[----:B------:R-:W-:-:S05]  /*8a30*/  UMOV UR15, UR7 ;  /* 0x00000007000f7c82 */ /* 0x000fca0008000000 */
.L_x_1812:
[----:B------:R-:W-:-:S06]  /*8a40*/  UIADD3 UR6, UR7, 0x1, URZ ;  /* 0x0000000107067890 */ /* 0x000fcc000fffe03f */
[----:B------:R-:W-:-:S13]  /*8a50*/  ISETP.NE.AND P1, PT, R2, UR6, PT ;  /* 0x0000000602007c0c */ /* 0x000fda000bf25270 */
[----:B------:R-:W-:Y:S05]  /*8a60*/  @!P1 BRA `(.L_x_1709) ;  /* 0x0000002c00bc9947 */ /* 0x000fea0003800000 */
[----:B------:R-:W-:Y:S01]  /*8a70*/  UMOV UR16, UR8 ;  /* 0x0000000800107c82 */ /* 0x000fe20008000000 */
[----:B------:R-:W-:Y:S01]  /*8a80*/  UMOV UR17, UR13 ;  /* 0x0000000d00117c82 */ /* 0x000fe20008000000 */
[----:B------:R-:W-:Y:S01]  /*8a90*/  ULDC.64 UR18, c[0x0][0x2c0] ;  /* 0x0000b00000127ab9 */ /* 0x000fe20000000a00 */
[----:B------:R-:W-:Y:S01]  /*8aa0*/  UIMAD.WIDE.U32 UR16, UR12, UR26, UR16 ;  /* 0x0000001a0c1072a5 */ /* 0x000fe2000f8e0010 */
[----:B------:R-:W-:Y:S01]  /*8ab0*/  UMOV UR6, URZ ;  /* 0x0000003f00067c82 */ /* 0x000fe20008000000 */
[----:B------:R-:W-:Y:S02]  /*8ac0*/  ULDC.64 UR30, c[0x0][0x2c0] ;  /* 0x0000b000001e7ab9 */ /* 0x000fe40000000a00 */
[----:B------:R-:W-:-:S04]  /*8ad0*/  UIADD3 UR25, UP0, UR4, UR16, URZ ;  /* 0x0000001004197290 */ /* 0x000fc8000ff1e03f */
[----:B------:R-:W-:Y:S02]  /*8ae0*/  UIADD3.X UR16, UR5, UR14, UR17, UP0, !UPT ;  /* 0x0000000e05107290 */ /* 0x000fe400087fe411 */
[----:B------:R-:W-:Y:S02]  /*8af0*/  ULEA UR24, UP0, UR25, UR18, 0x2 ;  /* 0x0000001219187291 */ /* 0x000fe4000f80103f */
[----:B------:R-:W-:Y:S02]  /*8b00*/  USHF.L.U32 UR18, UR15, 0xd, URZ ;  /* 0x0000000d0f127899 */ /* 0x000fe4000800063f */
        /* <DEDUP_REMOVED lines=8> */
.L_x_1825:
        /* <DEDUP_REMOVED lines=11> */
[----:B------:R-:W-:Y:S02]  /*8c40*/  ULEA.HI.X.SX32 UR39, UR19, UR27, 0x1, UP0 ;  /* 0x0000001b13277291 */ /* 0x000fe400080f0e3f */
[----:B------:R-:W-:Y:S01]  /*8c50*/  ULEA UR36, UP0, UR37, UR30, 0x2 ;  /* 0x0000001e25247291 */ /* 0x000fe2000f80103f */
[----:B------:R-:W-:-:S03]  /*8c60*/  UMOV UR41, 0x14f00000 ;  /* 0x14f0000000297882 */ /* 0x000fc60000000000 */
[----:B------:R-:W-:Y:S02]  /*8c70*/  ULEA.HI.X UR37, UR37, UR31, UR39, 0x2, UP0 ;  /* 0x0000001f25257291 */ /* 0x000fe400080f1427 */
[----:B-1----:R-:W-:-:S03]  /*8c80*/  ULEA UR28, UR29, UR28, 0x18 ;  /* 0x0000001c1d1c7291 */ /* 0x002fc6000f8ec03f */
[----:B------:R-:W-:Y:S01]  /*8c90*/  UMOV UR29, 0x400 ;  /* 0x00000400001d7882 */ /* 0x000fe20000000000 */
[----:B------:R-:W-:-:S09]  /*8ca0*/  UIADD3 UR28, UR28, 0x10000, URZ ;  /* 0x000100001c1c7890 */ /* 0x000fd2000fffe03f */
[----:B------:R1:W-:Y:S02]  /*8cb0*/  UBLKRED.G.S.ADD.F32.RN [UR36], [UR28], UR29, desc[UR40] ;  /* 0x000028241c0073bb */ /* 0x0003e400080a141d */
[----:B-1----:R0:W-:Y:S02]  /*8cc0*/  UTMACMDFLUSH ;  /* 0x00000000000079b7 */ /* 0x0021e40000000000 */
.L_x_1814:
[----:B------:R-:W-:Y:S05]  /*8cd0*/  BSYNC B0 ;  /* 0x0000000000007941 */ /* 0x000fea0003800000 */
.L_x_1813:
        /* <DEDUP_REMOVED lines=13> */
.L_x_1816:
[----:B------:R-:W-:Y:S05]  /*8db0*/  BSYNC B0 ;  /* 0x0000000000007941 */ /* 0x000fea0003800000 */
.L_x_1815:
[----:B------:R-:W-:Y:S06]  /*8dc0*/  BAR.ARV 0xa, 0xa0 ;  /* 0x0282800000007b1d */ /* 0x000fec0000002000 */
[----:B------:R-:W-:Y:S04]  /*8dd0*/  BSSY B0, `(.L_x_1817) ;  /* 0x0000003000007945 */ /* 0x000fe80003800000 */
[----:B------:R-:W-:Y:S05]  /*8de0*/  @!P0 BRA `(.L_x_1818) ;  /* 0x0000000000048947 */ /* 0x000fea0003800000 */
[----:B------:R-:W-:-:S04]  /*8df0*/  DEPBAR.LE SB0, 0x0 ;  /* 0x000080000000791a */ /* 0x000fc80000000000 */
.L_x_1818:
[----:B------:R-:W-:Y:S05]  /*8e00*/  BSYNC B0 ;  /* 0x0000000000007941 */ /* 0x000fea0003800000 */
.L_x_1817:
        /* <DEDUP_REMOVED lines=13> */
.L_x_1820:
[----:B------:R-:W-:Y:S05]  /*8ee0*/  BSYNC B0 ;  /* 0x0000000000007941 */ /* 0x000fea0003800000 */
.L_x_1819:
        /* <DEDUP_REMOVED lines=13> */
.L_x_1822:
[----:B------:R-:W-:Y:S05]  /*8fc0*/  BSYNC B0 ;  /* 0x0000000000007941 */ /* 0x000fea0003800000 */
.L_x_1821:
[----:B------:R-:W-:Y:S01]  /*8fd0*/  UIADD3 UR15, UR15, 0x2, URZ ;  /* 0x000000020f0f7890 */ /* 0x000fe2000fffe03f */
[----:B------:R-:W-:Y:S06]  /*8fe0*/  BAR.ARV 0xa, 0xa0 ;  /* 0x0282800000007b1d */ /* 0x000fec0000002000 */
[----:B------:R-:W-:Y:S01]  /*8ff0*/  BSSY B0, `(.L_x_1823) ;  /* 0x0000004000007945 */ /* 0x000fe20003800000 */
[----:B------:R-:W-:-:S03]  /*9000*/  ISETP.LE.AND P1, PT, R2, UR15, PT ;  /* 0x0000000f02007c0c */ /* 0x000fc6000bf23270 */
[----:B------:R-:W-:Y:S10]  /*9010*/  @!P0 BRA `(.L_x_1824) ;  /* 0x0000000000048947 */ /* 0x000ff40003800000 */
[----:B------:R-:W-:-:S04]  /*9020*/  DEPBAR.LE SB0, 0x0 ;  /* 0x000080000000791a */ /* 0x000fc80000000000 */
.L_x_1824:
[----:B------:R-:W-:Y:S05]  /*9030*/  BSYNC B0 ;  /* 0x0000000000007941 */ /* 0x000fea0003800000 */
.L_x_1823:
[----:B------:R-:W-:Y:S06]  /*9040*/  BAR.ARV 0xb, 0xa0 ;  /* 0x02c2800000007b1d */ /* 0x000fec0000002000 */
[----:B------:R-:W-:Y:S02]  /*9050*/  UIADD3 UR19, UR19, 0x4000, URZ ;  /* 0x0000400013137890 */ /* 0x000fe4000fffe03f */
[----:B------:R-:W-:Y:S01]  /*9060*/  UIADD3 UR6, UR6, 0x4000, URZ ;  /* 0x0000400006067890 */ /* 0x000fe2000fffe03f */
[----:B------:R-:W-:Y:S11]  /*9070*/  @!P1 BRA `(.L_x_1825) ;  /* 0xfffffff800c49947 */ /* 0x000ff6000383ffff */
[----:B------:R-:W-:Y:S05]  /*9080*/  BRA `(.L_x_1709) ;  /* 0x0000002800347947 */ /* 0x000fea0003800000 */
.L_x_1797:
[----:B------:R-:W-:Y:S01]  /*9090*/  ULDC.64 UR4, c[0x0][0x8d8] ;  /* 0x0002360000047ab9 */ /* 0x000fe20000000a00 */
[----:B------:R-:W1:Y:S01]  /*90a0*/  S2UR UR21, SR_CTAID.X ;  /* 0x00000000001579c3 */ /* 0x000e620000002500 */
[----:B------:R-:W-:-:S04]  /*90b0*/  ISETP.NE.U32.AND P0, PT, RZ, UR4, PT ;  /* 0x00000004ff007c0c */ /* 0x000fc8000bf05070 */
[----:B------:R-:W-:-:S03]  /*90c0*/  ISETP.NE.AND.EX P0, PT, RZ, UR5, PT, P0 ;  /* 0x00000005ff007c0c */ /* 0x000fc6000bf05300 */
[----:B------:R-:W2:Y:S08]  /*90d0*/  S2UR UR13, SR_CTAID.Z ;  /* 0x00000000000d79c3 */ /* 0x000eb00000002700 */
[----:B------:R-:W3:Y:S02]  /*90e0*/  S2UR UR20, SR_CTAID.Y ;  /* 0x00000000001479c3 */ /* 0x000ee40000002600 */
        /* <DEDUP_REMOVED lines=8> */
.L_x_1826:
        /* <DEDUP_REMOVED lines=9> */
[----:B------:R-:W4:Y:S01]  /*9200*/  LDG.E R4, desc[UR46][R2.64+0x4] ;  /* 0x0000042e02047981 */ /* 0x000f22000c1e1900 */
[----:B--2---:R-:W-:Y:S02]  /*9210*/  R2UR UR4, R0 ;  /* 0x00000000000472ca */ /* 0x004fe400000e0000 */
[----:B----4-:R-:W-:-:S13]  /*9220*/  R2UR UR5, R4 ;  /* 0x00000000040572ca */ /* 0x010fda00000e0000 */
[----:B------:R-:W-:Y:S01]  /*9230*/  UIADD3 UR4, -UR4, UR5, URZ ;  /* 0x0000000504047290 */ /* 0x000fe2000fffe13f */
[----:B------:R-:W-:Y:S11]  /*9240*/  BRA `(.L_x_1827) ;  /* 0x0000000000047947 */ /* 0x000ff60003800000 */
.L_x_1828:
[----:B------:R-:W-:-:S05]  /*9250*/  ULDC UR4, c[0x0][0x8bc] ;  /* 0x00022f0000047ab9 */ /* 0x000fca0000000800 */
.L_x_1827:
[----:B-1----:R-:W-:Y:S01]  /*9260*/  USHF.L.U32 UR8, UR21, 0x7, URZ ;  /* 0x0000000715087899 */ /* 0x002fe2000800063f */
[----:B------:R-:W-:Y:S02]  /*9270*/  IMAD.MOV.U32 R10, RZ, RZ, 0x1 ;  /* 0x00000001ff0a7424 */ /* 0x000fe400078e00ff */
[----:B------:R-:W-:Y:S01]  /*9280*/  IMAD.MOV.U32 R0, RZ, RZ, RZ ;  /* 0x000000ffff007224 */ /* 0x000fe200078e00ff */
[----:B------:R-:W-:-:S04]  /*9290*/  UISETP.GE.AND UP0, UPT, UR8, UR4, UPT ;  /* 0x000000040800728c */ /* 0x000fc8000bf06270 */
[----:B--2---:R-:W-:-:S06]  /*92a0*/  USEL UR13, UR13, 0xffffffff, !UP0 ;  /* 0xffffffff0d0d7887 */ /* 0x004fcc000c000000 */
[----:B------:R-:W-:-:S13]  /*92b0*/  ISETP.LE.AND P0, PT, RZ, UR13, PT ;  /* 0x0000000dff007c0c */ /* 0x000fda000bf03270 */
[----:B------:R-:W-:Y:S05]  /*92c0*/  @!P0 BRA `(.L_x_1829) ;  /* 0x0000002400108947 */ /* 0x000fea0003800000 */
[----:B------:R-:W-:Y:S01]  /*92d0*/  ULDC.64 UR18, c[0x0][0x770] ;  /* 0x0001dc0000127ab9 */ /* 0x000fe20000000a00 */
[----:B------:R-:W-:Y:S01]  /*92e0*/  ULDC.64 UR14, c[0x0][0x770] ;  /* 0x0001dc00000e7ab9 */ /* 0x000fe20000000a00 */
[----:B------:R-:W-:Y:S02]  /*92f0*/  UISETP.NE.U32.AND UP1, UPT, UR18, URZ, UPT ;  /* 0x0000003f1200728c */ /* 0x000fe4000bf25070 */
[----:B------:R-:W-:Y:S02]  /*9300*/  UIMAD.WIDE UR14, UR13, 0x4, UR14 ;  /* 0x000000040d0e78a5 */ /* 0x000fe4000f8e020e */
[----:B------:R-:W-:Y:S01]  /*9310*/  UISETP.NE.AND.EX UP1, UPT, UR19, URZ, UPT, UP1 ;  /* 0x0000003f1300728c */ /* 0x000fe2000bf25310 */
[----:B------:R-:W-:Y:S01]  /*9320*/  ULDC.64 UR4, c[0x0][0x778] ;  /* 0x0001de0000047ab9 */ /* 0x000fe20000000a00 */
[----:B------:R-:W-:Y:S02]  /*9330*/  ULDC.64 UR6, c[0x0][0x780] ;  /* 0x0001e00000067ab9 */ /* 0x000fe40000000a00 */
[----:B------:R-:W-:Y:S01]  /*9340*/  IMAD.U32 R2, RZ, RZ, UR14 ;  /* 0x0000000eff027e24 */ /* 0x000fe2000f8e00ff */
[----:B------:R-:W-:Y:S01]  /*9350*/  ULDC.64 UR16, c[0x0][0x778] ;  /* 0x0001de0000107ab9 */ /* 0x000fe20000000a00 */
[----:B------:R-:W-:Y:S01]  /*9360*/  PLOP3.LUT P1, PT, PT, PT, UP1, 0x80, 0x0 ;  /* 0x000000000000781c */ /* 0x000fe20003f2f018 */
[----:B------:R-:W-:Y:S01]  /*9370*/  IMAD.U32 R3, RZ, RZ, UR15 ;  /* 0x0000000fff037e24 */ /* 0x000fe2000f8e00ff */
[----:B------:R-:W-:-:S02]  /*9380*/  UISETP.NE.U32.AND UP0, UPT, UR4, URZ, UPT ;  /* 0x0000003f0400728c */ /* 0x000fc4000bf05070 */
[----:B------:R-:W-:Y:S02]  /*9390*/  UISETP.NE.U32.AND UP2, UPT, UR6, URZ, UPT ;  /* 0x0000003f0600728c */ /* 0x000fe4000bf45070 */
[----:B------:R-:W-:Y:S02]  /*93a0*/  UISETP.NE.AND.EX UP0, UPT, UR5, URZ, UPT, UP0 ;  /* 0x0000003f0500728c */ /* 0x000fe4000bf05300 */
[----:B------:R-:W-:Y:S01]  /*93b0*/  UISETP.NE.AND.EX UP2, UPT, UR7, URZ, UPT, UP2 ;  /* 0x0000003f0700728c */ /* 0x000fe2000bf45320 */
[----:B------:R-:W-:-:S04]  /*93c0*/  ULDC.64 UR22, c[0x0][0x788] ;  /* 0x0001e20000167ab9 */ /* 0x000fc80000000a00 */
[----:B------:R-:W2:Y:S01]  /*93d0*/  @P1 LDG.E R6, desc[UR46][R2.64] ;  /* 0x0000002e02061981 */ /* 0x000ea2000c1e1900 */
[----:B------:R-:W-:Y:S01]  /*93e0*/  PLOP3.LUT P2, PT, PT, PT, UP0, 0x80, 0x0 ;  /* 0x000000000000781c */ /* 0x000fe20003f4f008 */
[----:B------:R-:W-:Y:S01]  /*93f0*/  UIMAD.WIDE UR16, UR13, 0x4, UR16 ;  /* 0x000000040d1078a5 */ /* 0x000fe2000f8e0210 */
[----:B------:R-:W-:Y:S01]  /*9400*/  PLOP3.LUT P3, PT, PT, PT, UP2, 0x80, 0x0 ;  /* 0x000000000000781c */ /* 0x000fe20003f6f028 */
[----:B------:R1:W4:Y:S02]  /*9410*/  @P1 LDG.E R0, desc[UR46][R2.64] ;  /* 0x0000002e02001981 */ /* 0x000324000c1e1900 */
[----:B------:R-:W-:Y:S02]  /*9420*/  @UP2 ULDC.64 UR4, c[0x0][0x780] ;  /* 0x0001e00000042ab9 */ /* 0x000fe40000000a00 */
[----:B------:R-:W-:Y:S01]  /*9430*/  @UP2 UIMAD.WIDE UR4, UR13, 0x4, UR4 ;  /* 0x000000040d0428a5 */ /* 0x000fe2000f8e0204 */
[----:B-1----:R-:W-:Y:S02]  /*9440*/  IMAD.U32 R2, RZ, RZ, UR16 ;  /* 0x00000010ff027e24 */ /* 0x002fe4000f8e00ff */
[----:B------:R-:W-:-:S05]  /*9450*/  IMAD.U32 R3, RZ, RZ, UR17 ;  /* 0x00000011ff037e24 */ /* 0x000fca000f8e00ff */
[----:B------:R1:W5:Y:S02]  /*9460*/  @P2 LDG.E R4, desc[UR46][R2.64] ;  /* 0x0000002e02042981 */ /* 0x000364000c1e1900 */
[----:B-1----:R-:W-:Y:S02]  /*9470*/  IMAD.U32 R2, RZ, RZ, UR4 ;  /* 0x00000004ff027e24 */ /* 0x002fe4000f8e00ff */
[----:B------:R-:W-:-:S05]  /*9480*/  IMAD.U32 R3, RZ, RZ, UR5 ;  /* 0x00000005ff037e24 */ /* 0x000fca000f8e00ff */
[----:B------:R-:W3:Y:S01]  /*9490*/  @P3 LDG.E R5, desc[UR46][R2.64] ;  /* 0x0000002e02053981 */ /* 0x000ee2000c1e1900 */
[----:B------:R-:W-:Y:S01]  /*94a0*/  ISETP.NE.U32.AND P0, PT, RZ, UR22, PT ;  /* 0x00000016ff007c0c */ /* 0x000fe2000bf05070 */
[----:B------:R-:W-:Y:S01]  /*94b0*/  UMOV UR7, URZ ;  /* 0x0000003f00077c82 */ /* 0x000fe20008000000 */
[----:B------:R-:W-:Y:S01]  /*94c0*/  UMOV UR11, URZ ;  /* 0x0000003f000b7c82 */ /* 0x000fe20008000000 */
[----:B------:R-:W-:Y:S01]  /*94d0*/  ULDC UR9, c[0x0][0x280] ;  /* 0x0000a00000097ab9 */ /* 0x000fe20000000800 */
[----:B------:R-:W-:Y:S02]  /*94e0*/  ISETP.NE.AND.EX P0, PT, RZ, UR23, PT, P0 ;  /* 0x00000017ff007c0c */ /* 0x000fe4000bf05300 */
[----:B--2---:R-:W-:Y:S02]  /*94f0*/  @P1 R2UR UR4, R6 ;  /* 0x00000000060412ca */ /* 0x004fe400000e0000 */
[----:B----4-:R-:W-:-:S11]  /*9500*/  @P1 R2UR UR7, R0 ;  /* 0x00000000000712ca */ /* 0x010fd600000e0000 */
[----:B------:R-:W-:-:S04]  /*9510*/  @UP1 ULEA UR4, UR13, UR4, 0x6 ;  /* 0x000000040d041291 */ /* 0x000fc8000f8e303f */
[----:B------:R-:W-:-:S04]  /*9520*/  @UP1 USHF.R.S32.HI UR5, URZ, 0x1f, UR4 ;  /* 0x0000001f3f051899 */ /* 0x000fc80008011404 */
[----:B------:R-:W-:Y:S01]  /*9530*/  @UP1 ULEA.HI UR5, UR5, UR4, URZ, 0x6 ;  /* 0x0000000405051291 */ /* 0x000fe2000f8f303f */
[----:B-----5:R-:W-:-:S03]  /*9540*/  @P2 R2UR UR11, R4 ;  /* 0x00000000040b22ca */ /* 0x020fc600000e0000 */
[----:B------:R-:W-:-:S04]  /*9550*/  @UP1 ULOP3.LUT UR6, UR5, 0xffffffc0, URZ, 0xc0, !UPT ;  /* 0xffffffc005061892 */ /* 0x000fc8000f8ec03f */
[----:B------:R-:W-:Y:S01]  /*9560*/  @UP1 USHF.R.S32.HI UR12, URZ, 0x1f, UR6 ;  /* 0x0000001f3f0c1899 */ /* 0x000fe20008011406 */
[----:B---3--:R-:W-:Y:S01]  /*9570*/  @P3 R2UR UR9, R5 ;  /* 0x00000000050932ca */ /* 0x008fe200000e0000 */
[----:B------:R-:W-:-:S14]  /*9580*/  @P3 BRA `(.L_x_1830) ;  /* 0x0000000000203947 */ /* 0x000fdc0003800000 */
[----:B------:R-:W-:Y:S05]  /*9590*/  @!P1 BRA `(.L_x_1830) ;  /* 0x00000000001c9947 */ /* 0x000fea0003800000 */
[----:B------:R-:W-:Y:S02]  /*95a0*/  IMAD.U32 R2, RZ, RZ, UR14 ;  /* 0x0000000eff027e24 */ /* 0x000fe4000f8e00ff */
[----:B------:R-:W-:-:S05]  /*95b0*/  IMAD.U32 R3, RZ, RZ, UR15 ;  /* 0x0000000fff037e24 */ /* 0x000fca000f8e00ff */
[----:B------:R-:W2:Y:S04]  /*95c0*/  LDG.E R0, desc[UR46][R2.64] ;  /* 0x0000002e02007981 */ /* 0x000ea8000c1e1900 */
[----:B------:R-:W3:Y:S01]  /*95d0*/  LDG.E R4, desc[UR46][R2.64+0x4] ;  /* 0x0000042e02047981 */ /* 0x000ee2000c1e1900 */
[----:B--2---:R-:W-:Y:S02]  /*95e0*/  R2UR UR4, R0 ;  /* 0x00000000000472ca */ /* 0x004fe400000e0000 */
[----:B---3--:R-:W-:-:S13]  /*95f0*/  R2UR UR9, R4 ;  /* 0x00000000040972ca */ /* 0x008fda00000e0000 */
[----:B------:R-:W-:-:S12]  /*9600*/  UIADD3 UR9, -UR4, UR9, URZ ;  /* 0x0000000904097290 */ /* 0x000fd8000fffe13f */
.L_x_1830:
        /* <DEDUP_REMOVED lines=13> */
.L_x_1831:
        /* <DEDUP_REMOVED lines=8> */
.L_x_1832:
        /* <DEDUP_REMOVED lines=9> */
[----:B------:R-:W-:-:S04]  /*97f0*/  ULEA.HI UR6, UR12, UR6, URZ, 0x6 ;  /* 0x000000060c067291 */ /* 0x000fc8000f8f303f */
[----:B------:R-:W-:Y:S01]  /*9800*/  VIMNMX R4, RZ, UR14, !PT ;  /* 0x0000000eff047c48 */ /* 0x000fe2000ffe0100 */
[----:B------:R-:W-:Y:S01]  /*9810*/  USHF.R.S32.HI UR6, URZ, 0x6, UR6 ;  /* 0x000000063f067899 */ /* 0x000fe20008011406 */
[----:B------:R-:W-:Y:S11]  /*9820*/  @!P0 BRA `(.L_x_1833) ;  /* 0x0000000000208947 */ /* 0x000ff60003800000 */
[----:B------:R-:W-:Y:S01]  /*9830*/  UIADD3 UR9, UR8, 0xbf, UR9 ;  /* 0x000000bf08097890 */ /* 0x000fe2000fffe009 */
[----:B------:R-:W-:-:S03]  /*9840*/  ULDC UR12, c[0x0][0x748] ;  /* 0x0001d200000c7ab9 */ /* 0x000fc60000000800 */
[----:B------:R-:W-:-:S04]  /*9850*/  UIADD3 UR9, UR9, UR12, -UR10 ;  /* 0x0000000c09097290 */ /* 0x000fc8000fffe80a */
[----:B------:R-:W-:-:S04]  /*9860*/  USHF.R.S32.HI UR10, URZ, 0x1f, UR9 ;  /* 0x0000001f3f0a7899 */ /* 0x000fc80008011409 */
[----:B------:R-:W-:-:S04]  /*9870*/  ULEA.HI UR10, UR10, UR9, URZ, 0x6 ;  /* 0x000000090a0a7291 */ /* 0x000fc8000f8f303f */
[----:B------:R-:W-:-:S04]  /*9880*/  USHF.R.S32.HI UR10, URZ, 0x6, UR10 ;  /* 0x000000063f0a7899 */ /* 0x000fc8000801140a */
[----:B------:R-:W-:-:S04]  /*9890*/  UISETP.LT.AND UP1, UPT, UR6, UR10, UPT ;  /* 0x0000000a0600728c */ /* 0x000fc8000bf21270 */
[----:B------:R-:W-:-:S12]  /*98a0*/  USEL UR6, UR6, UR10, UP1 ;  /* 0x0000000a06067287 */ /* 0x000fd80008800000 */
.L_x_1833:
[----:B------:R-:W-:Y:S01]  /*98b0*/  ISETP.LT.AND P0, PT, R4, UR6, PT ;  /* 0x0000000604007c0c */ /* 0x000fe2000bf01270 */
[----:B------:R-:W-:-:S12]  /*98c0*/  IMAD.MOV.U32 R0, RZ, RZ, RZ ;  /* 0x000000ffff007224 */ /* 0x000fd800078e00ff */
[----:B------:R-:W-:Y:S05]  /*98d0*/  @!P0 BRA `(.L_x_1829) ;  /* 0x0000001c008c8947 */ /* 0x000fea0003800000 */
[----:B------:R-:W-:Y:S01]  /*98e0*/  USHF.R.S32.HI UR10, URZ, 0x1f, UR20 ;  /* 0x0000001f3f0a7899 */ /* 0x000fe20008011414 */
[----:B------:R-:W-:Y:S01]  /*98f0*/  BSSY B0, `(.L_x_1829) ;  /* 0x00001e1000007945 */ /* 0x000fe20003800000 */
[----:B------:R-:W-:Y:S01]  /*9900*/  ULDC.64 UR16, c[0x0][0x718] ;  /* 0x0001c60000107ab9 */ /* 0x000fe20000000a00 */
[----:B------:R-:W-:Y:S01]  /*9910*/  UISETP.NE.U32.AND UP1, UPT, UR18, URZ, UPT ;  /* 0x0000003f1200728c */ /* 0x000fe2000bf25070 */
[----:B------:R-:W-:Y:S01]  /*9920*/  IMAD.MOV.U32 R0, RZ, RZ, RZ ;  /* 0x000000ffff007224 */ /* 0x000fe200078e00ff */
[----:B------:R-:W-:Y:S01]  /*9930*/  UIMAD UR9, UR10, UR16, URZ ;  /* 0x000000100a0972a4 */ /* 0x000fe2000f8e023f */
[----:B------:R-:W-:Y:S01]  /*9940*/  ULDC UR12, c[0x0][0x2e8] ;  /* 0x0000ba00000c7ab9 */ /* 0x000fe20000000800 */
[----:B------:R-:W-:Y:S01]  /*9950*/  UMOV UR14, UR4 ;  /* 0x00000004000e7c82 */ /* 0x000fe20008000000 */
[----:B------:R-:W-:Y:S01]  /*9960*/  UMOV UR15, UR5 ;  /* 0x00000005000f7c82 */ /* 0x000fe20008000000 */
[----:B------:R-:W-:Y:S02]  /*9970*/  UIMAD UR22, UR20, UR17, UR9 ;  /* 0x00000011141672a4 */ /* 0x000fe4000f8e0209 */
[----:B------:R-:W-:-:S02]  /*9980*/  UISETP.NE.AND.EX UP1, UPT, UR19, URZ, UPT, UP1 ;  /* 0x0000003f1300728c */ /* 0x000fc4000bf25310 */
[----:B------:R-:W-:Y:S02]  /*9990*/  USHF.R.S32.HI UR9, URZ, 0x1f, UR13 ;  /* 0x0000001f3f097899 */ /* 0x000fe4000801140d */
[----:B------:R-:W-:Y:S02]  /*99a0*/  UISETP.NE.AND UP2, UPT, UR12, 0x1, UPT ;  /* 0x000000010c00788c */ /* 0x000fe4000bf45270 */
[----:B------:R-:W-:Y:S01]  /*99b0*/  UIMAD.WIDE.U32 UR4, UR20, UR16, UR14 ;  /* 0x00000010140472a5 */ /* 0x000fe2000f8e000e */
[----:B------:R-:W-:Y:S01]  /*99c0*/  ULDC.64 UR18, c[0x0][0x730] ;  /* 0x0001cc0000127ab9 */ /* 0x000fe20000000a00 */
[----:B------:R-:W-:Y:S02]  /*99d0*/  USEL UR9, UR9, URZ, !UP1 ;  /* 0x0000003f09097287 */ /* 0x000fe4000c800000 */
[----:B------:R-:W-:Y:S01]  /*99e0*/  UIMAD UR10, UR10, UR18, URZ ;  /* 0x000000120a0a72a4 */ /* 0x000fe2000f8e023f */
[----:B------:R-:W-:Y:S01]  /*99f0*/  ELECT P0, URZ, PT ;  /* 0x00000000003f782f */ /* 0x000fe20003800000 */
[----:B------:R-:W-:Y:S01]  /*9a00*/  ULDC.64 UR16, c[0x0][0x720] ;  /* 0x0001c80000107ab9 */ /* 0x000fe20000000a00 */
[----:B------:R-:W-:-:S02]  /*9a10*/  USEL UR21, UR13, URZ, !UP1 ;  /* 0x0000003f0d157287 */ /* 0x000fc4000c800000 */
[----:B------:R-:W-:Y:S02]  /*9a20*/  UIADD3 UR23, UR5, UR22, URZ ;  /* 0x0000001605177290 */ /* 0x000fe4000fffe03f */
[----:B------:R-:W-:Y:S01]  /*9a30*/  UIMAD UR5, UR9, UR16, URZ ;  /* 0x00000010090572a4 */ /* 0x000fe2000f8e023f */
[----:B------:R-:W-:Y:S01]  /*9a40*/  UMOV UR22, UR4 ;  /* 0x0000000400167c82 */ /* 0x000fe20008000000 */
[----:B------:R-:W-:Y:S02]  /*9a50*/  UIMAD.WIDE.U32 UR14, UR20, UR18, UR14 ;  /* 0x00000012140e72a5 */ /* 0x000fe4000f8e000e */
[----:B------:R-:W-:Y:S02]  /*9a60*/  UIMAD UR10, UR20, UR19, UR10 ;  /* 0x00000013140a72a4 */ /* 0x000fe4000f8e020a */
[----:B------:R-:W-:Y:S01]  /*9a70*/  UIMAD.WIDE.U32 UR22, UR16, UR21, UR22 ;  /* 0x00000015101672a5 */ /* 0x000fe2000f8e0016 */
[----:B------:R-:W-:Y:S02]  /*9a80*/  ULDC.64 UR18, c[0x0][0x738] ;  /* 0x0001ce0000127ab9 */ /* 0x000fe40000000a00 */
[----:B------:R-:W-:Y:S01]  /*9a90*/  @UP2 ULDC UR16, c[0x0][0x2ec] ;  /* 0x0000bb0000102ab9 */ /* 0x000fe20000000800 */
[----:B------:R-:W-:-:S02]  /*9aa0*/  UIMAD UR5, UR17, UR21, UR5 ;  /* 0x00000015110572a4 */ /* 0x000fc4000f8e0205 */
[----:B------:R-:W-:Y:S02]  /*9ab0*/  UIADD3 UR15, UR15, UR10, URZ ;  /* 0x0000000a0f0f7290 */ /* 0x000fe4000fffe03f */
[----:B------:R-:W-:Y:S02]  /*9ac0*/  UIMAD UR9, UR9, UR18, URZ ;  /* 0x00000012090972a4 */ /* 0x000fe4000f8e023f */
[----:B------:R-:W-:Y:S02]  /*9ad0*/  UIMAD.WIDE.U32 UR16, UR20, UR16, URZ ;  /* 0x00000010141072a5 */ /* 0x000fe4000f8e003f */
[----:B------:R-:W-:Y:S01]  /*9ae0*/  UIADD3 UR11, UR8, UR11, URZ ;  /* 0x0000000b080b7290 */ /* 0x000fe2000fffe03f */
[----:B------:R-:W-:Y:S02]  /*9af0*/  UMOV UR12, UR20 ;  /* 0x00000014000c7c82 */ /* 0x000fe40008000000 */
[----:B------:R-:W-:Y:S01]  /*9b00*/  @UP2 ULDC UR8, c[0x0][0x2f0] ;  /* 0x0000bc0000082ab9 */ /* 0x000fe20000000800 */
[----:B------:R-:W-:-:S02]  /*9b10*/  UIMAD UR4, UR19, UR21, UR9 ;  /* 0x00000015130472a4 */ /* 0x000fc4000f8e0209 */
[----:B------:R-:W-:Y:S02]  /*9b20*/  UIMAD.WIDE.U32 UR14, UR18, UR21, UR14 ;  /* 0x00000015120e72a5 */ /* 0x000fe4000f8e000e */
[----:B------:R-:W-:Y:S02]  /*9b30*/  USEL UR13, UR13, URZ, !UP0 ;  /* 0x0000003f0d0d7287 */ /* 0x000fe4000c000000 */
        /* <DEDUP_REMOVED lines=9> */
.L_x_1863:
        /* <DEDUP_REMOVED lines=15> */
.L_x_1836:
[----:B------:R-:W-:Y:S01]  /*9cc0*/  R2UR UR19, R4 ;  /* 0x00000000041372ca */ /* 0x000fe200000e0000 */
[----:B------:R-:W2:Y:S01]  /*9cd0*/  LDC.64 R12, c[0x0][0x198] ;  /* 0x00006600ff0c7b82 */ /* 0x000ea20000000a00 */
        /* <DEDUP_REMOVED lines=9> */
[----:B------:R-:W-:Y:S01]  /*9d70*/  UMOV UR10, 0x10 ;  /* 0x00000010000a7882 */ /* 0x000fe20000000000 */
[----:B------:R-:W-:Y:S01]  /*9d80*/  UMOV UR50, 0x0 ;  /* 0x0000000000327882 */ /* 0x000fe20000000000 */
[----:B------:R-:W-:Y:S01]  /*9d90*/  USHF.L.U32 UR19, UR19, 0x6, URZ ;  /* 0x0000000613137899 */ /* 0x000fe2000800063f */
[----:B------:R-:W-:Y:S01]  /*9da0*/  IMAD.MOV.U32 R16, RZ, RZ, RZ ;  /* 0x000000ffff107224 */ /* 0x000fe200078e00ff */
[----:B------:R-:W-:Y:S01]  /*9db0*/  UMOV UR51, 0x10000000 ;  /* 0x1000000000337882 */ /* 0x000fe20000000000 */
[----:B------:R-:W-:Y:S01]  /*9dc0*/  UMOV UR42, 0x40 ;  /* 0x00000040002a7882 */ /* 0x000fe20000000000 */
[----:B------:R-:W-:-:S02]  /*9dd0*/  UIADD3 UR8, UP0, UR19, UR22, URZ ;  /* 0x0000001613087290 */ /* 0x000fc4000ff1e03f */
[----:B------:R-:W-:Y:S01]  /*9de0*/  IMAD.U32 R3, RZ, RZ, UR19 ;  /* 0x00000013ff037e24 */ /* 0x000fe2000f8e00ff */
[----:B------:R-:W-:Y:S01]  /*9df0*/  UIADD3 UR19, UR19, UR7, URZ ;  /* 0x0000000713137290 */ /* 0x000fe2000fffe03f */
[----:B------:R-:W-:Y:S02]  /*9e00*/  UMOV UR43, UR11 ;  /* 0x0000000b002b7c82 */ /* 0x000fe40008000000 */
[----:B------:R-:W-:Y:S01]  /*9e10*/  PLOP3.LUT P1, PT, PT, PT, UP0, 0x80, 0x0 ;  /* 0x000000000000781c */ /* 0x000fe20003f2f008 */
[----:B-1----:R-:W-:Y:S01]  /*9e20*/  IMAD.U32 R0, RZ, RZ, UR8 ;  /* 0x00000008ff007e24 */ /* 0x002fe2000f8e00ff */
[----:B------:R-:W-:Y:S01]  /*9e30*/  R2UR UR8, R15 ;  /* 0x000000000f0872ca */ /* 0x000fe200000e0000 */
[----:B--2---:R-:W-:Y:S01]  /*9e40*/  IMAD.MOV.U32 R7, RZ, RZ, R12 ;  /* 0x000000ffff077224 */ /* 0x004fe200078e000c */
[----:B------:R-:W-:Y:S01]  /*9e50*/  LEA.HI.X.SX32 R3, R3, R14, 0x1, P1 ;  /* 0x0000000e03037211 */ /* 0x000fe200008f0eff */
[----:B------:R-:W-:Y:S01]  /*9e60*/  IMAD.MOV.U32 R6, RZ, RZ, R13 ;  /* 0x000000ffff067224 */ /* 0x000fe200078e000d */
[C---:B------:R-:W-:Y:S01]  /*9e70*/  LEA R2, P1, R0.reuse, R9, 0x2 ;  /* 0x0000000900027211 */ /* 0x040fe200078210ff */
[----:B------:R-:W-:Y:S01]  /*9e80*/  UMOV UR27, UR19 ;  /* 0x00000013001b7c82 */ /* 0x000fe20008000000 */
[----:B------:R-:W-:Y:S01]  /*9e90*/  UMOV UR44, UR12 ;  /* 0x0000000c002c7c82 */ /* 0x000fe20008000000 */
[----:B------:R-:W-:Y:S01]  /*9ea0*/  UMOV UR45, UR13 ;  /* 0x0000000d002d7c82 */ /* 0x000fe20008000000 */
[----:B------:R-:W-:-:S02]  /*9eb0*/  LEA.HI.X R0, R0, R8, R3, 0x2, P1 ;  /* 0x0000000800007211 */ /* 0x000fc400008f1403 */
[----:B------:R-:W-:Y:S02]  /*9ec0*/  R2UR UR32, R2 ;  /* 0x00000000022072ca */ /* 0x000fe400000e0000 */
[----:B------:R-:W-:Y:S01]  /*9ed0*/  R2UR UR33, R0 ;  /* 0x00000000002172ca */ /* 0x000fe200000e0000 */
[----:B------:R-:W-:Y:S01]  /*9ee0*/  UIADD3 UR16, UR8, 0x18000, URZ ;  /* 0x0001800008107890 */ /* 0x000fe2000fffe03f */
[C---:B------:R-:W-:Y:S01]  /*9ef0*/  IADD3 R0, P1, R7.reuse, 0x2f0, RZ ;  /* 0x000002f007007810 */ /* 0x040fe20007f3e0ff */
[----:B------:R-:W-:Y:S02]  /*9f00*/  UIADD3 UR17, UR8, 0x30810, URZ ;  /* 0x0003081008117890 */ /* 0x000fe4000fffe03f */
[----:B------:R-:W-:Y:S01]  /*9f10*/  UIADD3 UR24, UR8, 0x1a000, URZ ;  /* 0x0001a00008187890 */ /* 0x000fe2000fffe03f */
[----:B------:R-:W-:Y:S01]  /*9f20*/  R2UR UR30, R0 ;  /* 0x00000000001e72ca */ /* 0x000fe200000e0000 */
[----:B------:R-:W-:Y:S01]  /*9f30*/  UIADD3 UR52, UR8, 0x28000, URZ ;  /* 0x0002800008347890 */ /* 0x000fe2000fffe03f */
[----:B------:R-:W-:Y:S01]  /*9f40*/  IADD3 R0, P2, R7, 0x3f0, RZ ;  /* 0x000003f007007810 */ /* 0x000fe20007f5e0ff */
[----:B------:R-:W-:Y:S01]  /*9f50*/  UIADD3 UR9, UR8, 0x30800, URZ ;  /* 0x0003080008097890 */ /* 0x000fe2000fffe03f */
[----:B------:R-:W-:-:S02]  /*9f60*/  UMOV UR25, UR17 ;  /* 0x0000001100197c82 */ /* 0x000fc40008000000 */
[----:B------:R-:W-:Y:S01]  /*9f70*/  R2UR UR48, R0 ;  /* 0x00000000003072ca */ /* 0x000fe200000e0000 */
[--C-:B------:R-:W-:Y:S01]  /*9f80*/  IMAD.X R0, RZ, RZ, R6.reuse, P1 ;  /* 0x000000ffff007224 */ /* 0x100fe200008e0606 */
[----:B------:R-:W-:Y:S01]  /*9f90*/  IADD3 R2, P1, R7, 0xf0, RZ ;  /* 0x000000f007027810 */ /* 0x000fe20007f3e0ff */
[----:B------:R-:W-:Y:S01]  /*9fa0*/  UMOV UR53, UR17 ;  /* 0x0000001100357c82 */ /* 0x000fe20008000000 */
[----:B------:R-:W-:Y:S02]  /*9fb0*/  UIADD3 UR40, UR8, 0x4000, URZ ;  /* 0x0000400008287890 */ /* 0x000fe4000fffe03f */
[----:B------:R-:W-:Y:S01]  /*9fc0*/  R2UR UR34, R2 ;  /* 0x00000000022272ca */ /* 0x000fe200000e0000 */
[--C-:B------:R-:W-:Y:S01]  /*9fd0*/  IMAD.X R3, RZ, RZ, R6.reuse, P1 ;  /* 0x000000ffff037224 */ /* 0x100fe200008e0606 */
[----:B------:R-:W-:Y:S01]  /*9fe0*/  R2UR UR31, R0 ;  /* 0x00000000001f72ca */ /* 0x000fe200000e0000 */
[----:B------:R-:W-:Y:S01]  /*9ff0*/  IMAD.X R0, RZ, RZ, R6, P2 ;  /* 0x000000ffff007224 */ /* 0x000fe200010e0606 */
[----:B------:R-:W-:-:S02]  /*a000*/  UMOV UR41, UR9 ;  /* 0x0000000900297c82 */ /* 0x000fc40008000000 */
[----:B------:R-:W-:Y:S02]  /*a010*/  R2UR UR35, R3 ;  /* 0x00000000032372ca */ /* 0x000fe400000e0000 */
[----:B------:R-:W-:Y:S01]  /*a020*/  R2UR UR49, R0 ;  /* 0x00000000003172ca */ /* 0x000fe200000e0000 */
[----:B------:R-:W-:-:S10]  /*a030*/  IMAD.MOV.U32 R0, RZ, RZ, 0x10000 ;  /* 0x00010000ff007424 */ /* 0x000fd400078e00ff */
[----:B------:R-:W-:Y:S01]  /*a040*/  UTMALDG.4D [UR16], [UR34], desc[UR36] ;  /* 0x00002410220075b4 */ /* 0x000fe20008019000 */
[----:B------:R-:W-:Y:S01]  /*a050*/  UTMALDG.4D [UR24], [UR34], desc[UR36] ;  /* 0x00002418220075b4 */ /* 0x000fe20008019000 */
[----:B------:R1:W-:Y:S01]  /*a060*/  UBLKCP.S.G [UR52], [UR32], UR10 ;  /* 0x00000034200073ba */ /* 0x0003e2000800020a */
[----:B------:R2:W-:Y:S02]  /*a070*/  SYNCS.ARRIVE.TRANS64 RZ, [R15+URZ+0x30800], R0 ;  /* 0x030800000fff79a7 */ /* 0x0005e4000800003f */
[----:B--2---:R-:W-:-:S04]  /*a080*/  IMAD.U32 R0, RZ, RZ, UR6 ;  /* 0x00000006ff007e24 */ /* 0x004fc8000f8e00ff */
[----:B------:R-:W-:Y:S01]  /*a090*/  VIADD R5, R0, 0xffffffff ;  /* 0xffffffff00057836 */ /* 0x000fe20000000000 */
[----:B-1----:R-:W-:Y:S02]  /*a0a0*/  UIADD3 UR32, UR8, 0x8000, URZ ;  /* 0x0000800008207890 */ /* 0x002fe4000fffe03f */
[----:B------:R-:W-:Y:S02]  /*a0b0*/  UIADD3 UR24, UR8, 0xc000, URZ ;  /* 0x0000c00008187890 */ /* 0x000fe4000fffe03f */
[----:B------:R1:W-:Y:S01]  /*a0c0*/  STL [R1], R5 ;  /* 0x0000000501007387 */ /* 0x0003e20000100800 */
[----:B------:R-:W-:Y:S01]  /*a0d0*/  ISETP.GE.AND P1, PT, R4, R5, PT ;  /* 0x000000050400720c */ /* 0x000fe20003f26270 */
[----:B------:R-:W-:Y:S01]  /*a0e0*/  UMOV UR10, UR18 ;  /* 0x00000012000a7c82 */ /* 0x000fe20008000000 */
[----:B------:R-:W-:Y:S01]  /*a0f0*/  UMOV UR35, UR11 ;  /* 0x0000000b00237c82 */ /* 0x000fe20008000000 */
[----:B------:R-:W-:Y:S01]  /*a100*/  UMOV UR36, UR12 ;  /* 0x0000000c00247c82 */ /* 0x000fe20008000000 */
[----:B------:R-:W-:Y:S01]  /*a110*/  UMOV UR37, UR13 ;  /* 0x0000000d00257c82 */ /* 0x000fe20008000000 */
[----:B------:R1:W-:Y:S01]  /*a120*/  UTMALDG.4D [UR8], [UR30], desc[UR50] ;  /* 0x000032081e0075b4 */ /* 0x0003e20008019000 */
[----:B------:R-:W-:Y:S01]  /*a130*/  UMOV UR34, UR18 ;  /* 0x0000001200227c82 */ /* 0x000fe20008000000 */
[----:B------:R-:W-:Y:S01]  /*a140*/  UMOV UR33, UR9 ;  /* 0x0000000900217c82 */ /* 0x000fe20008000000 */
[----:B------:R-:W-:Y:S01]  /*a150*/  UMOV UR27, UR11 ;  /* 0x0000000b001b7c82 */ /* 0x000fe20008000000 */
[----:B------:R-:W-:Y:S01]  /*a160*/  UMOV UR28, UR12 ;  /* 0x0000000c001c7c82 */ /* 0x000fe20008000000 */
[----:B------:R-:W-:Y:S01]  /*a170*/  UMOV UR29, UR13 ;  /* 0x0000000d001d7c82 */ /* 0x000fe20008000000 */
[----:B------:R-:W-:Y:S01]  /*a180*/  UMOV UR25, UR9 ;  /* 0x0000000900197c82 */ /* 0x000fe20008000000 */
[----:B------:R1:W-:Y:S01]  /*a190*/  UTMALDG.4D [UR40], [UR30], desc[UR50] ;  /* 0x000032281e0075b4 */ /* 0x0003e20008019000 */
[----:B------:R1:W-:Y:S01]  /*a1a0*/  UTMALDG.4D [UR32], [UR48], desc[UR50] ;  /* 0x00003220300075b4 */ /* 0x0003e20008019000 */
[----:B------:R1:W-:Y:S02]  /*a1b0*/  UTMALDG.4D [UR24], [UR48], desc[UR50] ;  /* 0x00003218300075b4 */ /* 0x0003e40008019000 */
[----:B-1----:R-:W-:Y:S05]  /*a1c0*/  @P1 BRA `(.L_x_1837) ;  /* 0x0000001000701947 */ /* 0x002fea0003800000 */
[----:B------:R-:W-:Y:S01]  /*a1d0*/  R2UR UR8, R4 ;  /* 0x00000000040872ca */ /* 0x000fe200000e0000 */
[----:B------:R-:W-:Y:S01]  /*a1e0*/  UIADD3 UR9, UR6, -0x2, URZ ;  /* 0xfffffffe06097890 */ /* 0x000fe2000fffe03f */
[----:B------:R-:W-:-:S05]  /*a1f0*/  IMAD.MOV.U32 R10, RZ, RZ, 0x1 ;  /* 0x00000001ff0a7424 */ /* 0x000fca00078e00ff */
[----:B------:R-:W-:-:S06]  /*a200*/  ISETP.NE.AND P1, PT, R4, UR9, PT ;  /* 0x0000000904007c0c */ /* 0x000fcc000bf25270 */
[----:B------:R-:W-:-:S04]  /*a210*/  ULOP3.LUT UR8, URZ, UR8, URZ, 0x33, !UPT ;  /* 0x000000083f087292 */ /* 0x000fc8000f8e333f */
[----:B------:R-:W-:-:S06]  /*a220*/  UIADD3 UR8, UR8, UR6, URZ ;  /* 0x0000000608087290 */ /* 0x000fcc000fffe03f */
[----:B------:R-:W-:-:S05]  /*a230*/  IMAD.U32 R0, RZ, RZ, UR8 ;  /* 0x00000008ff007e24 */ /* 0x000fca000f8e00ff */
[----:B------:R-:W-:Y:S01]  /*a240*/  LOP3.LUT R5, R0, 0x1, RZ, 0xc0, !PT ;  /* 0x0000000100057812 */ /* 0x000fe200078ec0ff */
[----:B------:R-:W-:-:S04]  /*a250*/  IMAD.MOV.U32 R0, RZ, RZ, R4 ;  /* 0x000000ffff007224 */ /* 0x000fc800078e0004 */
[----:B------:R1:W-:Y:S01]  /*a260*/  STL [R1+0x4], R5 ;  /* 0x0000040501007387 */ /* 0x0003e20000100800 */
[----:B------:R-:W-:Y:S05]  /*a270*/  @!P1 BRA `(.L_x_1838) ;  /* 0x0000000800d89947 */ /* 0x000fea0003800000 */
[----:B------:R-:W-:Y:S01]  /*a280*/  R2UR UR9, R5 ;  /* 0x00000000050972ca */ /* 0x000fe200000e0000 */
[----:B------:R-:W-:Y:S02]  /*a290*/  IMAD.MOV.U32 R0, RZ, RZ, R4 ;  /* 0x000000ffff007224 */ /* 0x000fe400078e0004 */
[----:B------:R-:W-:-:S10]  /*a2a0*/  IMAD.MOV.U32 R10, RZ, RZ, 0x1 ;  /* 0x00000001ff0a7424 */ /* 0x000fd400078e00ff */
[----:B------:R-:W-:-:S06]  /*a2b0*/  UIADD3 UR8, UR8, -UR9, URZ ;  /* 0x8000000908087290 */ /* 0x000fcc000fffe03f */
[----:B------:R-:W-:-:S07]  /*a2c0*/  IMAD.U32 R17, RZ, RZ, UR8 ;  /* 0x00000008ff117e24 */ /* 0x000fce000f8e00ff */
.L_x_1847:
[----:B-123--:R-:W-:-:S04]  /*a2d0*/  SHF.L.U32 R18, R10, 0x1f, RZ ;  /* 0x0000001f0a127819 */ /* 0x00efc800000006ff */
[----:B------:R-:W2:Y:S02]  /*a2e0*/  SYNCS.PHASECHK.TRANS64.TRYWAIT P1, [R15+URZ+0x30840], R18 ;  /* 0x030840120f0075a7 */ /* 0x000ea4000802017f */
[----:B--2---:R-:W-:Y:S05]  /*a2f0*/  @!P1 BRA `(.L_x_1839) ;  /* 0x00000018000c9947 */ /* 0x004fea0003800000 */
.L_x_1864:
[----:B------:R-:W-:Y:S05]  /*a300*/  @P0 BRA `(.L_x_1840) ;  /* 0x00000000001c0947 */ /* 0x000fea0003800000 */
[----:B------:R-:W3:Y:S02]  /*a310*/  S2R R2, SR_TID.X ;  /* 0x0000000000027919 */ /* 0x000ee40000002100 */
[----:B---3--:R-:W-:Y:S01]  /*a320*/  LOP3.LUT R3, R2, 0x1f, RZ, 0xc0, !PT ;  /* 0x0000001f02037812 */ /* 0x008fe200078ec0ff */
[----:B------:R-:W-:-:S03]  /*a330*/  IMAD.MOV.U32 R2, RZ, RZ, 0x4100 ;  /* 0x00004100ff027424 */ /* 0x000fc600078e00ff */
[----:B------:R-:W-:Y:S01]  /*a340*/  ISETP.NE.AND P1, PT, R3, RZ, PT ;  /* 0x000000ff0300720c */ /* 0x000fe20003f25270 */
[----:B------:R3:W-:-:S12]  /*a350*/  SYNCS.ARRIVE.TRANS64 RZ, [R15+URZ+0x30830], R2 ;  /* 0x030830020fff79a7 */ /* 0x0007d8000800003f */
[----:B---3--:R-:W-:Y:S05]  /*a360*/  @!P1 BRA `(.L_x_1840) ;  /* 0x0000000000049947 */ /* 0x008fea0003800000 */
[----:B------:R-:W-:Y:S01]  /*a370*/  BPT.TRAP 0x1 ;  /* 0x000000040000795c */ /* 0x000fe20000300000 */
.L_x_1840:
        /* <DEDUP_REMOVED lines=8> */
[----:B-1----:R-:W1:Y:S01]  /*a400*/  LDC.64 R4, c[0x0][0x198] ;  /* 0x00006600ff047b82 */ /* 0x002e620000000a00 */
        /* <DEDUP_REMOVED lines=15> */
[----:B-1----:R-:W-:Y:S02]  /*a500*/  IMAD.MOV.U32 R7, RZ, RZ, R4 ;  /* 0x000000ffff077224 */ /* 0x002fe400078e0004 */
        /* <DEDUP_REMOVED lines=11> */
[----:B-1-3--:R-:W-:Y:S05]  /*a5c0*/  @!P1 BRA `(.L_x_1841) ;  /* 0x00000014006c9947 */ /* 0x00afea0003800000 */
.L_x_1865:
        /* <DEDUP_REMOVED lines=8> */
.L_x_1842:
[----:B------:R-:W-:Y:S01]  /*a650*/  VIADD R19, R19, 0x40 ;  /* 0x0000004013137836 */ /* 0x000fe20000000000 */
[----:B------:R-:W-:Y:S01]  /*a660*/  ULDC.64 UR8, c[0x0][0x700] ;  /* 0x0001c00000087ab9 */ /* 0x000fe20000000a00 */
[----:B------:R-:W-:Y:S01]  /*a670*/  R2UR UR32, R15 ;  /* 0x000000000f2072ca */ /* 0x000fe200000e0000 */
[----:B------:R-:W-:Y:S01]  /*a680*/  IMAD.U32 R9, RZ, RZ, UR8 ;  /* 0x00000008ff097e24 */ /* 0x000fe2000f8e00ff */
[----:B------:R-:W-:Y:S01]  /*a690*/  UMOV UR30, 0x0 ;  /* 0x00000000001e7882 */ /* 0x000fe20000000000 */
[C---:B------:R-:W-:Y:S01]  /*a6a0*/  IADD3 R2, P1, R19.reuse, UR22, RZ ;  /* 0x0000001613027c10 */ /* 0x040fe2000ff3e0ff */
[----:B------:R-:W-:Y:S01]  /*a6b0*/  IMAD.U32 R8, RZ, RZ, UR9 ;  /* 0x00000009ff087e24 */ /* 0x000fe2000f8e00ff */
[----:B------:R-:W-:Y:S01]  /*a6c0*/  SHF.R.S32.HI R20, RZ, 0x1f, R19 ;  /* 0x0000001fff147819 */ /* 0x000fe20000011413 */
[----:B------:R-:W-:Y:S01]  /*a6d0*/  VIADD R21, R19, UR7 ;  /* 0x0000000713157c36 */ /* 0x000fe20008000000 */
[----:B------:R-:W-:Y:S01]  /*a6e0*/  LEA R3, P2, R2, R9, 0x2 ;  /* 0x0000000902037211 */ /* 0x000fe200078410ff */
[----:B------:R-:W-:Y:S01]  /*a6f0*/  UMOV UR31, 0x14f00000 ;  /* 0x14f00000001f7882 */ /* 0x000fe20000000000 */
[----:B------:R-:W-:Y:S01]  /*a700*/  UMOV UR26, URZ ;  /* 0x0000003f001a7c82 */ /* 0x000fe20008000000 */
[----:B------:R-:W-:Y:S01]  /*a710*/  UMOV UR28, UR20 ;  /* 0x00000014001c7c82 */ /* 0x000fe20008000000 */
[----:B------:R-:W-:Y:S01]  /*a720*/  R2UR UR34, R3 ;  /* 0x00000000032272ca */ /* 0x000fe200000e0000 */
[----:B------:R-:W-:Y:S01]  /*a730*/  IMAD.X R3, R20, 0x1, R14, P1 ;  /* 0x0000000114037824 */ /* 0x000fe200008e060e */
[----:B------:R-:W-:Y:S01]  /*a740*/  R2UR UR27, R21 ;  /* 0x00000000151b72ca */ /* 0x000fe200000e0000 */
[----:B------:R-:W-:-:S02]  /*a750*/  UIADD3 UR24, UR32, 0x1c000, URZ ;  /* 0x0001c00020187890 */ /* 0x000fc4000fffe03f */
[----:B------:R-:W-:Y:S01]  /*a760*/  UIADD3 UR25, UR32, 0x30818, URZ ;  /* 0x0003081820197890 */ /* 0x000fe2000fffe03f */
        /* <DEDUP_REMOVED lines=19> */
.L_x_1866:
[----:B------:R-:W-:Y:S05]  /*a8a0*/  @P0 BRA `(.L_x_1844) ;  /* 0x00000000001c0947 */ /* 0x000fea0003800000 */
[----:B-123--:R-:W-:-:S04]  /*a8b0*/  IMAD.MOV.U32 R18, RZ, RZ, 0x4100 ;  /* 0x00004100ff127424 */ /* 0x00efc800078e00ff */
[----:B------:R1:W-:Y:S02]  /*a8c0*/  SYNCS.ARRIVE.TRANS64 RZ, [R15+URZ+0x30838], R18 ;  /* 0x030838120fff79a7 */ /* 0x0003e4000800003f */
[----:B-1----:R-:W1:Y:S02]  /*a8d0*/  S2R R18, SR_TID.X ;  /* 0x0000000000127919 */ /* 0x002e640000002100 */
[----:B-1----:R-:W-:-:S04]  /*a8e0*/  LOP3.LUT R18, R18, 0x1f, RZ, 0xc0, !PT ;  /* 0x0000001f12127812 */ /* 0x002fc800078ec0ff */
[----:B------:R-:W-:-:S13]  /*a8f0*/  ISETP.NE.AND P1, PT, R18, RZ, PT ;  /* 0x000000ff1200720c */ /* 0x000fda0003f25270 */
[----:B------:R-:W-:Y:S05]  /*a900*/  @!P1 BRA `(.L_x_1844) ;  /* 0x0000000000049947 */ /* 0x000fea0003800000 */
[----:B------:R-:W-:Y:S01]  /*a910*/  BPT.TRAP 0x1 ;  /* 0x000000040000795c */ /* 0x000fe20000300000 */
.L_x_1844:
[----:B------:R-:W-:Y:S01]  /*a920*/  IADD3 R19, P1, R19, UR14, RZ ;  /* 0x0000000e13137c10 */ /* 0x000fe2000ff3e0ff */
[----:B------:R-:W-:Y:S01]  /*a930*/  UMOV UR30, 0x0 ;  /* 0x00000000001e7882 */ /* 0x000fe20000000000 */
[----:B------:R-:W-:Y:S01]  /*a940*/  R2UR UR32, R15 ;  /* 0x000000000f2072ca */ /* 0x000fe200000e0000 */
[----:B------:R-:W-:Y:S01]  /*a950*/  UMOV UR31, 0x14f00000 ;  /* 0x14f00000001f7882 */ /* 0x000fe20000000000 */
[----:B------:R-:W-:Y:S01]  /*a960*/  R2UR UR27, R21 ;  /* 0x00000000151b72ca */ /* 0x000fe200000e0000 */
[----:B------:R-:W-:Y:S01]  /*a970*/  IMAD.X R20, R20, 0x1, R11, P1 ;  /* 0x0000000114147824 */ /* 0x000fe200008e060b */
[C---:B------:R-:W-:Y:S01]  /*a980*/  LEA R12, P1, R19.reuse, R12, 0x2 ;  /* 0x0000000c130c7211 */ /* 0x040fe200078210ff */
        /* <DEDUP_REMOVED lines=22> */
[----:B------:R-:W5:Y:S02]  /*aaf0*/  SYNCS.PHASECHK.TRANS64.TRYWAIT P1, [R15+URZ+0x30820], R4 ;  /* 0x030820040f0075a7 */ /* 0x000f64000802017f */
[----:B----45:R-:W-:Y:S05]  /*ab00*/  @!P1 BRA `(.L_x_1845) ;  /* 0x0000001000449947 */ /* 0x030fea0003800000 */
.L_x_1868:
[----:B------:R-:W-:Y:S05]  /*ab10*/  @P0 BRA `(.L_x_1846) ;  /* 0x00000000001c0947 */ /* 0x000fea0003800000 */
[----:B------:R-:W5:Y:S01]  /*ab20*/  S2R R5, SR_TID.X ;  /* 0x0000000000057919 */ /* 0x000f620000002100 */
[----:B----4-:R-:W-:-:S04]  /*ab30*/  IMAD.MOV.U32 R4, RZ, RZ, 0x4100 ;  /* 0x00004100ff047424 */ /* 0x010fc800078e00ff */
[----:B------:R4:W-:Y:S01]  /*ab40*/  SYNCS.ARRIVE.TRANS64 RZ, [R15+URZ+0x30810], R4 ;  /* 0x030810040fff79a7 */ /* 0x0009e2000800003f */
[----:B-----5:R-:W-:-:S04]  /*ab50*/  LOP3.LUT R5, R5, 0x1f, RZ, 0xc0, !PT ;  /* 0x0000001f05057812 */ /* 0x020fc800078ec0ff */
[----:B------:R-:W-:-:S13]  /*ab60*/  ISETP.NE.AND P1, PT, R5, RZ, PT ;  /* 0x000000ff0500720c */ /* 0x000fda0003f25270 */
[----:B----4-:R-:W-:Y:S05]  /*ab70*/  @!P1 BRA `(.L_x_1846) ;  /* 0x0000000000049947 */ /* 0x010fea0003800000 */
[----:B------:R-:W-:Y:S01]  /*ab80*/  BPT.TRAP 0x1 ;  /* 0x000000040000795c */ /* 0x000fe20000300000 */
.L_x_1846:
        /* <DEDUP_REMOVED lines=11> */
[----:B------:R-:W-:Y:S02]  /*ac40*/  UIADD3 UR10, UR10, 0x2, URZ ;  /* 0x000000020a0a7890 */ /* 0x000fe4000fffe03f */
[----:B------:R-:W-:Y:S02]  /*ac50*/  UIADD3 UR24, UR32, 0x18000, URZ ;  /* 0x0001800020187890 */ /* 0x000fe4000fffe03f */
[----:B------:R-:W-:Y:S02]  /*ac60*/  USHF.L.U32 UR27, UR10, 0x6, URZ ;  /* 0x000000060a1b7899 */ /* 0x000fe4000800063f */
[----:B------:R-:W-:Y:S02]  /*ac70*/  UIADD3 UR25, UR32, 0x30810, URZ ;  /* 0x0003081020197890 */ /* 0x000fe4000fffe03f */
[----:B------:R-:W-:Y:S02]  /*ac80*/  UIADD3 UR8, UP0, UR27, UR22, URZ ;  /* 0x000000161b087290 */ /* 0x000fe4000ff1e03f */
[----:B------:R-:W-:Y:S01]  /*ac90*/  IMAD.U32 R5, RZ, RZ, UR27 ;  /* 0x0000001bff057e24 */ /* 0x000fe2000f8e00ff */
[----:B------:R-:W-:-:S02]  /*aca0*/  UIADD3 UR27, UR27, UR7, URZ ;  /* 0x000000071b1b7290 */ /* 0x000fc4000fffe03f */
[----:B------:R-:W-:Y:S01]  /*acb0*/  UIADD3 UR16, UR32, 0x1a000, URZ ;  /* 0x0001a00020107890 */ /* 0x000fe2000fffe03f */
[----:B------:R-:W-:Y:S01]  /*acc0*/  IMAD.U32 R0, RZ, RZ, UR8 ;  /* 0x00000008ff007e24 */ /* 0x000fe2000f8e00ff */
[----:B------:R-:W-:Y:S01]  /*acd0*/  PLOP3.LUT P2, PT, PT, PT, UP0, 0x80, 0x0 ;  /* 0x000000000000781c */ /* 0x000fe20003f4f008 */
[----:B------:R-:W-:Y:S01]  /*ace0*/  UIADD3 UR32, UR32, 0x28000, URZ ;  /* 0x0002800020207890 */ /* 0x000fe2000fffe03f */
[----:B------:R-:W-:Y:S01]  /*acf0*/  R2UR UR8, R2 ;  /* 0x00000000020872ca */ /* 0x000fe200000e0000 */
[----:B------:R-:W-:Y:S01]  /*ad00*/  UMOV UR17, UR25 ;  /* 0x0000001900117c82 */ /* 0x000fe20008000000 */
[----:B----4-:R-:W-:Y:S01]  /*ad10*/  LEA R4, P1, R0, R9, 0x2 ;  /* 0x0000000900047211 */ /* 0x010fe200078210ff */
[----:B------:R-:W-:Y:S01]  /*ad20*/  UMOV UR19, UR27 ;  /* 0x0000001b00137c82 */ /* 0x000fe20008000000 */
[----:B------:R-:W-:Y:S01]  /*ad30*/  LEA.HI.X.SX32 R5, R5, R14, 0x1, P2 ;  /* 0x0000000e05057211 */ /* 0x000fe200010f0eff */
[----:B------:R-:W-:Y:S01]  /*ad40*/  UMOV UR33, UR25 ;  /* 0x0000001900217c82 */ /* 0x000fe20008000000 */
[----:B------:R-:W-:-:S02]  /*ad50*/  R2UR UR36, R4 ;  /* 0x00000000042472ca */ /* 0x000fc400000e0000 */
[----:B------:R-:W-:Y:S02]  /*ad60*/  LEA.HI.X R0, R0, R8, R5, 0x2, P1 ;  /* 0x0000000800007211 */ /* 0x000fe400008f1405 */
[----:B------:R-:W-:Y:S02]  /*ad70*/  ISETP.NE.AND P1, PT, R17, RZ, PT ;  /* 0x000000ff1100720c */ /* 0x000fe40003f25270 */
[----:B------:R-:W-:Y:S01]  /*ad80*/  R2UR UR37, R0 ;  /* 0x00000000002572ca */ /* 0x000fe200000e0000 */
[----:B------:R4:W-:Y:S01]  /*ad90*/  UTMALDG.4D [UR24], [UR8], desc[UR30] ;  /* 0x00001e18080075b4 */ /* 0x0009e20008019000 */
[----:B------:R-:W-:Y:S01]  /*ada0*/  IMAD.U32 R0, RZ, RZ, UR10 ;  /* 0x0000000aff007e24 */ /* 0x000fe2000f8e00ff */
[----:B------:R4:W-:Y:S10]  /*adb0*/  UTMALDG.4D [UR16], [UR8], desc[UR30] ;  /* 0x00001e10080075b4 */ /* 0x0009f40008019000 */
[----:B------:R4:W-:Y:S02]  /*adc0*/  UBLKCP.S.G [UR32], [UR36], UR34 ;  /* 0x00000020240073ba */ /* 0x0009e40008000222 */
[----:B----4-:R-:W-:Y:S05]  /*add0*/  @P1 BRA `(.L_x_1847) ;  /* 0xfffffff4003c1947 */ /* 0x010fea000383ffff */
.L_x_1838:
[----:B------:R-:W4:Y:S02]  /*ade0*/  LDL.LU R4, [R1+0x4] ;  /* 0x0000040001047983 */ /* 0x000f240000300800 */
[----:B----4-:R-:W-:Y:S02]  /*adf0*/  ISETP.NE.AND P1, PT, R4, RZ, PT ;  /* 0x000000ff0400720c */ /* 0x010fe40003f25270 */
[----:B------:R4:W5:Y:S11]  /*ae00*/  LDL R4, [R1] ;  /* 0x0000000001047983 */ /* 0x0009760000100800 */
[----:B----4-:R-:W-:Y:S05]  /*ae10*/  @!P1 BRA `(.L_x_1837) ;  /* 0x00000004005c9947 */ /* 0x010fea0003800000 */
[----:B------:R-:W-:-:S04]  /*ae20*/  SHF.L.U32 R12, R10, 0x1f, RZ ;  /* 0x0000001f0a0c7819 */ /* 0x000fc800000006ff */
[----:B------:R-:W4:Y:S02]  /*ae30*/  SYNCS.PHASECHK.TRANS64.TRYWAIT P1, [R15+URZ+0x30840], R12 ;  /* 0x0308400c0f0075a7 */ /* 0x000f24000802017f */
[----:B----4-:R-:W-:Y:S05]  /*ae40*/  @!P1 BRA `(.L_x_1848) ;  /* 0x0000000c008c9947 */ /* 0x010fea0003800000 */
.L_x_1869:
[----:B------:R-:W-:Y:S05]  /*ae50*/  @P0 BRA `(.L_x_1849) ;  /* 0x00000000001c0947 */ /* 0x000fea0003800000 */
[----:B-----5:R-:W1:Y:S02]  /*ae60*/  S2R R4, SR_TID.X ;  /* 0x0000000000047919 */ /* 0x020e640000002100 */
[----:B-1----:R-:W-:Y:S01]  /*ae70*/  LOP3.LUT R5, R4, 0x1f, RZ, 0xc0, !PT ;  /* 0x0000001f04057812 */ /* 0x002fe200078ec0ff */
[----:B------:R-:W-:-:S03]  /*ae80*/  IMAD.MOV.U32 R4, RZ, RZ, 0x4100 ;  /* 0x00004100ff047424 */ /* 0x000fc600078e00ff */
[----:B------:R-:W-:Y:S01]  /*ae90*/  ISETP.NE.AND P1, PT, R5, RZ, PT ;  /* 0x000000ff0500720c */ /* 0x000fe20003f25270 */
[----:B------:R1:W-:-:S12]  /*aea0*/  SYNCS.ARRIVE.TRANS64 RZ, [R15+URZ+0x30830], R4 ;  /* 0x030830040fff79a7 */ /* 0x0003d8000800003f */
[----:B-1----:R-:W-:Y:S05]  /*aeb0*/  @!P1 BRA `(.L_x_1849) ;  /* 0x0000000000049947 */ /* 0x002fea0003800000 */
[----:B------:R-:W-:Y:S01]  /*aec0*/  BPT.TRAP 0x1 ;  /* 0x000000040000795c */ /* 0x000fe20000300000 */
.L_x_1849:
[----:B-1---5:R-:W1:Y:S01]  /*aed0*/  LDC.64 R4, c[0x0][0x728] ;  /* 0x0001ca00ff047b82 */ /* 0x022e620000000a00 */
        /* <DEDUP_REMOVED lines=16> */
[----:B-1----:R-:W-:Y:S01]  /*afe0*/  LEA R4, P2, R13, R4, 0x2 ;  /* 0x000000040d047211 */ /* 0x002fe200078410ff */
        /* <DEDUP_REMOVED lines=16> */
.L_x_1870:
[----:B------:R-:W-:Y:S05]  /*b0f0*/  @P0 BRA `(.L_x_1851) ;  /* 0x00000000001c0947 */ /* 0x000fea0003800000 */
[----:B------:R-:W2:Y:S02]  /*b100*/  S2R R4, SR_TID.X ;  /* 0x0000000000047919 */ /* 0x000ea40000002100 */
[----:B--2---:R-:W-:Y:S01]  /*b110*/  LOP3.LUT R5, R4, 0x1f, RZ, 0xc0, !PT ;  /* 0x0000001f04057812 */ /* 0x004fe200078ec0ff */
[----:B------:R-:W-:-:S03]  /*b120*/  IMAD.MOV.U32 R4, RZ, RZ, 0x4100 ;  /* 0x00004100ff047424 */ /* 0x000fc600078e00ff */
[----:B------:R-:W-:Y:S01]  /*b130*/  ISETP.NE.AND P0, PT, R5, RZ, PT ;  /* 0x000000ff0500720c */ /* 0x000fe20003f05270 */
[----:B------:R2:W-:-:S12]  /*b140*/  SYNCS.ARRIVE.TRANS64 RZ, [R15+URZ+0x30818], R4 ;  /* 0x030818040fff79a7 */ /* 0x0005d8000800003f */
[----:B--2---:R-:W-:Y:S05]  /*b150*/  @!P0 BRA `(.L_x_1851) ;  /* 0x0000000000048947 */ /* 0x004fea0003800000 */
[----:B------:R-:W-:Y:S01]  /*b160*/  BPT.TRAP 0x1 ;  /* 0x000000040000795c */ /* 0x000fe20000300000 */
.L_x_1851:
[----:B------:R2:W5:Y:S01]  /*b170*/  LDL.LU R4, [R1] ;  /* 0x0000000001047983 */ /* 0x0005620000300800 */
[----:B------:R-:W-:Y:S01]  /*b180*/  R2UR UR27, R0 ;  /* 0x00000000001b72ca */ /* 0x000fe200000e0000 */
[----:B------:R-:W-:Y:S01]  /*b190*/  UMOV UR30, 0x0 ;  /* 0x00000000001e7882 */ /* 0x000fe20000000000 */
[----:B------:R-:W-:Y:S01]  /*b1a0*/  R2UR UR32, R15 ;  /* 0x000000000f2072ca */ /* 0x000fe200000e0000 */
[----:B------:R-:W-:Y:S01]  /*b1b0*/  UMOV UR31, 0x14f00000 ;  /* 0x14f00000001f7882 */ /* 0x000fe20000000000 */
[----:B------:R-:W-:Y:S01]  /*b1c0*/  R2UR UR9, R3 ;  /* 0x00000000030972ca */ /* 0x000fe200000e0000 */
[----:B------:R-:W-:Y:S01]  /*b1d0*/  UMOV UR26, URZ ;  /* 0x0000003f001a7c82 */ /* 0x000fe20008000000 */
[----:B------:R-:W-:Y:S01]  /*b1e0*/  UMOV UR28, UR20 ;  /* 0x00000014001c7c82 */ /* 0x000fe20008000000 */
[----:B------:R-:W-:Y:S01]  /*b1f0*/  UMOV UR29, UR21 ;  /* 0x00000015001d7c82 */ /* 0x000fe20008000000 */
[----:B------:R-:W-:Y:S01]  /*b200*/  UMOV UR18, 0x40 ;  /* 0x0000004000127882 */ /* 0x000fe20000000000 */
[----:B------:R-:W-:-:S04]  /*b210*/  UMOV UR10, 0x10 ;  /* 0x00000010000a7882 */ /* 0x000fc80000000000 */
[----:B------:R-:W-:Y:S02]  /*b220*/  UIADD3 UR27, UR27, 0x40, URZ ;  /* 0x000000401b1b7890 */ /* 0x000fe4000fffe03f */
[----:B------:R-:W-:Y:S02]  /*b230*/  UIADD3 UR24, UR32, 0x1c000, URZ ;  /* 0x0001c00020187890 */ /* 0x000fe4000fffe03f */
[----:B------:R-:W-:Y:S02]  /*b240*/  UIADD3 UR8, UP0, UR27, UR22, URZ ;  /* 0x000000161b087290 */ /* 0x000fe4000ff1e03f */
[----:B------:R-:W-:Y:S01]  /*b250*/  IMAD.U32 R5, RZ, RZ, UR27 ;  /* 0x0000001bff057e24 */ /* 0x000fe2000f8e00ff */
[----:B------:R-:W-:Y:S02]  /*b260*/  UIADD3 UR25, UR32, 0x30818, URZ ;  /* 0x0003081820197890 */ /* 0x000fe4000fffe03f */
[----:B------:R-:W-:Y:S01]  /*b270*/  UIADD3 UR27, UR27, UR7, URZ ;  /* 0x000000071b1b7290 */ /* 0x000fe2000fffe03f */
[----:B------:R-:W-:Y:S01]  /*b280*/  PLOP3.LUT P0, PT, PT, PT, UP0, 0x80, 0x0 ;  /* 0x000000000000781c */ /* 0x000fe20003f0f008 */
[----:B------:R-:W-:Y:S01]  /*b290*/  IMAD.U32 R0, RZ, RZ, UR8 ;  /* 0x00000008ff007e24 */ /* 0x000fe2000f8e00ff */
[----:B------:R-:W-:Y:S01]  /*b2a0*/  R2UR UR8, R2 ;  /* 0x00000000020872ca */ /* 0x000fe200000e0000 */
[----:B------:R-:W-:Y:S01]  /*b2b0*/  UIADD3 UR16, UR32, 0x1e000, URZ ;  /* 0x0001e00020107890 */ /* 0x000fe2000fffe03f */
[----:B------:R-:W-:Y:S01]  /*b2c0*/  LEA.HI.X.SX32 R5, R5, R14, 0x1, P0 ;  /* 0x0000000e05057211 */ /* 0x000fe200000f0eff */
[----:B------:R-:W-:Y:S01]  /*b2d0*/  UIADD3 UR32, UR32, 0x28100, URZ ;  /* 0x0002810020207890 */ /* 0x000fe2000fffe03f */
[C---:B------:R-:W-:Y:S01]  /*b2e0*/  LEA R9, P0, R0.reuse, R9, 0x2 ;  /* 0x0000000900097211 */ /* 0x040fe200078010ff */
[----:B------:R-:W-:Y:S01]  /*b2f0*/  UMOV UR17, UR25 ;  /* 0x0000001900117c82 */ /* 0x000fe20008000000 */
[----:B------:R-:W-:Y:S01]  /*b300*/  UMOV UR19, UR27 ;  /* 0x0000001b00137c82 */ /* 0x000fe20008000000 */
[----:B------:R-:W-:Y:S01]  /*b310*/  UMOV UR33, UR25 ;  /* 0x0000001900217c82 */ /* 0x000fe20008000000 */
[----:B------:R-:W-:-:S02]  /*b320*/  LEA.HI.X R8, R0, R8, R5, 0x2, P0 ;  /* 0x0000000800087211 */ /* 0x000fc400000f1405 */
[----:B------:R-:W-:Y:S02]  /*b330*/  R2UR UR34, R9 ;  /* 0x00000000092272ca */ /* 0x000fe400000e0000 */
[----:B------:R-:W-:Y:S01]  /*b340*/  R2UR UR35, R8 ;  /* 0x00000000082372ca */ /* 0x000fe200000e0000 */
[----:B------:R2:W-:Y:S01]  /*b350*/  UTMALDG.4D [UR24], [UR8], desc[UR30] ;  /* 0x00001e18080075b4 */ /* 0x0005e20008019000 */
[----:B------:R2:W-:Y:S11]  /*b360*/  UTMALDG.4D [UR16], [UR8], desc[UR30] ;  /* 0x00001e10080075b4 */ /* 0x0005f60008019000 */
[----:B------:R2:W-:Y:S02]  /*b370*/  UBLKCP.S.G [UR32], [UR34], UR10 ;  /* 0x00000020220073ba */ /* 0x0005e4000800020a */
[----:B--2---:R-:W-:-:S07]  /*b380*/  IMAD.MOV.U32 R16, RZ, RZ, 0x1 ;  /* 0x00000001ff107424 */ /* 0x004fce00078e00ff */
.L_x_1837:
[----:B------:R-:W1:Y:S01]  /*b390*/  S2R R0, SR_TID.X ;  /* 0x0000000000007919 */ /* 0x000e620000002100 */
[----:B------:R-:W-:Y:S01]  /*b3a0*/  IMAD R3, R16, 0x8, R15 ;  /* 0x0000000810037824 */ /* 0x000fe200078e020f */
[----:B-1----:R-:W-:Y:S02]  /*b3b0*/  LOP3.LUT R2, R0, 0x7f, RZ, 0xc0, !PT ;  /* 0x0000007f00027812 */ /* 0x002fe400078ec0ff */
[----:B------:R-:W-:Y:S02]  /*b3c0*/  SHF.L.U32 R0, R10, 0x1f, RZ ;  /* 0x0000001f0a007819 */ /* 0x000fe400000006ff */
[----:B------:R-:W-:Y:S02]  /*b3d0*/  ISETP.NE.AND P1, PT, R2, RZ, PT ;  /* 0x000000ff0200720c */ /* 0x000fe40003f25270 */
[----:B------:R-:W1:Y:S02]  /*b3e0*/  SYNCS.PHASECHK.TRANS64.TRYWAIT P0, [R3+URZ+0x30840], R0 ;  /* 0x03084000030075a7 */ /* 0x000e64000800017f */
[----:B-1----:R-:W-:Y:S09]  /*b3f0*/  @!P0 BRA `(.L_x_1852) ;  /* 0x0000000800488947 */ /* 0x002ff20003800000 */
.L_x_1871:
[----:B------:R-:W-:Y:S05]  /*b400*/  @P1 BRA `(.L_x_1853) ;  /* 0x0000000000181947 */ /* 0x000fea0003800000 */
[----:B------:R-:W1:Y:S01]  /*b410*/  S2R R2, SR_TID.X ;  /* 0x0000000000027919 */ /* 0x000e620000002100 */
[----:B------:R-:W-:-:S04]  /*b420*/  IMAD.MOV.U32 R0, RZ, RZ, 0x4100 ;  /* 0x00004100ff007424 */ /* 0x000fc800078e00ff */
[----:B------:R1:W-:Y:S02]  /*b430*/  SYNCS.ARRIVE.TRANS64 RZ, [R3+URZ+0x30830], R0 ;  /* 0x0308300003ff79a7 */ /* 0x0003e4000800003f */
[----:B-1----:R-:W-:-:S13]  /*b440*/  LOP3.LUT P0, RZ, R2, 0x1f, RZ, 0xc0, !PT ;  /* 0x0000001f02ff7812 */ /* 0x002fda000780c0ff */
[----:B------:R-:W-:Y:S05]  /*b450*/  @!P0 BRA `(.L_x_1853) ;  /* 0x0000000000048947 */ /* 0x000fea0003800000 */
[----:B------:R-:W-:Y:S01]  /*b460*/  BPT.TRAP 0x1 ;  /* 0x000000040000795c */ /* 0x000fe20000300000 */
.L_x_1853:
[----:B-----5:R-:W-:Y:S01]  /*b470*/  R2UR UR27, R4 ;  /* 0x00000000041b72ca */ /* 0x020fe200000e0000 */
[C-C-:B------:R-:W-:Y:S01]  /*b480*/  IMAD R0, R16.reuse, 0x4000, R15.reuse ;  /* 0x0000400010007824 */ /* 0x140fe200078e020f */
[----:B------:R-:W-:Y:S01]  /*b490*/  R2UR UR17, R11 ;  /* 0x000000000b1172ca */ /* 0x000fe200000e0000 */
[----:B--234-:R-:W-:Y:S01]  /*b4a0*/  IMAD R15, R16, 0x100, R15 ;  /* 0x00000100100f7824 */ /* 0x01cfe200078e020f */
        /* <DEDUP_REMOVED lines=16> */
[----:B------:R-:W-:Y:S02]  /*b5b0*/  ULEA.HI.X.SX32 UR17, UR27, UR17, 0x1, UP0 ;  /* 0x000000111b117291 */ /* 0x000fe400080f0e3f */
[----:B------:R-:W-:Y:S01]  /*b5c0*/  ULEA UR30, UP0, UR18, UR30, 0x2 ;  /* 0x0000001e121e7291 */ /* 0x000fe2000f80103f */
[C---:B------:R-:W-:Y:S01]  /*b5d0*/  ISETP.NE.AND P0, PT, R0.reuse, 0x2, PT ;  /* 0x000000020000780c */ /* 0x040fe20003f05270 */
[----:B------:R-:W-:Y:S02]  /*b5e0*/  UIADD3 UR27, UR27, UR7, URZ ;  /* 0x000000071b1b7290 */ /* 0x000fe4000fffe03f */
[----:B------:R-:W-:Y:S01]  /*b5f0*/  UIADD3 UR24, UR16, 0x20000, URZ ;  /* 0x0002000010187890 */ /* 0x000fe2000fffe03f */
[----:B------:R-:W-:Y:S01]  /*b600*/  SEL R3, RZ, 0x1, P0 ;  /* 0x00000001ff037807 */ /* 0x000fe20000000000 */
[----:B------:R-:W-:Y:S01]  /*b610*/  UIADD3 UR16, UR16, 0x22000, URZ ;  /* 0x0002200010107890 */ /* 0x000fe2000fffe03f */
[----:B------:R-:W-:Y:S01]  /*b620*/  SEL R0, R0, RZ, P0 ;  /* 0x000000ff00007207 */ /* 0x000fe20000000000 */
[----:B------:R-:W-:Y:S01]  /*b630*/  ULEA.HI.X UR31, UR18, UR31, UR17, 0x2, UP0 ;  /* 0x0000001f121f7291 */ /* 0x000fe200080f1411 */
[----:B------:R-:W-:Y:S01]  /*b640*/  LOP3.LUT R10, R10, R3, RZ, 0x3c, !PT ;  /* 0x000000030a0a7212 */ /* 0x000fe200078e3cff */
[----:B------:R-:W-:Y:S01]  /*b650*/  UIADD3 UR34, UR10, 0x28200, URZ ;  /* 0x000282000a227890 */ /* 0x000fe2000fffe03f */
        /* <DEDUP_REMOVED lines=10> */
.L_x_1834:
[----:B------:R-:W-:Y:S05]  /*b700*/  BSYNC B0 ;  /* 0x0000000000007941 */ /* 0x000fea0003800000 */
.L_x_1829:
[----:B------:R-:W-:-:S03]  /*b710*/  UMOV UR8, 0xffffffff ;  /* 0xffffffff00087882 */ /* 0x000fc60000000000 */
[----:B------:R-:W-:Y:S05]  /*b720*/  BRA.DIV UR8, `(.L_x_1854) ;  /* 0x0000000608907947 */ /* 0x000fea000b800000 */
[----:B------:R-:W-:-:S13]  /*b730*/  ELECT P6, URZ, PT ;  /* 0x00000000003f782f */ /* 0x000fda00038c0000 */
.L_x_1874:
[----:B------:R-:W-:Y:S05]  /*b740*/  @!P6 BRA `(.L_x_1709) ;  /* 0x000000000084e947 */ /* 0x000fea0003800000 */
[----:B------:R-:W-:-:S06]  /*b750*/  ULOP3.LUT UR8, UR38, 0x2, URZ, 0xfc, !UPT ;  /* 0x0000000226087892 */ /* 0x000fcc000f8efc3f */
[----:B------:R-:W-:-:S05]  /*b760*/  IMAD.U32 R2, RZ, RZ, UR8 ;  /* 0x00000008ff027e24 */ /* 0x000fca000f8e00ff */
[----:B------:R-:W-:-:S13]  /*b770*/  ISETP.NE.AND P2, PT, R2, 0x3, PT ;  /* 0x000000030200780c */ /* 0x000fda0003f45270 */
[----:B------:R-:W-:Y:S05]  /*b780*/  @!P2 BRA `(.L_x_1855) ;  /* 0x000000000004a947 */ /* 0x000fea0003800000 */
[----:B---3--:R-:W-:Y:S01]  /*b790*/  BPT.TRAP 0x1 ;  /* 0x000000040000795c */ /* 0x008fe20000300000 */
.L_x_1855:
        /* <DEDUP_REMOVED lines=15> */
.L_x_1875:
[----:B------:R-:W2:Y:S02]  /*b890*/  SYNCS.PHASECHK.TRANS64.TRYWAIT P0, [R3+URZ], R2 ;  /* 0x00000002030075a7 */ /* 0x000ea4000800017f */
[----:B--2---:R-:W-:Y:S05]  /*b8a0*/  @!P0 BRA `(.L_x_1857) ;  /* 0x0000000400648947 */ /* 0x004fea0003800000 */
.L_x_1876:
[----:B------:R-:W-:Y:S05]  /*b8b0*/  @!P2 BRA `(.L_x_1858) ;  /* 0x000000000004a947 */ /* 0x000fea0003800000 */
[----:B---3--:R-:W-:Y:S01]  /*b8c0*/  BPT.TRAP 0x1 ;  /* 0x000000040000795c */ /* 0x008fe20000300000 */
.L_x_1858:
[----:B--2---:R-:W-:-:S04]  /*b8d0*/  VIADD R3, R8, 0x30840 ;  /* 0x0003084008037836 */ /* 0x004fc80000000000 */
[----:B------:R-:W-:-:S04]  /*b8e0*/  IMAD R5, R0, 0x8, R3 ;  /* 0x0000000800057824 */ /* 0x000fc800078e0203 */
[----:B------:R-:W2:Y:S02]  /*b8f0*/  SYNCS.PHASECHK.TRANS64.TRYWAIT P0, [R5+URZ], R4 ;  /* 0x00000004050075a7 */ /* 0x000ea4000800017f */
[----:B--2---:R-:W-:Y:S05]  /*b900*/  @!P0 BRA `(.L_x_1859) ;  /* 0x0000000400608947 */ /* 0x004fea0003800000 */
.L_x_1877:
[----:B------:R-:W-:-:S07]  /*b910*/  IMAD R3, R6, 0x8, R3 ;  /* 0x0000000806037824 */ /* 0x000fce00078e0203 */
.L_x_1860:
[----:B----4-:R4:W1:Y:S02]  /*b920*/  SYNCS.PHASECHK.TRANS64.TRYWAIT P0, [R3+URZ], R2 ;  /* 0x00000002030075a7 */ /* 0x010864000800017f */
[----:B-1----:R-:W-:Y:S05]  /*b930*/  @!P0 NANOSLEEP.SYNCS 0x989680 ;  /* 0x009896800000895d */ /* 0x002fea0003900000 */
[----:B------:R-:W1:Y:S02]  /*b940*/  @!P0 SYNCS.PHASECHK.TRANS64 P0, [R3+URZ], R2 ;  /* 0x00000002030085a7 */ /* 0x000e64000800007f */
[----:B-1----:R-:W-:Y:S05]  /*b950*/  @!P0 BRA `(.L_x_1860) ;  /* 0xfffffffc00f08947 */ /* 0x002fea000383ffff */
.L_x_1709:
[----:B---3--:R-:W-:Y:S05]  /*b960*/  BSYNC B6 ;  /* 0x0000000000067941 */ /* 0x008fea0003800000 */
.L_x_1703:
[----:B------:R-:W-:Y:S05]  /*b970*/  EXIT ;  /* 0x000000000000794d */ /* 0x000fea0003800000 */
.L_x_1720:
[----:B------:R-:W-:Y:S02]  /*b980*/  IMAD.MOV.U32 R12, RZ, RZ, RZ ;  /* 0x000000ffff0c7224 */ /* 0x000fe400078e00ff */
[----:B------:R-:W-:Y:S02]  /*b990*/  IMAD.MOV.U32 R11, RZ, RZ, 0x1f ;  /* 0x0000001fff0b7424 */ /* 0x000fe400078e00ff */
[----:B------:R-:W-:-:S07]  /*b9a0*/  IMAD.MOV.U32 R15, RZ, RZ, -0x1 ;  /* 0xffffffffff0f7424 */ /* 0x000fce00078e00ff */
[----:B------:R-:W-:Y:S05]  /*b9b0*/  WARPSYNC.COLLECTIVE R15, `(.L_x_1861) ;  /* 0x000000000f087348 */ /* 0x000fea0003c00000 */
[----:B------:R1:W2:Y:S02]  /*b9c0*/  SHFL.IDX P6, R14, R13, R12, R11 ;  /* 0x0000000c0d0e7389 */ /* 0x0002a400000c000b */
[----:B-12---:R-:W-:Y:S01]  /*b9d0*/  ENDCOLLECTIVE ;  /* 0x000000000000791b */ /* 0x006fe20003800000 */
.L_x_1861:
[----:B------:R-:W-:Y:S05]  /*b9e0*/  BRA `(.L_x_1862) ;  /* 0xffffff5c00187947 */ /* 0x000fea000383ffff */
.L_x_1722:
[----:B--2---:R2:W3:Y:S02]  /*b9f0*/  SYNCS.PHASECHK.TRANS64.TRYWAIT P0, [R231+URZ+0x30800], R8 ;  /* 0x03080008e70075a7 */ /* 0x0044e4000800017f */
[----:B---3--:R-:W-:Y:S05]  /*ba00*/  @!P0 NANOSLEEP.SYNCS 0x989680 ;  /* 0x009896800000895d */ /* 0x008fea0003900000 */
[----:B------:R-:W3:Y:S02]  /*ba10*/  @!P0 SYNCS.PHASECHK.TRANS64 P0, [R231+URZ+0x30800], R8 ;  /* 0x03080008e70085a7 */ /* 0x000ee4000800007f */
[----:B---3--:R-:W-:Y:S05]  /*ba20*/  @!P0 BRA `(.L_x_1722) ;  /* 0xfffffffc00f08947 */ /* 0x008fea000383ffff */
[----:B------:R-:W-:Y:S05]  /*ba30*/  BRA `(.L_x_1721) ;  /* 0xffffff5c00607947 */ /* 0x000fea000383ffff */
.L_x_1726:
[----:B---3--:R3:W4:Y:S02]  /*ba40*/  SYNCS.PHASECHK.TRANS64.TRYWAIT P0, [R0+URZ+0x30810], R7 ;  /* 0x03081007000075a7 */ /* 0x008724000800017f */
[----:B----4-:R-:W-:Y:S05]  /*ba50*/  @!P0 NANOSLEEP.SYNCS 0x989680 ;  /* 0x009896800000895d */ /* 0x010fea0003900000 */
[----:B------:R-:W4:Y:S02]  /*ba60*/  @!P0 SYNCS.PHASECHK.TRANS64 P0, [R0+URZ+0x30810], R7 ;  /* 0x03081007000085a7 */ /* 0x000f24000800007f */
[----:B----4-:R-:W-:Y:S05]  /*ba70*/  @!P0 BRA `(.L_x_1726) ;  /* 0xfffffffc00f08947 */ /* 0x010fea000383ffff */
[----:B------:R-:W-:Y:S05]  /*ba80*/  BRA `(.L_x_1725) ;  /* 0xffffff6000f47947 */ /* 0x000fea000383ffff */
.L_x_1730:
[----:B------:R1:W1:Y:S02]  /*ba90*/  SYNCS.PHASECHK.TRANS64.TRYWAIT P0, [R0+URZ+0x30830], R7 ;  /* 0x03083007000075a7 */ /* 0x000264000800017f */
[----:B-1----:R-:W-:Y:S05]  /*baa0*/  @!P0 NANOSLEEP.SYNCS 0x989680 ;  /* 0x009896800000895d */ /* 0x002fea0003900000 */
[----:B------:R-:W1:Y:S02]  /*bab0*/  @!P0 SYNCS.PHASECHK.TRANS64 P0, [R0+URZ+0x30830], R7 ;  /* 0x03083007000085a7 */ /* 0x000e64000800007f */
[----:B-1----:R-:W-:Y:S05]  /*bac0*/  @!P0 BRA `(.L_x_1730) ;  /* 0xfffffffc00f08947 */ /* 0x002fea000383ffff */
[----:B------:R-:W-:Y:S05]  /*bad0*/  BRA `(.L_x_1729) ;  /* 0xffffff68004c7947 */ /* 0x000fea000383ffff */
.L_x_1835:
[----:B-1----:R1:W2:Y:S02]  /*bae0*/  SYNCS.PHASECHK.TRANS64.TRYWAIT P0, [R15+URZ+0x30820], R0 ;  /* 0x030820000f0075a7 */ /* 0x0022a4000800017f */
[----:B--2---:R-:W-:Y:S05]  /*baf0*/  @!P0 NANOSLEEP.SYNCS 0x989680 ;  /* 0x009896800000895d */ /* 0x004fea0003900000 */
[----:B------:R-:W2:Y:S02]  /*bb00*/  @!P0 SYNCS.PHASECHK.TRANS64 P0, [R15+URZ+0x30820], R0 ;  /* 0x030820000f0085a7 */ /* 0x000ea4000800007f */
[----:B--2---:R-:W-:Y:S05]  /*bb10*/  @!P0 BRA `(.L_x_1835) ;  /* 0xfffffffc00f08947 */ /* 0x004fea000383ffff */
[----:B------:R-:W-:Y:S05]  /*bb20*/  BRA `(.L_x_1863) ;  /* 0xffffffe000287947 */ /* 0x000fea000383ffff */
.L_x_1839:
[----:B--2---:R2:W3:Y:S02]  /*bb30*/  SYNCS.PHASECHK.TRANS64.TRYWAIT P1, [R15+URZ+0x30840], R18 ;  /* 0x030840120f0075a7 */ /* 0x0044e4000802017f */
[----:B---3--:R-:W-:Y:S05]  /*bb40*/  @!P1 NANOSLEEP.SYNCS 0x989680 ;  /* 0x009896800000995d */ /* 0x008fea0003900000 */
[----:B------:R-:W3:Y:S02]  /*bb50*/  @!P1 SYNCS.PHASECHK.TRANS64 P1, [R15+URZ+0x30840], R18 ;  /* 0x030840120f0095a7 */ /* 0x000ee4000802007f */
[----:B---3--:R-:W-:Y:S05]  /*bb60*/  @!P1 BRA `(.L_x_1839) ;  /* 0xfffffffc00f09947 */ /* 0x008fea000383ffff */
[----:B------:R-:W-:Y:S05]  /*bb70*/  BRA `(.L_x_1864) ;  /* 0xffffffe400e07947 */ /* 0x000fea000383ffff */
.L_x_1841:
[----:B-1----:R1:W3:Y:S02]  /*bb80*/  SYNCS.PHASECHK.TRANS64.TRYWAIT P1, [R15+URZ+0x30828], R18 ;  /* 0x030828120f0075a7 */ /* 0x0022e4000802017f */
[----:B---3--:R-:W-:Y:S05]  /*bb90*/  @!P1 NANOSLEEP.SYNCS 0x989680 ;  /* 0x009896800000995d */ /* 0x008fea0003900000 */
[----:B------:R-:W3:Y:S02]  /*bba0*/  @!P1 SYNCS.PHASECHK.TRANS64 P1, [R15+URZ+0x30828], R18 ;  /* 0x030828120f0095a7 */ /* 0x000ee4000802007f */
[----:B---3--:R-:W-:Y:S05]  /*bbb0*/  @!P1 BRA `(.L_x_1841) ;  /* 0xfffffffc00f09947 */ /* 0x008fea000383ffff */
[----:B------:R-:W-:Y:S05]  /*bbc0*/  BRA `(.L_x_1865) ;  /* 0xffffffe800807947 */ /* 0x000fea000383ffff */
.L_x_1843:
[----:B---3--:R3:W4:Y:S02]  /*bbd0*/  SYNCS.PHASECHK.TRANS64.TRYWAIT P1, [R15+URZ+0x30848], R18 ;  /* 0x030848120f0075a7 */ /* 0x008724000802017f */
[----:B----4-:R-:W-:Y:S05]  /*bbe0*/  @!P1 NANOSLEEP.SYNCS 0x989680 ;  /* 0x009896800000995d */ /* 0x010fea0003900000 */
[----:B------:R-:W4:Y:S02]  /*bbf0*/  @!P1 SYNCS.PHASECHK.TRANS64 P1, [R15+URZ+0x30848], R18 ;  /* 0x030848120f0095a7 */ /* 0x000f24000802007f */
[----:B----4-:R-:W-:Y:S05]  /*bc00*/  @!P1 BRA `(.L_x_1843) ;  /* 0xfffffffc00f09947 */ /* 0x010fea000383ffff */
[----:B------:R-:W-:Y:S05]  /*bc10*/  BRA `(.L_x_1866) ;  /* 0xffffffec00207947 */ /* 0x000fea000383ffff */
.L_x_1845:
[----:B------:R-:W-:-:S07]  /*bc20*/  SHF.L.U32 R4, R10, 0x1f, RZ ;  /* 0x0000001f0a047819 */ /* 0x000fce00000006ff */
.L_x_1867:
[----:B----4-:R4:W1:Y:S02]  /*bc30*/  SYNCS.PHASECHK.TRANS64.TRYWAIT P1, [R15+URZ+0x30820], R4 ;  /* 0x030820040f0075a7 */ /* 0x010864000802017f */
[----:B-1----:R-:W-:Y:S05]  /*bc40*/  @!P1 NANOSLEEP.SYNCS 0x989680 ;  /* 0x009896800000995d */ /* 0x002fea0003900000 */
[----:B------:R-:W1:Y:S02]  /*bc50*/  @!P1 SYNCS.PHASECHK.TRANS64 P1, [R15+URZ+0x30820], R4 ;  /* 0x030820040f0095a7 */ /* 0x000e64000802007f */
[----:B-1----:R-:W-:Y:S05]  /*bc60*/  @!P1 BRA `(.L_x_1867) ;  /* 0xfffffffc00f09947 */ /* 0x002fea000383ffff */
[----:B------:R-:W-:Y:S05]  /*bc70*/  BRA `(.L_x_1868) ;  /* 0xffffffec00a47947 */ /* 0x000fea000383ffff */
.L_x_1848:
[----:B----4-:R4:W1:Y:S02]  /*bc80*/  SYNCS.PHASECHK.TRANS64.TRYWAIT P1, [R15+URZ+0x30840], R12 ;  /* 0x0308400c0f0075a7 */ /* 0x010864000802017f */
[----:B-1----:R-:W-:Y:S05]  /*bc90*/  @!P1 NANOSLEEP.SYNCS 0x989680 ;  /* 0x009896800000995d */ /* 0x002fea0003900000 */
[----:B------:R-:W1:Y:S02]  /*bca0*/  @!P1 SYNCS.PHASECHK.TRANS64 P1, [R15+URZ+0x30840], R12 ;  /* 0x0308400c0f0095a7 */ /* 0x000e64000802007f */
[----:B-1----:R-:W-:Y:S05]  /*bcb0*/  @!P1 BRA `(.L_x_1848) ;  /* 0xfffffffc00f09947 */ /* 0x002fea000383ffff */
[----:B------:R-:W-:Y:S05]  /*bcc0*/  BRA `(.L_x_1869) ;  /* 0xfffffff000607947 */ /* 0x000fea000383ffff */
.L_x_1850:
[----:B-1----:R1:W2:Y:S02]  /*bcd0*/  SYNCS.PHASECHK.TRANS64.TRYWAIT P1, [R15+URZ+0x30828], R12 ;  /* 0x0308280c0f0075a7 */ /* 0x0022a4000802017f */
[----:B--2---:R-:W-:Y:S05]  /*bce0*/  @!P1 NANOSLEEP.SYNCS 0x989680 ;  /* 0x009896800000995d */ /* 0x004fea0003900000 */
[----:B------:R-:W2:Y:S02]  /*bcf0*/  @!P1 SYNCS.PHASECHK.TRANS64 P1, [R15+URZ+0x30828], R12 ;  /* 0x0308280c0f0095a7 */ /* 0x000ea4000802007f */
[----:B--2---:R-:W-:Y:S05]  /*bd00*/  @!P1 BRA `(.L_x_1850) ;  /* 0xfffffffc00f09947 */ /* 0x004fea000383ffff */
[----:B------:R-:W-:Y:S05]  /*bd10*/  BRA `(.L_x_1870) ;  /* 0xfffffff000f47947 */ /* 0x000fea000383ffff */
.L_x_1852:
[----:B------:R1:W1:Y:S02]  /*bd20*/  SYNCS.PHASECHK.TRANS64.TRYWAIT P0, [R3+URZ+0x30840], R0 ;  /* 0x03084000030075a7 */ /* 0x000264000800017f */
[----:B-1----:R-:W-:Y:S05]  /*bd30*/  @!P0 NANOSLEEP.SYNCS 0x989680 ;  /* 0x009896800000895d */ /* 0x002fea0003900000 */
[----:B------:R-:W1:Y:S02]  /*bd40*/  @!P0 SYNCS.PHASECHK.TRANS64 P0, [R3+URZ+0x30840], R0 ;  /* 0x03084000030085a7 */ /* 0x000e64000800007f */
[----:B-1----:R-:W-:Y:S05]  /*bd50*/  @!P0 BRA `(.L_x_1852) ;  /* 0xfffffffc00f08947 */ /* 0x002fea000383ffff */
[----:B------:R-:W-:Y:S05]  /*bd60*/  BRA `(.L_x_1871) ;  /* 0xfffffff400a47947 */ /* 0x000fea000383ffff */
.L_x_1854:
[----:B------:R-:W-:Y:S01]  /*bd70*/  BSSY B0, `(.L_x_1872) ;  /* 0x0000006000007945 */ /* 0x000fe20003800000 */
[----:B------:R-:W-:-:S07]  /*bd80*/  IMAD.MOV.U32 R15, RZ, RZ, -0x1 ;  /* 0xffffffffff0f7424 */ /* 0x000fce00078e00ff */
[----:B---3--:R-:W-:Y:S05]  /*bd90*/  WARPSYNC.COLLECTIVE R15, `(.L_x_1873) ;  /* 0x000000000f0c7348 */ /* 0x008fea0003c00000 */
[----:B------:R-:W-:Y:S02]  /*bda0*/  ELECT P6, UR62, PT ;  /* 0x00000000003e782f */ /* 0x000fe400038c0000 */
[----:B------:R-:W-:Y:S01]  /*bdb0*/  MOV R14, UR62 ;  /* 0x0000003e000e7c02 */ /* 0x000fe20008000f00 */
[----:B---3--:R-:W-:Y:S10]  /*bdc0*/  ENDCOLLECTIVE ;  /* 0x000000000000791b */ /* 0x008ff40003800000 */
.L_x_1873:
[----:B------:R-:W-:Y:S05]  /*bdd0*/  BSYNC B0 ;  /* 0x0000000000007941 */ /* 0x000fea0003800000 */
.L_x_1872:
[----:B------:R-:W-:Y:S05]  /*bde0*/  BRA `(.L_x_1874) ;  /* 0xfffffff800547947 */ /* 0x000fea000383ffff */
.L_x_1856:
[----:B-1----:R1:W2:Y:S02]  /*bdf0*/  SYNCS.PHASECHK.TRANS64.TRYWAIT P0, [R7+URZ], R4 ;  /* 0x00000004070075a7 */ /* 0x0022a4000800017f */
[----:B--2---:R-:W-:Y:S05]  /*be00*/  @!P0 NANOSLEEP.SYNCS 0x989680 ;  /* 0x009896800000895d */ /* 0x004fea0003900000 */
[----:B------:R-:W2:Y:S02]  /*be10*/  @!P0 SYNCS.PHASECHK.TRANS64 P0, [R7+URZ], R4 ;  /* 0x00000004070085a7 */ /* 0x000ea4000800007f */
[----:B--2---:R-:W-:Y:S05]  /*be20*/  @!P0 BRA `(.L_x_1856) ;  /* 0xfffffffc00f08947 */ /* 0x004fea000383ffff */
[----:B------:R-:W-:Y:S05]  /*be30*/  BRA `(.L_x_1875) ;  /* 0xfffffff800947947 */ /* 0x000fea000383ffff */
.L_x_1857:
[----:B--2---:R2:W4:Y:S02]  /*be40*/  SYNCS.PHASECHK.TRANS64.TRYWAIT P0, [R3+URZ], R2 ;  /* 0x00000002030075a7 */ /* 0x004524000800017f */
[----:B----4-:R-:W-:Y:S05]  /*be50*/  @!P0 NANOSLEEP.SYNCS 0x989680 ;  /* 0x009896800000895d */ /* 0x010fea0003900000 */
[----:B------:R-:W4:Y:S02]  /*be60*/  @!P0 SYNCS.PHASECHK.TRANS64 P0, [R3+URZ], R2 ;  /* 0x00000002030085a7 */ /* 0x000f24000800007f */
[----:B----4-:R-:W-:Y:S05]  /*be70*/  @!P0 BRA `(.L_x_1857) ;  /* 0xfffffffc00f08947 */ /* 0x010fea000383ffff */
[----:B------:R-:W-:Y:S05]  /*be80*/  BRA `(.L_x_1876) ;  /* 0xfffffff800887947 */ /* 0x000fea000383ffff */
.L_x_1859:
[----:B--2---:R2:W4:Y:S02]  /*be90*/  SYNCS.PHASECHK.TRANS64.TRYWAIT P0, [R5+URZ], R4 ;  /* 0x00000004050075a7 */ /* 0x004524000800017f */
[----:B----4-:R-:W-:Y:S05]  /*bea0*/  @!P0 NANOSLEEP.SYNCS 0x989680 ;  /* 0x009896800000895d */ /* 0x010fea0003900000 */
[----:B------:R-:W4:Y:S02]  /*beb0*/  @!P0 SYNCS.PHASECHK.TRANS64 P0, [R5+URZ], R4 ;  /* 0x00000004050085a7 */ /* 0x000f24000800007f */
[----:B----4-:R-:W-:Y:S05]  /*bec0*/  @!P0 BRA `(.L_x_1859) ;  /* 0xfffffffc00f08947 */ /* 0x010fea000383ffff */
[----:B------:R-:W-:Y:S05]  /*bed0*/  BRA `(.L_x_1877) ;  /* 0xfffffff8008c7947 */ /* 0x000fea000383ffff */
.L_x_1878:
        /* <DEDUP_REMOVED lines=10> */
.L_x_3697:


//--------------------- .text._ZN7cutlass13device_kernelIN5flash11enable_sm90INS1_16FlashAttnBwdSm90INS1_25CollectiveMainloopBwdSm90ILi2ELi2ELi2EN4cute5tupleIJNS5_1CILi1EEES8_S8_EEENS6_IJNS7_ILi64EEENS7_ILi128EEESB_EEENS_6half_tEfNS_4arch4Sm90ELb0ELb1ELb0ELb1ELb1ELb1ELb0ELb0ELi2ELi1ELi2ELi1ELb0EEENS1_21CollectiveEpilogueBwdISC_SD_SF_Li256ELb1ELb0ELi1EEENS1_19SingleTileSchedulerILb1ELb0ELb0ELi128EEEEEEEEEvNT_6ParamsE --------------------------
	.section	.text._ZN7cutlass13device_kernelIN5flash11enable_sm90INS1_16FlashAttnBwdSm90INS1_25CollectiveMainloopBwdSm90ILi2ELi2ELi2EN4cute5tupleIJNS5_1CILi1EEES8_S8_EEENS6_IJNS7_ILi64EEENS7_ILi128EEESB_EEENS_6half_tEfNS_4arch4Sm90ELb0ELb1ELb0ELb1ELb1ELb1ELb0ELb0ELi2ELi1ELi2ELi1ELb0EEENS1_21CollectiveEpilogueBwdISC_SD_SF_Li256ELb1ELb0ELi1EEENS1_19SingleTileSchedulerILb1ELb0ELb0ELi128EEEEEEEEEvNT_6ParamsE,"ax",@progbits
	.align	128
.text._ZN7cutlass13device_kernelIN5flash11enable_sm90INS1_16FlashAttnBwdSm90INS1_25CollectiveMainloopBwdSm90ILi2ELi2ELi2EN4cute5tupleIJNS5_1CILi1EEES8_S8_EEENS6_IJNS7_ILi64EEENS7_ILi128EEESB_EEENS_6half_tEfNS_4arch4Sm90ELb0ELb1ELb0ELb1ELb1ELb1ELb0ELb0ELi2ELi1ELi2ELi1ELb0EEENS1_21CollectiveEpilogueBwdISC_SD_SF_Li256ELb1ELb0ELi1EEENS1_19SingleTileSchedulerILb1ELb0ELb0ELi128EEEEEEEEEvNT_6ParamsE:
        .type           _ZN7cutlass13device_kernelIN5flash11enable_sm90INS1_16FlashAttnBwdSm90INS1_25CollectiveMainloopBwdSm90ILi2ELi2ELi2EN4cute5tupleIJNS5_1CILi1EEES8_S8_EEENS6_IJNS7_ILi64EEENS7_ILi128EEESB_EEENS_6half_tEfNS_4arch4Sm90ELb0ELb1ELb0ELb1ELb1ELb1ELb0ELb0ELi2ELi1ELi2ELi1ELb0EEENS1_21CollectiveEpilogueBwdISC_SD_SF_Li256ELb1ELb0ELi1EEENS1_19SingleTileSchedulerILb1ELb0ELb0ELi128EEEEEEEEEvNT_6ParamsE,@function
        .size           _ZN7cutlass13device_kernelIN5flash11enable_sm90INS1_16FlashAttnBwdSm90INS1_25CollectiveMainloopBwdSm90ILi2ELi2ELi2EN4cute5tupleIJNS5_1CILi1EEES8_S8_EEENS6_IJNS7_ILi64EEENS7_ILi128EEESB_EEENS_6half_tEfNS_4arch4Sm90ELb0ELb1ELb0ELb1ELb1ELb1ELb0ELb0ELi2ELi1ELi2ELi1ELb0EEENS1_21CollectiveEpilogueBwdISC_SD_SF_Li256ELb1ELb0ELi1EEENS1_19SingleTileSchedulerILb1ELb0ELb0ELi128EEEEEEEEEvNT_6ParamsE,(.L_x_3698 - _ZN7cutlass13device_kernelIN5flash11enable_sm90INS1_16FlashAttnBwdSm90INS1_25CollectiveMainloopBwdSm90ILi2ELi2ELi2EN4cute5tupleIJNS5_1CILi1EEES8_S8_EEENS6_IJNS7_ILi64EEENS7_ILi128EEESB_EEENS_6half_tEfNS_4arch4Sm90ELb0ELb1ELb0ELb1ELb1ELb1ELb0ELb0ELi2ELi1ELi2ELi1ELb0EEENS1_21CollectiveEpilogueBwdISC_SD_SF_Li256ELb1ELb0ELi1EEENS1_19SingleTileSchedulerILb1ELb0ELb0ELi128EEEEEEEEEvNT_6ParamsE)
        .other          _ZN7cutlass13device_kernelIN5flash11enable_sm90INS1_16FlashAttnBwdSm90INS1_25CollectiveMainloopBwdSm90ILi2ELi2ELi2EN4cute5tupleIJNS5_1CILi1EEES8_S8_EEENS6_IJNS7_ILi64EEENS7_ILi128EEESB_EEENS_6half_tEfNS_4arch4Sm90ELb0ELb1ELb0ELb1ELb1ELb1ELb0ELb0ELi2ELi1ELi2ELi1ELb0EEENS1_21CollectiveEpilogueBwdISC_SD_SF_Li256ELb1ELb0ELi1EEENS1_19SingleTileSchedulerILb1ELb0ELb0ELi128EEEEEEEEEvNT_6ParamsE,@"STO_CUDA_ENTRY STV_DEFAULT"
_ZN7cutlass13device_kernelIN5flash11enable_sm90INS1_16FlashAttnBwdSm90INS1_25CollectiveMainloopBwdSm90ILi2ELi2ELi2EN4cute5tupleIJNS5_1CILi1EEES8_S8_EEENS6_IJNS7_ILi64EEENS7_ILi128EEESB_EEENS_6half_tEfNS_4arch4Sm90ELb0ELb1ELb0ELb1ELb1ELb1ELb0ELb0ELi2ELi1ELi2ELi1ELb0EEENS1_21CollectiveEpilogueBwdISC_SD_SF_Li256ELb1ELb0ELi1EEENS1_19SingleTileSchedulerILb1ELb0ELb0ELi128EEEEEEEEEvNT_6ParamsE:
        /* <DEDUP_REMOVED lines=24> */
.L_x_1880:
[----:B------:R-:W-:Y:S05]  /*0180*/  BSYNC B0 ;  /* 0x0000000000007941 */ /* 0x000fea0003800000 */
.L_x_1879:
        /* <DEDUP_REMOVED lines=37> */
.L_x_1881:
        /* <DEDUP_REMOVED lines=22> */
.L_x_1882:
[----:B------:R-:W-:Y:S01]  /*0540*/  PLOP3.LUT P0, PT, PT, PT, UP0, 0x80, 0x0 ;  /* 0x000000000000781c */ /* 0x000fe20003f0f008 */
[----:B------:R-:W-:Y:S01]  /*0550*/  NOP ;  /* 0x0000000000007918 */ /* 0x000fe20000000000 */
[----:B------:R-:W-:Y:S01]  /*0560*/  ULDC.64 UR46, c[0x0][0x208] ;  /* 0x00008200002e7ab9 */ /* 0x000fe20000000a00 */
[----:B------:R-:W-:Y:S01]  /*0570*/  BSSY B6, `(.L_x_1883) ;  /* 0x0000c30000067945 */ /* 0x000fe20003800000 */
[----:B-12-4-:R-:W-:Y:S09]  /*0580*/  BAR.SYNC.DEFER_BLOCKING 0x0 ;  /* 0x0000000000007b1d */ /* 0x016ff20000010000 */
[----:B------:R-:W-:Y:S05]  /*0590*/  @!P0 BRA `(.L_x_1884) ;  /* 0x0000007800188947 */ /* 0x000fea0003800000 */
.L_x_1885:
        /* <DEDUP_REMOVED lines=24> */
.L_x_1886:
        /* <DEDUP_REMOVED lines=14> */
.L_x_1888:
[----:B------:R-:W-:-:S05]  /*0800*/  ULDC UR4, c[0x0][0x8bc] ;  /* 0x00022f0000047ab9 */ /* 0x000fca0000000800 */
.L_x_1887:
        /* <DEDUP_REMOVED lines=17> */
.L_x_1890:
        /* <DEDUP_REMOVED lines=14> */
.L_x_1891:
        /* <DEDUP_REMOVED lines=11> */
.L_x_1892:
        /* <DEDUP_REMOVED lines=13> */
.L_x_1893:
        /* <DEDUP_REMOVED lines=84> */
.L_x_1894:
        /* <DEDUP_REMOVED lines=29> */
.L_x_1897:
        /* <DEDUP_REMOVED lines=15> */
.L_x_1896:
        /* <DEDUP_REMOVED lines=22> */
.L_x_1899:
        /* <DEDUP_REMOVED lines=15> */
.L_x_1898:
        /* <DEDUP_REMOVED lines=8> */
.L_x_2070:
        /* <DEDUP_REMOVED lines=23> */
.L_x_1901:
        /* <DEDUP_REMOVED lines=95> */
.L_x_1913:
[----:B------:R-:W-:-:S13]  /*1db0*/  ISETP.NE.AND P6, PT, R235, 0x3, PT ;  /* 0x00000003eb00780c */ /* 0x000fda0003fc5270 */
[----:B------:R-:W-:Y:S05]  /*1dc0*/  @!P6 BRA `(.L_x_1903) ;  /* 0x000000000004e947 */ /* 0x000fea0003800000 */
[----:B------:R-:W-:Y:S01]  /*1dd0*/  BPT.TRAP 0x1 ;  /* 0x000000040000795c */ /* 0x000fe20000300000 */
.L_x_1903:
[----:B------:R-:W-:Y:S01]  /*1de0*/  IMAD R0, R4, 0x8, R231 ;  /* 0x0000000804007824 */ /* 0x000fe200078e02e7 */
[----:B------:R-:W-:-:S04]  /*1df0*/  SHF.L.U32 R7, R226, 0x1f, RZ ;  /* 0x0000001fe2077819 */ /* 0x000fc800000006ff */
[----:B------:R2:W3:Y:S01]  /*1e00*/  SYNCS.PHASECHK.TRANS64.TRYWAIT P0, [R0+URZ+0x30810], R7 ;  /* 0x03081007000075a7 */ /* 0x0004e2000800017f */
[----:B------:R-:W-:Y:S05]  /*1e10*/  @!P6 BRA `(.L_x_1904) ;  /* 0x000000000004e947 */ /* 0x000fea0003800000 */
[----:B------:R-:W-:Y:S01]  /*1e20*/  BPT.TRAP 0x1 ;  /* 0x000000040000795c */ /* 0x000fe20000300000 */
.L_x_1904:
[----:B---3--:R-:W-:Y:S05]  /*1e30*/  @P0 BRA `(.L_x_1905) ;  /* 0x0000000000080947 */ /* 0x008fea0003800000 */
[----:B------:R-:W3:Y:S02]  /*1e40*/  SYNCS.PHASECHK.TRANS64.TRYWAIT P0, [R0+URZ+0x30810], R7 ;  /* 0x03081007000075a7 */ /* 0x000ee4000800017f */
[----:B---3--:R-:W-:Y:S05]  /*1e50*/  @!P0 BRA `(.L_x_1906) ;  /* 0x000000a800bc8947 */ /* 0x008fea0003800000 */
.L_x_1905:
        /* <DEDUP_REMOVED lines=81> */
.L_x_1907:
[----:B------:R1:W1:Y:S01]  /*2370*/  SYNCS.PHASECHK.TRANS64.TRYWAIT P0, [R0+URZ+0x30830], R7 ;  /* 0x03083007000075a7 */ /* 0x000262000800017f */
[----:B------:R-:W-:Y:S05]  /*2380*/  @!P6 BRA `(.L_x_1908) ;  /* 0x000000000004e947 */ /* 0x000fea0003800000 */
[----:B------:R-:W-:Y:S01]  /*2390*/  BPT.TRAP 0x1 ;  /* 0x000000040000795c */ /* 0x000fe20000300000 */
.L_x_1908:
[----:B------:R-:W-:-:S05]  /*23a0*/  VIADD R5, R231, 0x20000 ;  /* 0x00020000e7057836 */ /* 0x000fca0000000000 */
[----:B------:R-:W-:-:S04]  /*23b0*/  SHF.R.U32.HI R5, RZ, 0x4, R5 ;  /* 0x00000004ff057819 */ /* 0x000fc80000011605 */
[----:B------:R-:W-:-:S04]  /*23c0*/  LOP3.LUT R234, R5, 0x3fff, RZ, 0xc0, !PT ;  /* 0x00003fff05ea7812 */ /* 0x000fc800078ec0ff */
[----:B------:R-:W-:Y:S01]  /*23d0*/  LOP3.LUT R5, R234, 0x10000, RZ, 0xfc, !PT ;  /* 0x00010000ea057812 */ /* 0x000fe200078efcff */
[----:B-1----:R-:W-:Y:S06]  /*23e0*/  @P0 BRA `(.L_x_1909) ;  /* 0x0000000000080947 */ /* 0x002fec0003800000 */
[----:B------:R-:W1:Y:S02]  /*23f0*/  SYNCS.PHASECHK.TRANS64.TRYWAIT P0, [R0+URZ+0x30830], R7 ;  /* 0x03083007000075a7 */ /* 0x000e64000800017f */
[----:B-1----:R-:W-:Y:S05]  /*2400*/  @!P0 BRA `(.L_x_1910) ;  /* 0x000000a400648947 */ /* 0x002fea0003800000 */
.L_x_1909:
        /* <DEDUP_REMOVED lines=445> */
.L_x_1911:
        /* <DEDUP_REMOVED lines=49> */
.L_x_1912:
        /* <DEDUP_REMOVED lines=78> */
.L_x_1895:
        /* <DEDUP_REMOVED lines=164> */
.L_x_1915:
        /* <DEDUP_REMOVED lines=57> */
.L_x_1917:
[----:B------:R-:W-:Y:S05]  /*55a0*/  BSYNC B0 ;  /* 0x0000000000007941 */ /* 0x000fea0003800000 */
.L_x_1916:
        /* <DEDUP_REMOVED lines=15> */
.L_x_1919:
[----:B------:R-:W-:Y:S05]  /*56a0*/  BSYNC B0 ;  /* 0x0000000000007941 */ /* 0x000fea0003800000 */
.L_x_1918:
        /* <DEDUP_REMOVED lines=18> */
.L_x_1921:
[----:B------:R-:W-:Y:S05]  /*57d0*/  BSYNC B0 ;  /* 0x0000000000007941 */ /* 0x000fea0003800000 */
.L_x_1920:
        /* <DEDUP_REMOVED lines=17> */
.L_x_1923:
[----:B------:R-:W-:Y:S05]  /*58f0*/  BSYNC B0 ;  /* 0x0000000000007941 */ /* 0x000fea0003800000 */
.L_x_1922:
        /* <DEDUP_REMOVED lines=18> */
.L_x_1925:
[----:B------:R-:W-:Y:S05]  /*5a20*/  BSYNC B0 ;  /* 0x0000000000007941 */ /* 0x000fea0003800000 */
.L_x_1924:
        /* <DEDUP_REMOVED lines=18> */
.L_x_1927:
[----:B------:R-:W-:Y:S05]  /*5b50*/  BSYNC B0 ;  /* 0x0000000000007941 */ /* 0x000fea0003800000 */
.L_x_1926:
        /* <DEDUP_REMOVED lines=19> */
.L_x_1929:
[----:B------:R-:W-:Y:S05]  /*5c90*/  BSYNC B0 ;  /* 0x0000000000007941 */ /* 0x000fea0003800000 */
.L_x_1928:
        /* <DEDUP_REMOVED lines=21> */
.L_x_1931:
[----:B------:R-:W-:Y:S05]  /*5df0*/  BSYNC B0 ;  /* 0x0000000000007941 */ /* 0x000fea0003800000 */
.L_x_1930:
        /* <DEDUP_REMOVED lines=34> */
.L_x_1933:
[----:B------:R-:W-:Y:S05]  /*6020*/  BSYNC B0 ;  /* 0x0000000000007941 */ /* 0x000fea0003800000 */
.L_x_1932:
        /* <DEDUP_REMOVED lines=17> */
.L_x_1935:
[----:B------:R-:W-:Y:S05]  /*6140*/  BSYNC B0 ;  /* 0x0000000000007941 */ /* 0x000fea0003800000 */
.L_x_1934:
        /* <DEDUP_REMOVED lines=15> */
.L_x_1937:
[----:B------:R-:W-:Y:S05]  /*6240*/  BSYNC B0 ;  /* 0x0000000000007941 */ /* 0x000fea0003800000 */
.L_x_1936:
        /* <DEDUP_REMOVED lines=15> */
.L_x_1939:
[----:B------:R-:W-:Y:S05]  /*6340*/  BSYNC B0 ;  /* 0x0000000000007941 */ /* 0x000fea0003800000 */
.L_x_1938:
        /* <DEDUP_REMOVED lines=15> */
.L_x_1941:
[----:B------:R-:W-:Y:S05]  /*6440*/  BSYNC B0 ;  /* 0x0000000000007941 */ /* 0x000fea0003800000 */
.L_x_1940:
        /* <DEDUP_REMOVED lines=15> */
.L_x_1943:
[----:B------:R-:W-:Y:S05]  /*6540*/  BSYNC B0 ;  /* 0x0000000000007941 */ /* 0x000fea0003800000 */
.L_x_1942:
        /* <DEDUP_REMOVED lines=15> */
.L_x_1945:
[----:B------:R-:W-:Y:S05]  /*6640*/  BSYNC B0 ;  /* 0x0000000000007941 */ /* 0x000fea0003800000 */
.L_x_1944:
        /* <DEDUP_REMOVED lines=15> */
.L_x_1914:
        /* <DEDUP_REMOVED lines=45> */
.L_x_1946:
        /* <DEDUP_REMOVED lines=43> */
.L_x_1948:
[----:B------:R-:W-:Y:S05]  /*6cc0*/  BSYNC B0 ;  /* 0x0000000000007941 */ /* 0x000fea0003800000 */
.L_x_1947:
        /* <DEDUP_REMOVED lines=16> */
.L_x_1950:
[----:B------:R-:W-:Y:S05]  /*6dd0*/  BSYNC B0 ;  /* 0x0000000000007941 */ /* 0x000fea0003800000 */
.L_x_1949:
        /* <DEDUP_REMOVED lines=16> */
.L_x_1952:
[----:B------:R-:W-:Y:S05]  /*6ee0*/  BSYNC B0 ;  /* 0x0000000000007941 */ /* 0x000fea0003800000 */
.L_x_1951:
        /* <DEDUP_REMOVED lines=17> */
.L_x_1954:
[----:B------:R-:W-:Y:S05]  /*7000*/  BSYNC B0 ;  /* 0x0000000000007941 */ /* 0x000fea0003800000 */
.L_x_1953:
        /* <DEDUP_REMOVED lines=16> */
.L_x_1956:
[----:B------:R-:W-:Y:S05]  /*7110*/  BSYNC B0 ;  /* 0x0000000000007941 */ /* 0x000fea0003800000 */
.L_x_1955:
        /* <DEDUP_REMOVED lines=20> */
.L_x_1958:
[----:B------:R-:W-:Y:S05]  /*7260*/  BSYNC B0 ;  /* 0x0000000000007941 */ /* 0x000fea0003800000 */
.L_x_1957:
        /* <DEDUP_REMOVED lines=22> */
.L_x_1960:
[----:B------:R-:W-:Y:S05]  /*73d0*/  BSYNC B0 ;  /* 0x0000000000007941 */ /* 0x000fea0003800000 */
.L_x_1959:
        /* <DEDUP_REMOVED lines=17> */
.L_x_1962:
[----:B------:R-:W-:Y:S05]  /*74f0*/  BSYNC B0 ;  /* 0x0000000000007941 */ /* 0x000fea0003800000 */
.L_x_1961:
        /* <DEDUP_REMOVED lines=31> */
.L_x_1964:
[----:B------:R-:W-:Y:S05]  /*76f0*/  BSYNC B0 ;  /* 0x0000000000007941 */ /* 0x000fea0003800000 */
.L_x_1963:
        /* <DEDUP_REMOVED lines=16> */
.L_x_1966:
[----:B------:R-:W-:Y:S05]  /*7800*/  BSYNC B0 ;  /* 0x0000000000007941 */ /* 0x000fea0003800000 */
.L_x_1965:
        /* <DEDUP_REMOVED lines=15> */
.L_x_1968:
[----:B------:R-:W-:Y:S05]  /*7900*/  BSYNC B0 ;  /* 0x0000000000007941 */ /* 0x000fea0003800000 */
.L_x_1967:
        /* <DEDUP_REMOVED lines=15> */
.L_x_1970:
[----:B------:R-:W-:Y:S05]  /*7a00*/  BSYNC B0 ;  /* 0x0000000000007941 */ /* 0x000fea0003800000 */
.L_x_1969:
        /* <DEDUP_REMOVED lines=15> */
.L_x_1972:
[----:B------:R-:W-:Y:S05]  /*7b00*/  BSYNC B0 ;  /* 0x0000000000007941 */ /* 0x000fea0003800000 */
.L_x_1971:
        /* <DEDUP_REMOVED lines=15> */
.L_x_1974:
[----:B------:R-:W-:Y:S05]  /*7c00*/  BSYNC B0 ;  /* 0x0000000000007941 */ /* 0x000fea0003800000 */
.L_x_1973:
        /* <DEDUP_REMOVED lines=15> */
.L_x_1976:
[----:B------:R-:W-:Y:S05]  /*7d00*/  BSYNC B0 ;  /* 0x0000000000007941 */ /* 0x000fea0003800000 */
.L_x_1975:
        /* <DEDUP_REMOVED lines=15> */
.L_x_1884:
        /* <DEDUP_REMOVED lines=21> */
.L_x_1978:
        /* <DEDUP_REMOVED lines=13> */
.L_x_1980:
[----:B------:R-:W-:-:S05]  /*8020*/  ULDC UR4, c[0x0][0x8bc] ;  /* 0x00022f0000047ab9 */ /* 0x000fca0000000800 */
.L_x_1979:
        /* <DEDUP_REMOVED lines=26> */
[----:B------:R-:W-:Y:S01]  /*81d0*/  ULDC UR10, c[0x0][0x280] ;  /* 0x0000a000000a7ab9 */ /* 0x000fe20000000800 */
[----:B-1----:R-:W-:-:S11]  /*81e0*/  USHF.R.S32.HI UR17, URZ, 0x1f, UR7 ;  /* 0x0000001f3f117899 */ /* 0x002fd60008011407 */
[----:B--2---:R-:W-:Y:S02]  /*81f0*/  @P0 R2UR UR4, R0 ;  /* 0x00000000000402ca */ /* 0x004fe400000e0000 */
[----:B------:R-:W-:-:S04]  /*8200*/  ISETP.NE.U32.AND P0, PT, RZ, UR8, PT ;  /* 0x00000008ff007c0c */ /* 0x000fc8000bf05070 */
        /* <DEDUP_REMOVED lines=14> */
.L_x_1981:
        /* <DEDUP_REMOVED lines=13> */
.L_x_1982:
        /* <DEDUP_REMOVED lines=12> */
.L_x_1983:
[----:B------:R-:W-:Y:S01]  /*8480*/  UIADD3 UR8, -UR11, UR10, UR6 ;  /* 0x0000000a0b087290 */ /* 0x000fe2000fffe106 */
[----:B------:R-:W-:Y:S01]  /*8490*/  ISETP.LE.AND P0, PT, RZ, UR22, PT ;  /* 0x00000016ff007c0c */ /* 0x000fe2000bf03270 */
[----:B------:R-:W-:Y:S01]  /*84a0*/  ULDC UR9, c[0x0][0x74c] ;  /* 0x0001d30000097ab9 */ /* 0x000fe20000000800 */
[----:B------:R-:W-:Y:S02]  /*84b0*/  USHF.R.S32.HI UR13, URZ, 0x1f, UR16 ;  /* 0x0000001f3f0d7899 */ /* 0x000fe40008011410 */
[----:B------:R-:W-:Y:S02]  /*84c0*/  UIADD3 UR9, UR8, -UR9, URZ ;  /* 0x8000000908097290 */ /* 0x000fe4000fffe03f */
[----:B------:R-:W-:Y:S02]  /*84d0*/  UIADD3 UR8, UR10, 0x3f, URZ ;  /* 0x0000003f0a087890 */ /* 0x000fe4000fffe03f */
[----:B------:R-:W-:Y:S01]  /*84e0*/  USHF.R.S32.HI UR12, URZ, 0x1f, UR9 ;  /* 0x0000001f3f0c7899 */ /* 0x000fe20008011409 */
[----:B------:R-:W-:Y:S01]  /*84f0*/  ULDC UR15, c[0x0][0x288] ;  /* 0x0000a200000f7ab9 */ /* 0x000fe20000000800 */
[----:B------:R-:W-:-:S02]  /*8500*/  USEL UR20, UR13, URZ, !UP0 ;  /* 0x0000003f0d147287 */ /* 0x000fc4000c000000 */
[----:B------:R-:W-:Y:S02]  /*8510*/  ULEA.HI UR12, UR12, UR9, URZ, 0x6 ;  /* 0x000000090c0c7291 */ /* 0x000fe4000f8f303f */
[----:B------:R-:W-:Y:S02]  /*8520*/  USHF.R.S32.HI UR9, URZ, 0x1f, UR8 ;  /* 0x0000001f3f097899 */ /* 0x000fe40008011408 */
[----:B------:R-:W-:Y:S02]  /*8530*/  USHF.R.S32.HI UR12, URZ, 0x6, UR12 ;  /* 0x000000063f0c7899 */ /* 0x000fe4000801140c */
[----:B------:R-:W-:Y:S02]  /*8540*/  ULEA.HI UR8, UR9, UR8, URZ, 0x6 ;  /* 0x0000000809087291 */ /* 0x000fe4000f8f303f */
[----:B------:R-:W-:Y:S02]  /*8550*/  UIMAD UR13, UR16, UR15, URZ ;  /* 0x0000000f100d72a4 */ /* 0x000fe4000f8e023f */
[----:B------:R-:W-:-:S02]  /*8560*/  UISETP.LT.AND UP1, UPT, URZ, UR12, UPT ;  /* 0x0000000c3f00728c */ /* 0x000fc4000bf21270 */
[----:B------:R-:W-:Y:S02]  /*8570*/  USHF.R.S32.HI UR8, URZ, 0x6, UR8 ;  /* 0x000000063f087899 */ /* 0x000fe40008011408 */
[----:B------:R-:W-:Y:S02]  /*8580*/  USEL UR14, UR16, URZ, !UP0 ;  /* 0x0000003f100e7287 */ /* 0x000fe4000c000000 */
[----:B------:R-:W-:Y:S02]  /*8590*/  UIADD3 UR23, UP0, UR13, UR7, URZ ;  /* 0x000000070d177290 */ /* 0x000fe4000ff1e03f */
[----:B------:R-:W-:Y:S01]  /*85a0*/  USEL UR9, URZ, UR12, !UP1 ;  /* 0x0000000c3f097287 */ /* 0x000fe2000c800000 */
[----:B------:R-:W-:Y:S01]  /*85b0*/  IMAD.U32 R9, RZ, RZ, UR8 ;  /* 0x00000008ff097e24 */ /* 0x000fe2000f8e00ff */
[----:B------:R-:W-:Y:S10]  /*85c0*/  @!P0 BRA `(.L_x_1984) ;  /* 0x0000000000248947 */ /* 0x000ff40003800000 */
[----:B------:R-:W-:-:S03]  /*85d0*/  UIADD3 UR6, UR6, 0xbf, UR10 ;  /* 0x000000bf06067890 */ /* 0x000fc6000fffe00a */
[----:B------:R-:W-:Y:S02]  /*85e0*/  ULDC UR10, c[0x0][0x748] ;  /* 0x0001d200000a7ab9 */ /* 0x000fe40000000800 */
[----:B------:R-:W-:-:S04]  /*85f0*/  UIADD3 UR6, UR6, UR10, -UR11 ;  /* 0x0000000a06067290 */ /* 0x000fc8000fffe80b */
[----:B------:R-:W-:-:S04]  /*8600*/  USHF.R.S32.HI UR10, URZ, 0x1f, UR6 ;  /* 0x0000001f3f0a7899 */ /* 0x000fc80008011406 */
[----:B------:R-:W-:-:S04]  /*8610*/  ULEA.HI UR10, UR10, UR6, URZ, 0x6 ;  /* 0x000000060a0a7291 */ /* 0x000fc8000f8f303f */
[----:B------:R-:W-:-:S04]  /*8620*/  USHF.R.S32.HI UR10, URZ, 0x6, UR10 ;  /* 0x000000063f0a7899 */ /* 0x000fc8000801140a */
[----:B------:R-:W-:-:S04]  /*8630*/  UISETP.LT.AND UP1, UPT, UR8, UR10, UPT ;  /* 0x0000000a0800728c */ /* 0x000fc8000bf21270 */
[----:B------:R-:W-:-:S06]  /*8640*/  USEL UR10, UR8, UR10, UP1 ;  /* 0x0000000a080a7287 */ /* 0x000fcc0008800000 */
[----:B------:R-:W-:-:S07]  /*8650*/  IMAD.U32 R9, RZ, RZ, UR10 ;  /* 0x0000000aff097e24 */ /* 0x000fce000f8e00ff */
.L_x_1984:
[----:B------:R-:W-:Y:S02]  /*8660*/  ISETP.GT.AND P1, PT, R9, UR9, PT ;  /* 0x0000000909007c0c */ /* 0x000fe4000bf24270 */
[----:B------:R-:W-:Y:S01]  /*8670*/  ELECT P0, URZ, PT ;  /* 0x00000000003f782f */ /* 0x000fe20003800000 */
[----:B------:R-:W-:-:S10]  /*8680*/  ULEA.HI.X.SX32 UR10, UR13, UR17, 0x1, UP0 ;  /* 0x000000110d0a7291 */ /* 0x000fd400080f0e3f */
[----:B------:R-:W-:Y:S05]  /*8690*/  @!P1 BRA `(.L_x_1985) ;  /* 0x0000001000849947 */ /* 0x000fea0003800000 */
[----:B------:R-:W1:Y:S01]  /*86a0*/  S2R R2, SR_TID.X ;  /* 0x0000000000027919 */ /* 0x000e620000002100 */
[----:B------:R-:W-:Y:S01]  /*86b0*/  ULDC.64 UR18, c[0x0][0x2d8] ;  /* 0x0000b60000127ab9 */ /* 0x000fe20000000a00 */
[----:B------:R-:W-:Y:S01]  /*86c0*/  VIADD R0, R9, -UR9 ;  /* 0x8000000909007c36 */ /* 0x000fe20008000000 */
[----:B------:R-:W-:Y:S02]  /*86d0*/  UIMAD UR6, UR17, UR18, URZ ;  /* 0x00000012110672a4 */ /* 0x000fe4000f8e023f */
[----:B------:R-:W-:Y:S02]  /*86e0*/  UIMAD.WIDE.U32 UR12, UR7, UR18, URZ ;  /* 0x00000012070c72a5 */ /* 0x000fe4000f8e003f */
[----:B------:R-:W-:Y:S01]  /*86f0*/  UIMAD UR19, UR7, UR19, UR6 ;  /* 0x00000013071372a4 */ /* 0x000fe2000f8e0206 */
[----:B------:R-:W-:Y:S01]  /*8700*/  LOP3.LUT R0, R0, 0x1, RZ, 0xc0, !PT ;  /* 0x0000000100007812 */ /* 0x000fe200078ec0ff */
[----:B------:R-:W-:Y:S02]  /*8710*/  UIADD3 UR6, UP0, UR4, UR12, URZ ;  /* 0x0000000c04067290 */ /* 0x000fe4000ff1e03f */
[----:B------:R-:W-:Y:S01]  /*8720*/  UIADD3 UR19, UR13, UR19, URZ ;  /* 0x000000130d137290 */ /* 0x000fe2000fffe03f */
[----:B------:R-:W-:Y:S01]  /*8730*/  ISETP.NE.U32.AND P1, PT, R0, 0x1, PT ;  /* 0x000000010000780c */ /* 0x000fe20003f25070 */
[----:B------:R-:W-:Y:S01]  /*8740*/  ULDC.64 UR16, c[0x0][0x2e0] ;  /* 0x0000b80000107ab9 */ /* 0x000fe20000000a00 */
[----:B------:R-:W-:Y:S01]  /*8750*/  ULDC UR18, c[0x0][0x760] ;  /* 0x0001d80000127ab9 */ /* 0x000fe20000000800 */
[----:B------:R-:W-:-:S02]  /*8760*/  UIADD3.X UR7, UR5, UR19, URZ, UP0, !UPT ;  /* 0x0000001305077290 */ /* 0x000fc400087fe43f */
[----:B------:R-:W-:Y:S02]  /*8770*/  UIMAD UR11, UR20, UR16, URZ ;  /* 0x00000010140b72a4 */ /* 0x000fe4000f8e023f */
[----:B------:R-:W-:Y:S02]  /*8780*/  UIMAD.WIDE.U32 UR6, UR14, UR16, UR6 ;  /* 0x000000100e0672a5 */ /* 0x000fe4000f8e0006 */
[----:B------:R-:W-:Y:S02]  /*8790*/  UIMAD UR17, UR14, UR17, UR11 ;  /* 0x000000110e1172a4 */ /* 0x000fe4000f8e020b */
[----:B------:R-:W-:Y:S02]  /*87a0*/  UIMAD UR11, UR15, UR18, URZ ;  /* 0x000000120f0b72a4 */ /* 0x000fe4000f8e023f */
[----:B------:R-:W-:Y:S01]  /*87b0*/  UIADD3 UR24, UR7, UR17, URZ ;  /* 0x0000001107187290 */ /* 0x000fe2000fffe03f */
[----:B-1----:R-:W-:Y:S01]  /*87c0*/  LOP3.LUT R10, R2, 0x1f, RZ, 0xc0, !PT ;  /* 0x0000001f020a7812 */ /* 0x002fe200078ec0ff */
[----:B------:R-:W-:Y:S10]  /*87d0*/  @P1 BRA `(.L_x_1986) ;  /* 0x00000004006c1947 */ /* 0x000ff40003800000 */
        /* <DEDUP_REMOVED lines=11> */
.L_x_1989:
[----:B------:R-:W2:Y:S04]  /*8890*/  LDG.E.STRONG.GPU R0, desc[UR46][R2.64] ;  /* 0x0000002e02007981 */ /* 0x000ea8000c1ef900 */
[----:B--2---:R-:W-:Y:S01]  /*88a0*/  CCTL.IVALL ;  /* 0x00000000ff00798f */ /* 0x004fe20002000000 */
[----:B------:R-:W-:Y:S05]  /*88b0*/  YIELD ;  /* 0x0000000000007946 */ /* 0x000fea0003800000 */
[----:B------:R-:W-:-:S13]  /*88c0*/  ISETP.NE.AND P1, PT, R0, UR22, PT ;  /* 0x0000001600007c0c */ /* 0x000fda000bf25270 */
[----:B------:R-:W-:Y:S05]  /*88d0*/  @P1 BRA `(.L_x_1989) ;  /* 0xfffffffc00ec1947 */ /* 0x000fea000383ffff */
.L_x_1988:
[----:B------:R-:W-:Y:S05]  /*88e0*/  BSYNC B0 ;  /* 0x0000000000007941 */ /* 0x000fea0003800000 */
.L_x_1987:
[----:B------:R-:W-:-:S03]  /*88f0*/  UMOV UR15, 0xffffffff ;  /* 0xffffffff000f7882 */ /* 0x000fc60000000000 */
[----:B------:R-:W-:Y:S05]  /*8900*/  BRA.DIV UR15, `(.L_x_1990) ;  /* 0x000000420f387947 */ /* 0x000fea000b800000 */
[----:B------:R-:W-:Y:S01]  /*8910*/  NOP ;  /* 0x0000000000007918 */ /* 0x000fe20000000000 */
.L_x_2073:
        /* <DEDUP_REMOVED lines=22> */
.L_x_1992:
[----:B------:R-:W-:Y:S05]  /*8a80*/  BSYNC B0 ;  /* 0x0000000000007941 */ /* 0x000fea0003800000 */
.L_x_1991:
        /* <DEDUP_REMOVED lines=20> */
.L_x_1994:
[----:B------:R-:W-:Y:S05]  /*8bd0*/  BSYNC B0 ;  /* 0x0000000000007941 */ /* 0x000fea0003800000 */
.L_x_1993:
[----:B------:R-:W-:Y:S06]  /*8be0*/  BAR.ARV 0xa, 0xa0 ;  /* 0x0282800000007b1d */ /* 0x000fec0000002000 */
[----:B------:R-:W-:Y:S04]  /*8bf0*/  BSSY B0, `(.L_x_1995) ;  /* 0x0000003000007945 */ /* 0x000fe80003800000 */
[----:B------:R-:W-:Y:S05]  /*8c00*/  @!P0 BRA `(.L_x_1996) ;  /* 0x0000000000048947 */ /* 0x000fea0003800000 */
[----:B------:R-:W-:-:S04]  /*8c10*/  DEPBAR.LE SB0, 0x0 ;  /* 0x000080000000791a */ /* 0x000fc80000000000 */
.L_x_1996:
[----:B------:R-:W-:Y:S05]  /*8c20*/  BSYNC B0 ;  /* 0x0000000000007941 */ /* 0x000fea0003800000 */
.L_x_1995:
        /* <DEDUP_REMOVED lines=19> */
.L_x_1998:
[----:B------:R-:W-:Y:S05]  /*8d60*/  BSYNC B0 ;  /* 0x0000000000007941 */ /* 0x000fea0003800000 */
.L_x_1997:
[----:B------:R-:W-:Y:S01]  /*8d70*/  UIADD3 UR15, UR9, 0x1, URZ ;  /* 0x00000001090f7890 */ /* 0x000fe2000fffe03f */
[----:B------:R-:W-:Y:S11]  /*8d80*/  BRA `(.L_x_1999) ;  /* 0x0000000000047947 */ /* 0x000ff60003800000 */
.L_x_1986:
[----:B------:R-:W-:-:S05]  /*8d90*/  UMOV UR15, UR9 ;  /* 0x00000009000f7c82 */ /* 0x000fca0008000000 */
.L_x_1999:
[----:B------:R-:W-:-:S06]  /*8da0*/  UIADD3 UR9, UR9, 0x1, URZ ;  /* 0x0000000109097890 */ /* 0x000fcc000fffe03f */
[----:B------:R-:W-:Y:S01]  /*8db0*/  ISETP.NE.AND P1, PT, R9, UR9, PT ;  /* 0x0000000909007c0c */ /* 0x000fe2000bf25270 */
[----:B------:R-:W-:-:S12]  /*8dc0*/  UMOV UR9, UR15 ;  /* 0x0000000f00097c82 */ /* 0x000fd80008000000 */
[----:B------:R-:W-:Y:S05]  /*8dd0*/  @!P1 BRA `(.L_x_1985) ;  /* 0x0000000800b49947 */ /* 0x000fea0003800000 */
[----:B------:R-:W-:Y:S01]  /*8de0*/  UMOV UR18, UR12 ;  /* 0x0000000c00127c82 */ /* 0x000fe20008000000 */
[----:B------:R-:W-:Y:S01]  /*8df0*/  UMOV UR9, UR15 ;  /* 0x0000000f00097c82 */ /* 0x000fe20008000000 */
[----:B------:R-:W-:-:S03]  /*8e00*/  UIMAD.WIDE.U32 UR12, UR14, UR16, UR18 ;  /* 0x000000100e0c72a5 */ /* 0x000fc6000f8e0012 */
[----:B------:R-:W-:Y:S01]  /*8e10*/  ULDC.64 UR18, c[0x0][0x2c0] ;  /* 0x0000b00000127ab9 */ /* 0x000fe20000000a00 */
[----:B------:R-:W-:-:S04]  /*8e20*/  UIADD3 UR4, UP0, UR4, UR12, URZ ;  /* 0x0000000c04047290 */ /* 0x000fc8000ff1e03f */
[----:B------:R-:W-:Y:S02]  /*8e30*/  UIADD3.X UR5, UR5, UR17, UR13, UP0, !UPT ;  /* 0x0000001105057290 */ /* 0x000fe400087fe40d */
[----:B------:R-:W-:-:S04]  /*8e40*/  ULEA UR14, UP0, UR4, UR18, 0x2 ;  /* 0x00000012040e7291 */ /* 0x000fc8000f80103f */
[----:B------:R-:W-:Y:S02]  /*8e50*/  ULEA.HI.X UR5, UR4, UR19, UR5, 0x2, UP0 ;  /* 0x0000001304057291 */ /* 0x000fe400080f1405 */
[----:B------:R-:W-:Y:S01]  /*8e60*/  UIADD3 UR14, UP0, UR14, 0x4000, URZ ;  /* 0x000040000e0e7890 */ /* 0x000fe2000ff1e03f */
[----:B------:R-:W-:-:S03]  /*8e70*/  UMOV UR4, URZ ;  /* 0x0000003f00047c82 */ /* 0x000fc60008000000 */
[----:B------:R-:W-:-:S12]  /*8e80*/  UIADD3.X UR5, URZ, UR5, URZ, UP0, !UPT ;  /* 0x000000053f057290 */ /* 0x000fd800087fe43f */
.L_x_2024:
        /* <DEDUP_REMOVED lines=11> */
.L_x_2002:
[----:B------:R-:W2:Y:S04]  /*8f40*/  LDG.E.STRONG.GPU R0, desc[UR46][R2.64] ;  /* 0x0000002e02007981 */ /* 0x000ea8000c1ef900 */
[----:B--2---:R-:W-:Y:S01]  /*8f50*/  CCTL.IVALL ;  /* 0x00000000ff00798f */ /* 0x004fe20002000000 */
[----:B------:R-:W-:Y:S05]  /*8f60*/  YIELD ;  /* 0x0000000000007946 */ /* 0x000fea0003800000 */
[----:B------:R-:W-:-:S13]  /*8f70*/  ISETP.NE.AND P1, PT, R0, UR22, PT ;  /* 0x0000001600007c0c */ /* 0x000fda000bf25270 */
[----:B------:R-:W-:Y:S05]  /*8f80*/  @P1 BRA `(.L_x_2002) ;  /* 0xfffffffc00ec1947 */ /* 0x000fea000383ffff */
.L_x_2001:
[----:B------:R-:W-:Y:S05]  /*8f90*/  BSYNC B0 ;  /* 0x0000000000007941 */ /* 0x000fea0003800000 */
.L_x_2000:
[----:B------:R-:W-:-:S03]  /*8fa0*/  UMOV UR16, 0xffffffff ;  /* 0xffffffff00107882 */ /* 0x000fc60000000000 */
[----:B------:R-:W-:Y:S05]  /*8fb0*/  BRA.DIV UR16, `(.L_x_2003) ;  /* 0x0000003a10a87947 */ /* 0x000fea000b800000 */
[----:B------:R-:W-:Y:S01]  /*8fc0*/  NOP ;  /* 0x0000000000007918 */ /* 0x000fe20000000000 */
.L_x_2076:
        /* <DEDUP_REMOVED lines=10> */
[----:B------:R-:W-:Y:S01]  /*9070*/  UMOV UR27, 0x14f00000 ;  /* 0x14f00000001b7882 */ /* 0x000fe20000000000 */
[----:B-1----:R-:W-:Y:S02]  /*9080*/  ULEA UR18, UR18, UR17, 0x18 ;  /* 0x0000001112127291 */ /* 0x002fe4000f8ec03f */
[----:B------:R-:W-:-:S02]  /*9090*/  ULEA.HI.X.SX32 UR17, UR16, UR24, 0x1, UP0 ;  /* 0x0000001810117291 */ /* 0x000fc400080f0e3f */
[----:B------:R-:W-:Y:S02]  /*90a0*/  ULEA UR16, UP0, UR25, UR20, 0x2 ;  /* 0x0000001419107291 */ /* 0x000fe4000f80103f */
[----:B------:R-:W-:Y:S02]  /*90b0*/  UIADD3 UR18, UR18, 0x10000, URZ ;  /* 0x0001000012127890 */ /* 0x000fe4000fffe03f */
[----:B------:R-:W-:Y:S01]  /*90c0*/  ULEA.HI.X UR17, UR25, UR21, UR17, 0x2, UP0 ;  /* 0x0000001519117291 */ /* 0x000fe200080f1411 */
[----:B------:R-:W-:-:S08]  /*90d0*/  UMOV UR20, 0x400 ;  /* 0x0000040000147882 */ /* 0x000fd00000000000 */
[----:B------:R1:W-:Y:S02]  /*90e0*/  UBLKRED.G.S.ADD.F32.RN [UR16], [UR18], UR20, desc[UR26] ;  /* 0x00001a10120073bb */ /* 0x0003e400080a1414 */
[----:B-1----:R0:W-:Y:S02]  /*90f0*/  UTMACMDFLUSH ;  /* 0x00000000000079b7 */ /* 0x0021e40000000000 */
.L_x_2005:
[----:B------:R-:W-:Y:S05]  /*9100*/  BSYNC B0 ;  /* 0x0000000000007941 */ /* 0x000fea0003800000 */
.L_x_2004:
[----:B------:R-:W-:Y:S01]  /*9110*/  ULEA UR18, UR15, UR4, 0xd ;  /* 0x000000040f127291 */ /* 0x000fe2000f8e683f */
[----:B------:R-:W-:Y:S06]  /*9120*/  BAR.SYNC.DEFER_BLOCKING 0xe, 0xa0 ;  /* 0x0382800000007b1d */ /* 0x000fec0000010000 */
[----:B------:R-:W-:Y:S01]  /*9130*/  UMOV UR16, UR14 ;  /* 0x0000000e00107c82 */ /* 0x000fe20008000000 */
[----:B------:R-:W-:Y:S01]  /*9140*/  UMOV UR17, UR5 ;  /* 0x0000000500117c82 */ /* 0x000fe20008000000 */
[----:B------:R-:W-:Y:S01]  /*9150*/  BSSY B0, `(.L_x_2006) ;  /* 0x000000d000007945 */ /* 0x000fe20003800000 */
[----:B------:R-:W-:-:S03]  /*9160*/  UIMAD.WIDE UR16, UR18, 0x4, UR16 ;  /* 0x00000004121078a5 */ /* 0x000fc6000f8e0210 */
[----:B------:R-:W-:Y:S09]  /*9170*/  @!P0 BRA `(.L_x_2007) ;  /* 0x0000000000288947 */ /* 0x000ff20003800000 */
        /* <DEDUP_REMOVED lines=10> */
.L_x_2007:
[----:B------:R-:W-:Y:S05]  /*9220*/  BSYNC B0 ;  /* 0x0000000000007941 */ /* 0x000fea0003800000 */
.L_x_2006:
[----:B------:R-:W-:Y:S06]  /*9230*/  BAR.ARV 0xa, 0xa0 ;  /* 0x0282800000007b1d */ /* 0x000fec0000002000 */
[----:B------:R-:W-:Y:S04]  /*9240*/  BSSY B0, `(.L_x_2008) ;  /* 0x0000003000007945 */ /* 0x000fe80003800000 */
[----:B------:R-:W-:Y:S05]  /*9250*/  @!P0 BRA `(.L_x_2009) ;  /* 0x0000000000048947 */ /* 0x000fea0003800000 */
[----:B------:R-:W-:-:S04]  /*9260*/  DEPBAR.LE SB0, 0x0 ;  /* 0x000080000000791a */ /* 0x000fc80000000000 */
.L_x_2009:
[----:B------:R-:W-:Y:S05]  /*9270*/  BSYNC B0 ;  /* 0x0000000000007941 */ /* 0x000fea0003800000 */
.L_x_2008:
        /* <DEDUP_REMOVED lines=19> */
.L_x_2011:
[----:B------:R-:W-:Y:S05]  /*93b0*/  BSYNC B0 ;  /* 0x0000000000007941 */ /* 0x000fea0003800000 */
.L_x_2010:
        /* <DEDUP_REMOVED lines=9> */
.L_x_2014:
[----:B------:R-:W2:Y:S04]  /*9450*/  LDG.E.STRONG.GPU R0, desc[UR46][R2.64] ;  /* 0x0000002e02007981 */ /* 0x000ea8000c1ef900 */
[----:B--2---:R-:W-:Y:S01]  /*9460*/  CCTL.IVALL ;  /* 0x00000000ff00798f */ /* 0x004fe20002000000 */
[----:B------:R-:W-:Y:S05]  /*9470*/  YIELD ;  /* 0x0000000000007946 */ /* 0x000fea0003800000 */
[----:B------:R-:W-:-:S13]  /*9480*/  ISETP.NE.AND P1, PT, R0, UR22, PT ;  /* 0x0000001600007c0c */ /* 0x000fda000bf25270 */
[----:B------:R-:W-:Y:S05]  /*9490*/  @P1 BRA `(.L_x_2014) ;  /* 0xfffffffc00ec1947 */ /* 0x000fea000383ffff */
.L_x_2013:
[----:B------:R-:W-:Y:S05]  /*94a0*/  BSYNC B0 ;  /* 0x0000000000007941 */ /* 0x000fea0003800000 */
.L_x_2012:
[----:B------:R-:W-:-:S03]  /*94b0*/  UMOV UR12, 0xffffffff ;  /* 0xffffffff000c7882 */ /* 0x000fc60000000000 */
[----:B------:R-:W-:Y:S05]  /*94c0*/  BRA.DIV UR12, `(.L_x_2015) ;  /* 0x000000360c807947 */ /* 0x000fea000b800000 */
[----:B------:R-:W-:Y:S01]  /*94d0*/  NOP ;  /* 0x0000000000007918 */ /* 0x000fe20000000000 */
.L_x_2079:
        /* <DEDUP_REMOVED lines=15> */
.L_x_2017:
[----:B------:R-:W-:Y:S05]  /*95d0*/  BSYNC B0 ;  /* 0x0000000000007941 */ /* 0x000fea0003800000 */
.L_x_2016:
        /* <DEDUP_REMOVED lines=15> */
.L_x_2019:
[----:B------:R-:W-:Y:S05]  /*96d0*/  BSYNC B0 ;  /* 0x0000000000007941 */ /* 0x000fea0003800000 */
.L_x_2018:
[----:B------:R-:W-:Y:S06]  /*96e0*/  BAR.ARV 0xa, 0xa0 ;  /* 0x0282800000007b1d */ /* 0x000fec0000002000 */
[----:B------:R-:W-:Y:S04]  /*96f0*/  BSSY B0, `(.L_x_2020) ;  /* 0x0000003000007945 */ /* 0x000fe80003800000 */
[----:B------:R-:W-:Y:S05]  /*9700*/  @!P0 BRA `(.L_x_2021) ;  /* 0x0000000000048947 */ /* 0x000fea0003800000 */
[----:B------:R-:W-:-:S04]  /*9710*/  DEPBAR.LE SB0, 0x0 ;  /* 0x000080000000791a */ /* 0x000fc80000000000 */
.L_x_2021:
[----:B------:R-:W-:Y:S05]  /*9720*/  BSYNC B0 ;  /* 0x0000000000007941 */ /* 0x000fea0003800000 */
.L_x_2020:
        /* <DEDUP_REMOVED lines=19> */
.L_x_2023:
[----:B------:R-:W-:Y:S05]  /*9860*/  BSYNC B0 ;  /* 0x0000000000007941 */ /* 0x000fea0003800000 */
.L_x_2022:
[----:B------:R-:W-:Y:S02]  /*9870*/  UIADD3 UR9, UR9, 0x2, URZ ;  /* 0x0000000209097890 */ /* 0x000fe4000fffe03f */
[----:B------:R-:W-:-:S04]  /*9880*/  UIADD3 UR4, UR4, 0x4000, URZ ;  /* 0x0000400004047890 */ /* 0x000fc8000fffe03f */
[----:B------:R-:W-:-:S13]  /*9890*/  ISETP.LE.AND P1, PT, R9, UR9, PT ;  /* 0x0000000909007c0c */ /* 0x000fda000bf23270 */
[----:B------:R-:W-:Y:S05]  /*98a0*/  @!P1 BRA `(.L_x_2024) ;  /* 0xfffffff400789947 */ /* 0x000fea000383ffff */
.L_x_1985:
        /* <DEDUP_REMOVED lines=41> */
.L_x_2027:
[----:B------:R-:W-:Y:S05]  /*9b40*/  BSYNC B0 ;  /* 0x0000000000007941 */ /* 0x000fea0003800000 */
.L_x_2026:
[----:B------:R-:W-:Y:S05]  /*9b50*/  BRA `(.L_x_2028) ;  /* 0x0000000000047947 */ /* 0x000fea0003800000 */
.L_x_2025:
[----:B------:R-:W-:-:S05]  /*9b60*/  UMOV UR4, UR9 ;  /* 0x0000000900047c82 */ /* 0x000fca0008000000 */
.L_x_2028:
        /* <DEDUP_REMOVED lines=11> */
.L_x_2033:
        /* <DEDUP_REMOVED lines=24> */
.L_x_2030:
[----:B------:R-:W-:Y:S05]  /*9da0*/  BSYNC B0 ;  /* 0x0000000000007941 */ /* 0x000fea0003800000 */
.L_x_2029:
        /* <DEDUP_REMOVED lines=24> */
.L_x_2032:
[----:B------:R-:W-:Y:S05]  /*9f30*/  BSYNC B0 ;  /* 0x0000000000007941 */ /* 0x000fea0003800000 */
.L_x_2031:
[----:B------:R-:W-:Y:S02]  /*9f40*/  UIADD3 UR7, UR7, 0x2, URZ ;  /* 0x0000000207077890 */ /* 0x000fe4000fffe03f */
[----:B------:R-:W-:Y:S02]  /*9f50*/  ULEA UR5, UR19, UR5, 0x1 ;  /* 0x0000000513057291 */ /* 0x000fe4000f8e083f */
[----:B------:R-:W-:Y:S02]  /*9f60*/  ULEA UR6, UR19, UR6, 0x1 ;  /* 0x0000000613067291 */ /* 0x000fe4000f8e083f */
[----:B------:R-:W-:-:S13]  /*9f70*/  ISETP.NE.AND P0, PT, RZ, UR7, PT ;  /* 0x00000007ff007c0c */ /* 0x000fda000bf05270 */
[----:B------:R-:W-:Y:S05]  /*9f80*/  @!P0 BRA `(.L_x_1889) ;  /* 0x0000002800388947 */ /* 0x000fea0003800000 */
[----:B------:R-:W-:Y:S05]  /*9f90*/  BRA `(.L_x_2033) ;  /* 0xfffffffc00207947 */ /* 0x000fea000383ffff */
.L_x_1977:
        /* <DEDUP_REMOVED lines=14> */
.L_x_2034:
        /* <DEDUP_REMOVED lines=14> */
.L_x_2036:
[----:B------:R-:W-:-:S05]  /*a160*/  ULDC UR4, c[0x0][0x8bc] ;  /* 0x00022f0000047ab9 */ /* 0x000fca0000000800 */
.L_x_2035:
        /* <DEDUP_REMOVED lines=59> */
.L_x_2038:
        /* <DEDUP_REMOVED lines=13> */
.L_x_2039:
        /* <DEDUP_REMOVED lines=8> */
.L_x_2040:
        /* <DEDUP_REMOVED lines=21> */
.L_x_2041:
        /* <DEDUP_REMOVED lines=50> */
.L_x_2080:
        /* <DEDUP_REMOVED lines=15> */
.L_x_2044:
        /* <DEDUP_REMOVED lines=97> */
.L_x_2055:
[----:B-123--:R-:W-:-:S04]  /*b1e0*/  SHF.L.U32 R18, R10, 0x1f, RZ ;  /* 0x0000001f0a127819 */ /* 0x00efc800000006ff */
[----:B------:R-:W2:Y:S02]  /*b1f0*/  SYNCS.PHASECHK.TRANS64.TRYWAIT P1, [R15+URZ+0x30840], R18 ;  /* 0x030840120f0075a7 */ /* 0x000ea4000802017f */
[----:B--2---:R-:W-:Y:S05]  /*b200*/  @!P1 BRA `(.L_x_2047) ;  /* 0x0000001800609947 */ /* 0x004fea0003800000 */
.L_x_2081:
        /* <DEDUP_REMOVED lines=8> */
.L_x_2048:
        /* <DEDUP_REMOVED lines=37> */
.L_x_2082:
        /* <DEDUP_REMOVED lines=8> */
.L_x_2050:
        /* <DEDUP_REMOVED lines=37> */
.L_x_2083:
        /* <DEDUP_REMOVED lines=8> */
.L_x_2052:
        /* <DEDUP_REMOVED lines=31> */
.L_x_2085:
        /* <DEDUP_REMOVED lines=8> */
.L_x_2054:
        /* <DEDUP_REMOVED lines=37> */
.L_x_2046:
[----:B------:R-:W4:Y:S02]  /*bcf0*/  LDL.LU R4, [R1+0x4] ;  /* 0x0000040001047983 */ /* 0x000f240000300800 */
[----:B----4-:R-:W-:Y:S02]  /*bd00*/  ISETP.NE.AND P1, PT, R4, RZ, PT ;  /* 0x000000ff0400720c */ /* 0x010fe40003f25270 */
[----:B------:R4:W5:Y:S11]  /*bd10*/  LDL R4, [R1] ;  /* 0x0000000001047983 */ /* 0x0009760000100800 */
[----:B----4-:R-:W-:Y:S05]  /*bd20*/  @!P1 BRA `(.L_x_2045) ;  /* 0x00000004005c9947 */ /* 0x010fea0003800000 */
[----:B------:R-:W-:-:S04]  /*bd30*/  SHF.L.U32 R12, R10, 0x1f, RZ ;  /* 0x0000001f0a0c7819 */ /* 0x000fc800000006ff */
[----:B------:R-:W4:Y:S02]  /*bd40*/  SYNCS.PHASECHK.TRANS64.TRYWAIT P1, [R15+URZ+0x30840], R12 ;  /* 0x0308400c0f0075a7 */ /* 0x000f24000802017f */
[----:B----4-:R-:W-:Y:S05]  /*bd50*/  @!P1 BRA `(.L_x_2056) ;  /* 0x0000000c00e09947 */ /* 0x010fea0003800000 */
.L_x_2086:
        /* <DEDUP_REMOVED lines=8> */
.L_x_2057:
        /* <DEDUP_REMOVED lines=34> */
.L_x_2087:
        /* <DEDUP_REMOVED lines=8> */
.L_x_2059:
        /* <DEDUP_REMOVED lines=34> */
.L_x_2045:
[----:B------:R-:W1:Y:S01]  /*c2a0*/  S2R R0, SR_TID.X ;  /* 0x0000000000007919 */ /* 0x000e620000002100 */
[----:B------:R-:W-:Y:S01]  /*c2b0*/  IMAD R3, R16, 0x8, R15 ;  /* 0x0000000810037824 */ /* 0x000fe200078e020f */
[----:B-1----:R-:W-:Y:S02]  /*c2c0*/  LOP3.LUT R2, R0, 0x7f, RZ, 0xc0, !PT ;  /* 0x0000007f00027812 */ /* 0x002fe400078ec0ff */
[----:B------:R-:W-:Y:S02]  /*c2d0*/  SHF.L.U32 R0, R10, 0x1f, RZ ;  /* 0x0000001f0a007819 */ /* 0x000fe400000006ff */
[----:B------:R-:W-:Y:S02]  /*c2e0*/  ISETP.NE.AND P1, PT, R2, RZ, PT ;  /* 0x000000ff0200720c */ /* 0x000fe40003f25270 */
[----:B------:R-:W1:Y:S02]  /*c2f0*/  SYNCS.PHASECHK.TRANS64.TRYWAIT P0, [R3+URZ+0x30840], R0 ;  /* 0x03084000030075a7 */ /* 0x000e64000800017f */
[----:B-1----:R-:W-:Y:S09]  /*c300*/  @!P0 BRA `(.L_x_2060) ;  /* 0x00000008009c8947 */ /* 0x002ff20003800000 */
.L_x_2088:
[----:B------:R-:W-:Y:S05]  /*c310*/  @P1 BRA `(.L_x_2061) ;  /* 0x0000000000181947 */ /* 0x000fea0003800000 */
[----:B------:R-:W1:Y:S01]  /*c320*/  S2R R2, SR_TID.X ;  /* 0x0000000000027919 */ /* 0x000e620000002100 */
[----:B------:R-:W-:-:S04]  /*c330*/  IMAD.MOV.U32 R0, RZ, RZ, 0x4100 ;  /* 0x00004100ff007424 */ /* 0x000fc800078e00ff */
[----:B------:R1:W-:Y:S02]  /*c340*/  SYNCS.ARRIVE.TRANS64 RZ, [R3+URZ+0x30830], R0 ;  /* 0x0308300003ff79a7 */ /* 0x0003e4000800003f */
[----:B-1----:R-:W-:-:S13]  /*c350*/  LOP3.LUT P0, RZ, R2, 0x1f, RZ, 0xc0, !PT ;  /* 0x0000001f02ff7812 */ /* 0x002fda000780c0ff */
[----:B------:R-:W-:Y:S05]  /*c360*/  @!P0 BRA `(.L_x_2061) ;  /* 0x0000000000048947 */ /* 0x000fea0003800000 */
[----:B------:R-:W-:Y:S01]  /*c370*/  BPT.TRAP 0x1 ;  /* 0x000000040000795c */ /* 0x000fe20000300000 */
.L_x_2061:
        /* <DEDUP_REMOVED lines=41> */
.L_x_2042:
[----:B------:R-:W-:Y:S05]  /*c610*/  BSYNC B0 ;  /* 0x0000000000007941 */ /* 0x000fea0003800000 */
.L_x_2037:
[----:B------:R-:W-:-:S03]  /*c620*/  UMOV UR8, 0xffffffff ;  /* 0xffffffff00087882 */ /* 0x000fc60000000000 */
[----:B------:R-:W-:Y:S05]  /*c630*/  BRA.DIV UR8, `(.L_x_2062) ;  /* 0x0000000608e47947 */ /* 0x000fea000b800000 */
[----:B------:R-:W-:-:S13]  /*c640*/  ELECT P6, URZ, PT ;  /* 0x00000000003f782f */ /* 0x000fda00038c0000 */
.L_x_2091:
[----:B------:R-:W-:Y:S05]  /*c650*/  @!P6 BRA `(.L_x_1889) ;  /* 0x000000000084e947 */ /* 0x000fea0003800000 */
[----:B------:R-:W-:-:S06]  /*c660*/  ULOP3.LUT UR8, UR38, 0x2, URZ, 0xfc, !UPT ;  /* 0x0000000226087892 */ /* 0x000fcc000f8efc3f */
[----:B------:R-:W-:-:S05]  /*c670*/  IMAD.U32 R2, RZ, RZ, UR8 ;  /* 0x00000008ff027e24 */ /* 0x000fca000f8e00ff */
[----:B------:R-:W-:-:S13]  /*c680*/  ISETP.NE.AND P2, PT, R2, 0x3, PT ;  /* 0x000000030200780c */ /* 0x000fda0003f45270 */
[----:B------:R-:W-:Y:S05]  /*c690*/  @!P2 BRA `(.L_x_2063) ;  /* 0x000000000004a947 */ /* 0x000fea0003800000 */
[----:B---3--:R-:W-:Y:S01]  /*c6a0*/  BPT.TRAP 0x1 ;  /* 0x000000040000795c */ /* 0x008fe20000300000 */
.L_x_2063:
        /* <DEDUP_REMOVED lines=15> */
.L_x_2092:
[----:B------:R-:W2:Y:S02]  /*c7a0*/  SYNCS.PHASECHK.TRANS64.TRYWAIT P0, [R3+URZ], R2 ;  /* 0x00000002030075a7 */ /* 0x000ea4000800017f */
[----:B--2---:R-:W-:Y:S05]  /*c7b0*/  @!P0 BRA `(.L_x_2065) ;  /* 0x0000000400b88947 */ /* 0x004fea0003800000 */
.L_x_2093:
[----:B------:R-:W-:Y:S05]  /*c7c0*/  @!P2 BRA `(.L_x_2066) ;  /* 0x000000000004a947 */ /* 0x000fea0003800000 */
[----:B---3--:R-:W-:Y:S01]  /*c7d0*/  BPT.TRAP 0x1 ;  /* 0x000000040000795c */ /* 0x008fe20000300000 */
.L_x_2066:
[----:B--2---:R-:W-:-:S04]  /*c7e0*/  VIADD R3, R8, 0x30840 ;  /* 0x0003084008037836 */ /* 0x004fc80000000000 */
[----:B------:R-:W-:-:S04]  /*c7f0*/  IMAD R5, R0, 0x8, R3 ;  /* 0x0000000800057824 */ /* 0x000fc800078e0203 */
[----:B------:R-:W2:Y:S02]  /*c800*/  SYNCS.PHASECHK.TRANS64.TRYWAIT P0, [R5+URZ], R4 ;  /* 0x00000004050075a7 */ /* 0x000ea4000800017f */
[----:B--2---:R-:W-:Y:S05]  /*c810*/  @!P0 BRA `(.L_x_2067) ;  /* 0x0000000400b48947 */ /* 0x004fea0003800000 */
.L_x_2094:
[----:B------:R-:W-:-:S07]  /*c820*/  IMAD R3, R6, 0x8, R3 ;  /* 0x0000000806037824 */ /* 0x000fce00078e0203 */
.L_x_2068:
[----:B----4-:R4:W1:Y:S02]  /*c830*/  SYNCS.PHASECHK.TRANS64.TRYWAIT P0, [R3+URZ], R2 ;  /* 0x00000002030075a7 */ /* 0x010864000800017f */
[----:B-1----:R-:W-:Y:S05]  /*c840*/  @!P0 NANOSLEEP.SYNCS 0x989680 ;  /* 0x009896800000895d */ /* 0x002fea0003900000 */
[----:B------:R-:W1:Y:S02]  /*c850*/  @!P0 SYNCS.PHASECHK.TRANS64 P0, [R3+URZ], R2 ;  /* 0x00000002030085a7 */ /* 0x000e64000800007f */
[----:B-1----:R-:W-:Y:S05]  /*c860*/  @!P0 BRA `(.L_x_2068) ;  /* 0xfffffffc00f08947 */ /* 0x002fea000383ffff */
.L_x_1889:
[----:B---3--:R-:W-:Y:S05]  /*c870*/  BSYNC B6 ;  /* 0x0000000000067941 */ /* 0x008fea0003800000 */
.L_x_1883:
[----:B------:R-:W-:Y:S05]  /*c880*/  EXIT ;  /* 0x000000000000794d */ /* 0x000fea0003800000 */
.L_x_1900:
[----:B------:R-:W-:Y:S02]  /*c890*/  IMAD.MOV.U32 R12, RZ, RZ, RZ ;  /* 0x000000ffff0c7224 */ /* 0x000fe400078e00ff */
[----:B------:R-:W-:Y:S02]  /*c8a0*/  IMAD.MOV.U32 R11, RZ, RZ, 0x1f ;  /* 0x0000001fff0b7424 */ /* 0x000fe400078e00ff */
[----:B------:R-:W-:-:S07]  /*c8b0*/  IMAD.MOV.U32 R15, RZ, RZ, -0x1 ;  /* 0xffffffffff0f7424 */ /* 0x000fce00078e00ff */
[----:B------:R-:W-:Y:S05]  /*c8c0*/  WARPSYNC.COLLECTIVE R15, `(.L_x_2069) ;  /* 0x000000000f087348 */ /* 0x000fea0003c00000 */
[----:B------:R1:W2:Y:S02]  /*c8d0*/  SHFL.IDX P6, R14, R13, R12, R11 ;  /* 0x0000000c0d0e7389 */ /* 0x0002a400000c000b */
[----:B-12---:R-:W-:Y:S01]  /*c8e0*/  ENDCOLLECTIVE ;  /* 0x000000000000791b */ /* 0x006fe20003800000 */
.L_x_2069:
[----:B------:R-:W-:Y:S05]  /*c8f0*/  BRA `(.L_x_2070) ;  /* 0xffffff4c00547947 */ /* 0x000fea000383ffff */
.L_x_1902:
[----:B--2---:R2:W3:Y:S02]  /*c900*/  SYNCS.PHASECHK.TRANS64.TRYWAIT P0, [R231+URZ+0x30800], R8 ;  /* 0x03080008e70075a7 */ /* 0x0044e4000800017f */
[----:B---3--:R-:W-:Y:S05]  /*c910*/  @!P0 NANOSLEEP.SYNCS 0x989680 ;  /* 0x009896800000895d */ /* 0x008fea0003900000 */
[----:B------:R-:W3:Y:S02]  /*c920*/  @!P0 SYNCS.PHASECHK.TRANS64 P0, [R231+URZ+0x30800], R8 ;  /* 0x03080008e70085a7 */ /* 0x000ee4000800007f */
[----:B---3--:R-:W-:Y:S05]  /*c930*/  @!P0 BRA `(.L_x_1902) ;  /* 0xfffffffc00f08947 */ /* 0x008fea000383ffff */
[----:B------:R-:W-:Y:S05]  /*c940*/  BRA `(.L_x_1901) ;  /* 0xffffff4c009c7947 */ /* 0x000fea000383ffff */
.L_x_1906:
[----:B---3--:R3:W4:Y:S02]  /*c950*/  SYNCS.PHASECHK.TRANS64.TRYWAIT P0, [R0+URZ+0x30810], R7 ;  /* 0x03081007000075a7 */ /* 0x008724000800017f */
[----:B----4-:R-:W-:Y:S05]  /*c960*/  @!P0 NANOSLEEP.SYNCS 0x989680 ;  /* 0x009896800000895d */ /* 0x010fea0003900000 */
[----:B------:R-:W4:Y:S02]  /*c970*/  @!P0 SYNCS.PHASECHK.TRANS64 P0, [R0+URZ+0x30810], R7 ;  /* 0x03081007000085a7 */ /* 0x000f24000800007f */
[----:B----4-:R-:W-:Y:S05]  /*c980*/  @!P0 BRA `(.L_x_1906) ;  /* 0xfffffffc00f08947 */ /* 0x010fea000383ffff */
[----:B------:R-:W-:Y:S05]  /*c990*/  BRA `(.L_x_1905) ;  /* 0xffffff5400307947 */ /* 0x000fea000383ffff */
.L_x_1910:
[----:B------:R1:W1:Y:S02]  /*c9a0*/  SYNCS.PHASECHK.TRANS64.TRYWAIT P0, [R0+URZ+0x30830], R7 ;  /* 0x03083007000075a7 */ /* 0x000264000800017f */
[----:B-1----:R-:W-:Y:S05]  /*c9b0*/  @!P0 NANOSLEEP.SYNCS 0x989680 ;  /* 0x009896800000895d */ /* 0x002fea0003900000 */
[----:B------:R-:W1:Y:S02]  /*c9c0*/  @!P0 SYNCS.PHASECHK.TRANS64 P0, [R0+URZ+0x30830], R7 ;  /* 0x03083007000085a7 */ /* 0x000e64000800007f */
[----:B-1----:R-:W-:Y:S05]  /*c9d0*/  @!P0 BRA `(.L_x_1910) ;  /* 0xfffffffc00f08947 */ /* 0x002fea000383ffff */
[----:B------:R-:W-:Y:S05]  /*c9e0*/  BRA `(.L_x_1909) ;  /* 0xffffff5800887947 */ /* 0x000fea000383ffff */
.L_x_1990:
[----:B------:R-:W-:Y:S01]  /*c9f0*/  BSSY B0, `(.L_x_2071) ;  /* 0x0000005000007945 */ /* 0x000fe20003800000 */
[----:B------:R-:W-:-:S07]  /*ca00*/  IMAD.MOV.U32 R15, RZ, RZ, -0x1 ;  /* 0xffffffffff0f7424 */ /* 0x000fce00078e00ff */
[----:B------:R-:W-:Y:S05]  /*ca10*/  WARPSYNC.COLLECTIVE R15, `(.L_x_2072) ;  /* 0x000000000f087348 */ /* 0x000fea0003c00000 */
[----:B------:R-:W-:Y:S01]  /*ca20*/  NOP ;  /* 0x0000000000007918 */ /* 0x000fe20000000000 */
[----:B------:R-:W-:Y:S01]  /*ca30*/  ENDCOLLECTIVE ;  /* 0x000000000000791b */ /* 0x000fe20003800000 */
.L_x_2072:
[----:B------:R-:W-:Y:S05]  /*ca40*/  BSYNC B0 ;  /* 0x0000000000007941 */ /* 0x000fea0003800000 */
.L_x_2071:
[----:B------:R-:W-:Y:S05]  /*ca50*/  BRA `(.L_x_2073) ;  /* 0xffffffbc00b07947 */ /* 0x000fea000383ffff */
.L_x_2003:
[----:B------:R-:W-:Y:S01]  /*ca60*/  BSSY B0, `(.L_x_2074) ;  /* 0x0000005000007945 */ /* 0x000fe20003800000 */
[----:B------:R-:W-:-:S07]  /*ca70*/  IMAD.MOV.U32 R15, RZ, RZ, -0x1 ;  /* 0xffffffffff0f7424 */ /* 0x000fce00078e00ff */
[----:B------:R-:W-:Y:S05]  /*ca80*/  WARPSYNC.COLLECTIVE R15, `(.L_x_2075) ;  /* 0x000000000f087348 */ /* 0x000fea0003c00000 */
[----:B------:R-:W-:Y:S01]  /*ca90*/  NOP ;  /* 0x0000000000007918 */ /* 0x000fe20000000000 */
[----:B------:R-:W-:Y:S01]  /*caa0*/  ENDCOLLECTIVE ;  /* 0x000000000000791b */ /* 0x000fe20003800000 */
.L_x_2075:
[----:B------:R-:W-:Y:S05]  /*cab0*/  BSYNC B0 ;  /* 0x0000000000007941 */ /* 0x000fea0003800000 */
.L_x_2074:
[----:B------:R-:W-:Y:S05]  /*cac0*/  BRA `(.L_x_2076) ;  /* 0xffffffc400407947 */ /* 0x000fea000383ffff */
.L_x_2015:
[----:B------:R-:W-:Y:S01]  /*cad0*/  BSSY B0, `(.L_x_2077) ;  /* 0x0000005000007945 */ /* 0x000fe20003800000 */
[----:B------:R-:W-:-:S07]  /*cae0*/  IMAD.MOV.U32 R15, RZ, RZ, -0x1 ;  /* 0xffffffffff0f7424 */ /* 0x000fce00078e00ff */
[----:B------:R-:W-:Y:S05]  /*caf0*/  WARPSYNC.COLLECTIVE R15, `(.L_x_2078) ;  /* 0x000000000f087348 */ /* 0x000fea0003c00000 */
[----:B------:R-:W-:Y:S01]  /*cb00*/  NOP ;  /* 0x0000000000007918 */ /* 0x000fe20000000000 */
[----:B------:R-:W-:Y:S01]  /*cb10*/  ENDCOLLECTIVE ;  /* 0x000000000000791b */ /* 0x000fe20003800000 */
.L_x_2078:
[----:B------:R-:W-:Y:S05]  /*cb20*/  BSYNC B0 ;  /* 0x0000000000007941 */ /* 0x000fea0003800000 */
.L_x_2077:
[----:B------:R-:W-:Y:S05]  /*cb30*/  BRA `(.L_x_2079) ;  /* 0xffffffc800687947 */ /* 0x000fea000383ffff */
.L_x_2043:
[----:B-1----:R1:W2:Y:S02]  /*cb40*/  SYNCS.PHASECHK.TRANS64.TRYWAIT P0, [R15+URZ+0x30820], R0 ;  /* 0x030820000f0075a7 */ /* 0x0022a4000800017f */
[----:B--2---:R-:W-:Y:S05]  /*cb50*/  @!P0 NANOSLEEP.SYNCS 0x989680 ;  /* 0x009896800000895d */ /* 0x004fea0003900000 */
[----:B------:R-:W2:Y:S02]  /*cb60*/  @!P0 SYNCS.PHASECHK.TRANS64 P0, [R15+URZ+0x30820], R0 ;  /* 0x030820000f0085a7 */ /* 0x000ea4000800007f */
[----:B--2---:R-:W-:Y:S05]  /*cb70*/  @!P0 BRA `(.L_x_2043) ;  /* 0xfffffffc00f08947 */ /* 0x004fea000383ffff */
[----:B------:R-:W-:Y:S05]  /*cb80*/  BRA `(.L_x_2080) ;  /* 0xffffffdc00d47947 */ /* 0x000fea000383ffff */
.L_x_2047:
[----:B--2---:R2:W3:Y:S02]  /*cb90*/  SYNCS.PHASECHK.TRANS64.TRYWAIT P1, [R15+URZ+0x30840], R18 ;  /* 0x030840120f0075a7 */ /* 0x0044e4000802017f */
[----:B---3--:R-:W-:Y:S05]  /*cba0*/  @!P1 NANOSLEEP.SYNCS 0x989680 ;  /* 0x009896800000995d */ /* 0x008fea0003900000 */
[----:B------:R-:W3:Y:S02]  /*cbb0*/  @!P1 SYNCS.PHASECHK.TRANS64 P1, [R15+URZ+0x30840], R18 ;  /* 0x030840120f0095a7 */ /* 0x000ee4000802007f */
[----:B---3--:R-:W-:Y:S05]  /*cbc0*/  @!P1 BRA `(.L_x_2047) ;  /* 0xfffffffc00f09947 */ /* 0x008fea000383ffff */
[----:B------:R-:W-:Y:S05]  /*cbd0*/  BRA `(.L_x_2081) ;  /* 0xffffffe4008c7947 */ /* 0x000fea000383ffff */
.L_x_2049:
[----:B-1----:R1:W3:Y:S02]  /*cbe0*/  SYNCS.PHASECHK.TRANS64.TRYWAIT P1, [R15+URZ+0x30828], R18 ;  /* 0x030828120f0075a7 */ /* 0x0022e4000802017f */
[----:B---3--:R-:W-:Y:S05]  /*cbf0*/  @!P1 NANOSLEEP.SYNCS 0x989680 ;  /* 0x009896800000995d */ /* 0x008fea0003900000 */
[----:B------:R-:W3:Y:S02]  /*cc00*/  @!P1 SYNCS.PHASECHK.TRANS64 P1, [R15+URZ+0x30828], R18 ;  /* 0x030828120f0095a7 */ /* 0x000ee4000802007f */
[----:B---3--:R-:W-:Y:S05]  /*cc10*/  @!P1 BRA `(.L_x_2049) ;  /* 0xfffffffc00f09947 */ /* 0x008fea000383ffff */
[----:B------:R-:W-:Y:S05]  /*cc20*/  BRA `(.L_x_2082) ;  /* 0xffffffe8002c7947 */ /* 0x000fea000383ffff */
.L_x_2051:
[----:B---3--:R3:W4:Y:S02]  /*cc30*/  SYNCS.PHASECHK.TRANS64.TRYWAIT P1, [R15+URZ+0x30848], R18 ;  /* 0x030848120f0075a7 */ /* 0x008724000802017f */
[----:B----4-:R-:W-:Y:S05]  /*cc40*/  @!P1 NANOSLEEP.SYNCS 0x989680 ;  /* 0x009896800000995d */ /* 0x010fea0003900000 */
[----:B------:R-:W4:Y:S02]  /*cc50*/  @!P1 SYNCS.PHASECHK.TRANS64 P1, [R15+URZ+0x30848], R18 ;  /* 0x030848120f0095a7 */ /* 0x000f24000802007f */
[----:B----4-:R-:W-:Y:S05]  /*cc60*/  @!P1 BRA `(.L_x_2051) ;  /* 0xfffffffc00f09947 */ /* 0x010fea000383ffff */
[----:B------:R-:W-:Y:S05]  /*cc70*/  BRA `(.L_x_2083) ;  /* 0xffffffe800cc7947 */ /* 0x000fea000383ffff */
.L_x_2053:
[----:B------:R-:W-:-:S07]  /*cc80*/  SHF.L.U32 R4, R10, 0x1f, RZ ;  /* 0x0000001f0a047819 */ /* 0x000fce00000006ff */
.L_x_2084:
[----:B----4-:R4:W1:Y:S02]  /*cc90*/  SYNCS.PHASECHK.TRANS64.TRYWAIT P1, [R15+URZ+0x30820], R4 ;  /* 0x030820040f0075a7 */ /* 0x010864000802017f */
[----:B-1----:R-:W-:Y:S05]  /*cca0*/  @!P1 NANOSLEEP.SYNCS 0x989680 ;  /* 0x009896800000995d */ /* 0x002fea0003900000 */
[----:B------:R-:W1:Y:S02]  /*ccb0*/  @!P1 SYNCS.PHASECHK.TRANS64 P1, [R15+URZ+0x30820], R4 ;  /* 0x030820040f0095a7 */ /* 0x000e64000802007f */
[----:B-1----:R-:W-:Y:S05]  /*ccc0*/  @!P1 BRA `(.L_x_2084) ;  /* 0xfffffffc00f09947 */ /* 0x002fea000383ffff */
[----:B------:R-:W-:Y:S05]  /*ccd0*/  BRA `(.L_x_2085) ;  /* 0xffffffec00507947 */ /* 0x000fea000383ffff */
.L_x_2056:
[----:B----4-:R4:W1:Y:S02]  /*cce0*/  SYNCS.PHASECHK.TRANS64.TRYWAIT P1, [R15+URZ+0x30840], R12 ;  /* 0x0308400c0f0075a7 */ /* 0x010864000802017f */
[----:B-1----:R-:W-:Y:S05]  /*ccf0*/  @!P1 NANOSLEEP.SYNCS 0x989680 ;  /* 0x009896800000995d */ /* 0x002fea0003900000 */
[----:B------:R-:W1:Y:S02]  /*cd00*/  @!P1 SYNCS.PHASECHK.TRANS64 P1, [R15+URZ+0x30840], R12 ;  /* 0x0308400c0f0095a7 */ /* 0x000e64000802007f */
[----:B-1----:R-:W-:Y:S05]  /*cd10*/  @!P1 BRA `(.L_x_2056) ;  /* 0xfffffffc00f09947 */ /* 0x002fea000383ffff */
[----:B------:R-:W-:Y:S05]  /*cd20*/  BRA `(.L_x_2086) ;  /* 0xfffffff0000c7947 */ /* 0x000fea000383ffff */
.L_x_2058:
[----:B-1----:R1:W2:Y:S02]  /*cd30*/  SYNCS.PHASECHK.TRANS64.TRYWAIT P1, [R15+URZ+0x30828], R12 ;  /* 0x0308280c0f0075a7 */ /* 0x0022a4000802017f */
[----:B--2---:R-:W-:Y:S05]  /*cd40*/  @!P1 NANOSLEEP.SYNCS 0x989680 ;  /* 0x009896800000995d */ /* 0x004fea0003900000 */
[----:B------:R-:W2:Y:S02]  /*cd50*/  @!P1 SYNCS.PHASECHK.TRANS64 P1, [R15+URZ+0x30828], R12 ;  /* 0x0308280c0f0095a7 */ /* 0x000ea4000802007f */
[----:B--2---:R-:W-:Y:S05]  /*cd60*/  @!P1 BRA `(.L_x_2058) ;  /* 0xfffffffc00f09947 */ /* 0x004fea000383ffff */
[----:B------:R-:W-:Y:S05]  /*cd70*/  BRA `(.L_x_2087) ;  /* 0xfffffff000a07947 */ /* 0x000fea000383ffff */
.L_x_2060:
[----:B------:R1:W1:Y:S02]  /*cd80*/  SYNCS.PHASECHK.TRANS64.TRYWAIT P0, [R3+URZ+0x30840], R0 ;  /* 0x03084000030075a7 */ /* 0x000264000800017f */
[----:B-1----:R-:W-:Y:S05]  /*cd90*/  @!P0 NANOSLEEP.SYNCS 0x989680 ;  /* 0x009896800000895d */ /* 0x002fea0003900000 */
[----:B------:R-:W1:Y:S02]  /*cda0*/  @!P0 SYNCS.PHASECHK.TRANS64 P0, [R3+URZ+0x30840], R0 ;  /* 0x03084000030085a7 */ /* 0x000e64000800007f */
[----:B-1----:R-:W-:Y:S05]  /*cdb0*/  @!P0 BRA `(.L_x_2060) ;  /* 0xfffffffc00f08947 */ /* 0x002fea000383ffff */
[----:B------:R-:W-:Y:S05]  /*cdc0*/  BRA `(.L_x_2088) ;  /* 0xfffffff400507947 */ /* 0x000fea000383ffff */
.L_x_2062:
[----:B------:R-:W-:Y:S01]  /*cdd0*/  BSSY B0, `(.L_x_2089) ;  /* 0x0000006000007945 */ /* 0x000fe20003800000 */
[----:B------:R-:W-:-:S07]  /*cde0*/  IMAD.MOV.U32 R15, RZ, RZ, -0x1 ;  /* 0xffffffffff0f7424 */ /* 0x000fce00078e00ff */
[----:B---3--:R-:W-:Y:S05]  /*cdf0*/  WARPSYNC.COLLECTIVE R15, `(.L_x_2090) ;  /* 0x000000000f0c7348 */ /* 0x008fea0003c00000 */
[----:B------:R-:W-:Y:S02]  /*ce00*/  ELECT P6, UR62, PT ;  /* 0x00000000003e782f */ /* 0x000fe400038c0000 */
[----:B------:R-:W-:Y:S01]  /*ce10*/  MOV R14, UR62 ;  /* 0x0000003e000e7c02 */ /* 0x000fe20008000f00 */
[----:B---3--:R-:W-:Y:S10]  /*ce20*/  ENDCOLLECTIVE ;  /* 0x000000000000791b */ /* 0x008ff40003800000 */
.L_x_2090:
[----:B------:R-:W-:Y:S05]  /*ce30*/  BSYNC B0 ;  /* 0x0000000000007941 */ /* 0x000fea0003800000 */
.L_x_2089:
[----:B------:R-:W-:Y:S05]  /*ce40*/  BRA `(.L_x_2091) ;  /* 0xfffffff800007947 */ /* 0x000fea000383ffff */
.L_x_2064:
[----:B-1----:R1:W2:Y:S02]  /*ce50*/  SYNCS.PHASECHK.TRANS64.TRYWAIT P0, [R7+URZ], R4 ;  /* 0x00000004070075a7 */ /* 0x0022a4000800017f */
[----:B--2---:R-:W-:Y:S05]  /*ce60*/  @!P0 NANOSLEEP.SYNCS 0x989680 ;  /* 0x009896800000895d */ /* 0x004fea0003900000 */
[----:B------:R-:W2:Y:S02]  /*ce70*/  @!P0 SYNCS.PHASECHK.TRANS64 P0, [R7+URZ], R4 ;  /* 0x00000004070085a7 */ /* 0x000ea4000800007f */
[----:B--2---:R-:W-:Y:S05]  /*ce80*/  @!P0 BRA `(.L_x_2064) ;  /* 0xfffffffc00f08947 */ /* 0x004fea000383ffff */
[----:B------:R-:W-:Y:S05]  /*ce90*/  BRA `(.L_x_2092) ;  /* 0xfffffff800407947 */ /* 0x000fea000383ffff */
.L_x_2065:
[----:B--2---:R2:W4:Y:S02]  /*cea0*/  SYNCS.PHASECHK.TRANS64.TRYWAIT P0, [R3+URZ], R2 ;  /* 0x00000002030075a7 */ /* 0x004524000800017f */
[----:B----4-:R-:W-:Y:S05]  /*ceb0*/  @!P0 NANOSLEEP.SYNCS 0x989680 ;  /* 0x009896800000895d */ /* 0x010fea0003900000 */
[----:B------:R-:W4:Y:S02]  /*cec0*/  @!P0 SYNCS.PHASECHK.TRANS64 P0, [R3+URZ], R2 ;  /* 0x00000002030085a7 */ /* 0x000f24000800007f */
[----:B----4-:R-:W-:Y:S05]  /*ced0*/  @!P0 BRA `(.L_x_2065) ;  /* 0xfffffffc00f08947 */ /* 0x010fea000383ffff */
[----:B------:R-:W-:Y:S05]  /*cee0*/  BRA `(.L_x_2093) ;  /* 0xfffffff800347947 */ /* 0x000fea000383ffff */
.L_x_2067:
[----:B--2---:R2:W4:Y:S02]  /*cef0*/  SYNCS.PHASECHK.TRANS64.TRYWAIT P0, [R5+URZ], R4 ;  /* 0x00000004050075a7 */ /* 0x004524000800017f */
[----:B----4-:R-:W-:Y:S05]  /*cf00*/  @!P0 NANOSLEEP.SYNCS 0x989680 ;  /* 0x009896800000895d */ /* 0x010fea0003900000 */
[----:B------:R-:W4:Y:S02]  /*cf10*/  @!P0 SYNCS.PHASECHK.TRANS64 P0, [R5+URZ], R4 ;  /* 0x00000004050085a7 */ /* 0x000f24000800007f */
[----:B----4-:R-:W-:Y:S05]  /*cf20*/  @!P0 BRA `(.L_x_2067) ;  /* 0xfffffffc00f08947 */ /* 0x010fea000383ffff */
[----:B------:R-:W-:Y:S05]  /*cf30*/  BRA `(.L_x_2094) ;  /* 0xfffffff800387947 */ /* 0x000fea000383ffff */
.L_x_2095:
        /* <DEDUP_REMOVED lines=12> */
.L_x_3698:


//--------------------- .text._ZN7cutlass13device_kernelIN5flash11enable_sm90INS1_16FlashAttnBwdSm90INS1_25CollectiveMainloopBwdSm90ILi2ELi2ELi2EN4cute5tupleIJNS5_1CILi1EEES8_S8_EEENS6_IJNS7_ILi64EEENS7_ILi128EEESB_EEENS_6half_tEfNS_4arch4Sm90ELb0ELb1ELb0ELb1ELb0ELb1ELb0ELb0ELi2ELi1ELi2ELi1ELb0EEENS1_24CollectiveEpilogueBwdGQAISC_fSF_Li256ELb1ELb0EEENS1_19SingleTileSchedulerILb1ELb0ELb0ELi128EEEEEEEEEvNT_6ParamsE --------------------------
	.section	.text._ZN7cutlass13device_kernelIN5flash11enable_sm90INS1_16FlashAttnBwdSm90INS1_25CollectiveMainloopBwdSm90ILi2ELi2ELi2EN4cute5tupleIJNS5_1CILi1EEES8_S8_EEENS6_IJNS7_ILi64EEENS7_ILi128EEESB_EEENS_6half_tEfNS_4arch4Sm90ELb0ELb1ELb0ELb1ELb0ELb1ELb0ELb0ELi2ELi1ELi2ELi1ELb0EEENS1_24CollectiveEpilogueBwdGQAISC_fSF_Li256ELb1ELb0EEENS1_19SingleTileSchedulerILb1ELb0ELb0ELi128EEEEEEEEEvNT_6ParamsE,"ax",@progbits
	.align	128
.text._ZN7cutlass13device_kernelIN5flash11enable_sm90INS1_16FlashAttnBwdSm90INS1_25CollectiveMainloopBwdSm90ILi2ELi2ELi2EN4cute5tupleIJNS5_1CILi1EEES8_S8_EEENS6_IJNS7_ILi64EEENS7_ILi128EEESB_EEENS_6half_tEfNS_4arch4Sm90ELb0ELb1ELb0ELb1ELb0ELb1ELb0ELb0ELi2ELi1ELi2ELi1ELb0EEENS1_24CollectiveEpilogueBwdGQAISC_fSF_Li256ELb1ELb0EEENS1_19SingleTileSchedulerILb1ELb0ELb0ELi128EEEEEEEEEvNT_6ParamsE:
        .type           _ZN7cutlass13device_kernelIN5flash11enable_sm90INS1_16FlashAttnBwdSm90INS1_25CollectiveMainloopBwdSm90ILi2ELi2ELi2EN4cute5tupleIJNS5_1CILi1EEES8_S8_EEENS6_IJNS7_ILi64EEENS7_ILi128EEESB_EEENS_6half_tEfNS_4arch4Sm90ELb0ELb1ELb0ELb1ELb0ELb1ELb0ELb0ELi2ELi1ELi2ELi1ELb0EEENS1_24CollectiveEpilogueBwdGQAISC_fSF_Li256ELb1ELb0EEENS1_19SingleTileSchedulerILb1ELb0ELb0ELi128EEEEEEEEEvNT_6ParamsE,@function
        .size           _ZN7cutlass13device_kernelIN5flash11enable_sm90INS1_16FlashAttnBwdSm90INS1_25CollectiveMainloopBwdSm90ILi2ELi2ELi2EN4cute5tupleIJNS5_1CILi1EEES8_S8_EEENS6_IJNS7_ILi64EEENS7_ILi128EEESB_EEENS_6half_tEfNS_4arch4Sm90ELb0ELb1ELb0ELb1ELb0ELb1ELb0ELb0ELi2ELi1ELi2ELi1ELb0EEENS1_24CollectiveEpilogueBwdGQAISC_fSF_Li256ELb1ELb0EEENS1_19SingleTileSchedulerILb1ELb0ELb0ELi128EEEEEEEEEvNT_6ParamsE,(.L_x_3699 - _ZN7cutlass13device_kernelIN5flash11enable_sm90INS1_16FlashAttnBwdSm90INS1_25CollectiveMainloopBwdSm90ILi2ELi2ELi2EN4cute5tupleIJNS5_1CILi1EEES8_S8_EEENS6_IJNS7_ILi64EEENS7_ILi128EEESB_EEENS_6half_tEfNS_4arch4Sm90ELb0ELb1ELb0ELb1ELb0ELb1ELb0ELb0ELi2ELi1ELi2ELi1ELb0EEENS1_24CollectiveEpilogueBwdGQAISC_fSF_Li256ELb1ELb0EEENS1_19SingleTileSchedulerILb1ELb0ELb0ELi128EEEEEEEEEvNT_6ParamsE)
        .other          _ZN7cutlass13device_kernelIN5flash11enable_sm90INS1_16FlashAttnBwdSm90INS1_25CollectiveMainloopBwdSm90ILi2ELi2ELi2EN4cute5tupleIJNS5_1CILi1EEES8_S8_EEENS6_IJNS7_ILi64EEENS7_ILi128EEESB_EEENS_6half_tEfNS_4arch4Sm90ELb0ELb1ELb0ELb1ELb0ELb1ELb0ELb0ELi2ELi1ELi2ELi1ELb0EEENS1_24CollectiveEpilogueBwdGQAISC_fSF_Li256ELb1ELb0EEENS1_19SingleTileSchedulerILb1ELb0ELb0ELi128EEEEEEEEEvNT_6ParamsE,@"STO_CUDA_ENTRY STV_DEFAULT"
_ZN7cutlass13device_kernelIN5flash11enable_sm90INS1_16FlashAttnBwdSm90INS1_25CollectiveMainloopBwdSm90ILi2ELi2ELi2EN4cute5tupleIJNS5_1CILi1EEES8_S8_EEENS6_IJNS7_ILi64EEENS7_ILi128EEESB_EEENS_6half_tEfNS_4arch4Sm90ELb0ELb1ELb0ELb1ELb0ELb1ELb0ELb0ELi2ELi1ELi2ELi1ELb0EEENS1_24CollectiveEpilogueBwdGQAISC_fSF_Li256ELb1ELb0EEENS1_19SingleTileSchedulerILb1ELb0ELb0ELi128EEEEEEEEEvNT_6ParamsE:
        /* <DEDUP_REMOVED lines=24> */
.L_x_2097:
[----:B------:R-:W-:Y:S05]  /*0180*/  BSYNC B0 ;  /* 0x0000000000007941 */ /* 0x000fea0003800000 */
.L_x_2096:
        /* <DEDUP_REMOVED lines=37> */
.L_x_2098:
        /* <DEDUP_REMOVED lines=22> */
.L_x_2099:
[----:B------:R-:W-:Y:S01]  /*0540*/  PLOP3.LUT P0, PT, PT, PT, UP0, 0x80, 0x0 ;  /* 0x000000000000781c */ /* 0x000fe20003f0f008 */
[----:B------:R-:W-:Y:S01]  /*0550*/  NOP ;  /* 0x0000000000007918 */ /* 0x000fe20000000000 */
[----:B------:R-:W-:Y:S01]  /*0560*/  ULDC.64 UR46, c[0x0][0x208] ;  /* 0x00008200002e7ab9 */ /* 0x000fe20000000a00 */
[----:B------:R-:W-:Y:S01]  /*0570*/  BSSY B6, `(.L_x_2100) ;  /* 0x0000873000067945 */ /* 0x000fe20003800000 */
[----:B-12-4-:R-:W-:Y:S09]  /*0580*/  BAR.SYNC.DEFER_BLOCKING 0x0 ;  /* 0x0000000000007b1d */ /* 0x016ff20000010000 */
[----:B------:R-:W-:Y:S05]  /*0590*/  @!P0 BRA `(.L_x_2101) ;  /* 0x0000004800e88947 */ /* 0x000fea0003800000 */
.L_x_2102:
        /* <DEDUP_REMOVED lines=24> */
.L_x_2103:
        /* <DEDUP_REMOVED lines=14> */
.L_x_2105:
[----:B------:R-:W-:-:S05]  /*0800*/  ULDC UR4, c[0x0][0x8c4] ;  /* 0x0002310000047ab9 */ /* 0x000fca0000000800 */
.L_x_2104:
        /* <DEDUP_REMOVED lines=17> */
.L_x_2107:
        /* <DEDUP_REMOVED lines=14> */
.L_x_2108:
        /* <DEDUP_REMOVED lines=11> */
.L_x_2109:
        /* <DEDUP_REMOVED lines=13> */
.L_x_2110:
        /* <DEDUP_REMOVED lines=82> */
.L_x_2111:
        /* <DEDUP_REMOVED lines=29> */
.L_x_2114:
        /* <DEDUP_REMOVED lines=15> */
.L_x_2113:
        /* <DEDUP_REMOVED lines=22> */
.L_x_2116:
        /* <DEDUP_REMOVED lines=15> */
.L_x_2115:
        /* <DEDUP_REMOVED lines=8> */
.L_x_2200:
        /* <DEDUP_REMOVED lines=23> */
.L_x_2118:
        /* <DEDUP_REMOVED lines=95> */
.L_x_2130:
[----:B------:R-:W-:-:S13]  /*1d90*/  ISETP.NE.AND P6, PT, R235, 0x3, PT ;  /* 0x00000003eb00780c */ /* 0x000fda0003fc5270 */
[----:B------:R-:W-:Y:S05]  /*1da0*/  @!P6 BRA `(.L_x_2120) ;  /* 0x000000000004e947 */ /* 0x000fea0003800000 */
[----:B------:R-:W-:Y:S01]  /*1db0*/  BPT.TRAP 0x1 ;  /* 0x000000040000795c */ /* 0x000fe20000300000 */
.L_x_2120:
[----:B------:R-:W-:Y:S01]  /*1dc0*/  IMAD R0, R4, 0x8, R231 ;  /* 0x0000000804007824 */ /* 0x000fe200078e02e7 */
[----:B------:R-:W-:-:S04]  /*1dd0*/  SHF.L.U32 R7, R226, 0x1f, RZ ;  /* 0x0000001fe2077819 */ /* 0x000fc800000006ff */
[----:B------:R2:W3:Y:S01]  /*1de0*/  SYNCS.PHASECHK.TRANS64.TRYWAIT P0, [R0+URZ+0x30810], R7 ;  /* 0x03081007000075a7 */ /* 0x0004e2000800017f */
[----:B------:R-:W-:Y:S05]  /*1df0*/  @!P6 BRA `(.L_x_2121) ;  /* 0x000000000004e947 */ /* 0x000fea0003800000 */
[----:B------:R-:W-:Y:S01]  /*1e00*/  BPT.TRAP 0x1 ;  /* 0x000000040000795c */ /* 0x000fe20000300000 */
.L_x_2121:
[----:B---3--:R-:W-:Y:S05]  /*1e10*/  @P0 BRA `(.L_x_2122) ;  /* 0x0000000000080947 */ /* 0x008fea0003800000 */
[----:B------:R-:W3:Y:S02]  /*1e20*/  SYNCS.PHASECHK.TRANS64.TRYWAIT P0, [R0+URZ+0x30810], R7 ;  /* 0x03081007000075a7 */ /* 0x000ee4000800017f */
[----:B---3--:R-:W-:Y:S05]  /*1e30*/  @!P0 BRA `(.L_x_2123) ;  /* 0x0000006c00d08947 */ /* 0x008fea0003800000 */
.L_x_2122:
        /* <DEDUP_REMOVED lines=81> */
.L_x_2124:
[----:B------:R1:W1:Y:S01]  /*2350*/  SYNCS.PHASECHK.TRANS64.TRYWAIT P0, [R0+URZ+0x30830], R7 ;  /* 0x03083007000075a7 */ /* 0x000262000800017f */
[----:B------:R-:W-:Y:S05]  /*2360*/  @!P6 BRA `(.L_x_2125) ;  /* 0x000000000004e947 */ /* 0x000fea0003800000 */
[----:B------:R-:W-:Y:S01]  /*2370*/  BPT.TRAP 0x1 ;  /* 0x000000040000795c */ /* 0x000fe20000300000 */
.L_x_2125:
[----:B------:R-:W-:-:S05]  /*2380*/  VIADD R5, R231, 0x20000 ;  /* 0x00020000e7057836 */ /* 0x000fca0000000000 */
[----:B------:R-:W-:-:S04]  /*2390*/  SHF.R.U32.HI R5, RZ, 0x4, R5 ;  /* 0x00000004ff057819 */ /* 0x000fc80000011605 */
[----:B------:R-:W-:-:S04]  /*23a0*/  LOP3.LUT R234, R5, 0x3fff, RZ, 0xc0, !PT ;  /* 0x00003fff05ea7812 */ /* 0x000fc800078ec0ff */
[----:B------:R-:W-:Y:S01]  /*23b0*/  LOP3.LUT R5, R234, 0x10000, RZ, 0xfc, !PT ;  /* 0x00010000ea057812 */ /* 0x000fe200078efcff */
[----:B-1----:R-:W-:Y:S06]  /*23c0*/  @P0 BRA `(.L_x_2126) ;  /* 0x0000000000080947 */ /* 0x002fec0003800000 */
[----:B------:R-:W1:Y:S02]  /*23d0*/  SYNCS.PHASECHK.TRANS64.TRYWAIT P0, [R0+URZ+0x30830], R7 ;  /* 0x03083007000075a7 */ /* 0x000e64000800017f */
[----:B-1----:R-:W-:Y:S05]  /*23e0*/  @!P0 BRA `(.L_x_2127) ;  /* 0x0000006800788947 */ /* 0x002fea0003800000 */
.L_x_2126:
        /* <DEDUP_REMOVED lines=445> */
.L_x_2128:
        /* <DEDUP_REMOVED lines=49> */
.L_x_2129:
        /* <DEDUP_REMOVED lines=78> */
.L_x_2112:
[----:B------:R-:W-:Y:S05]  /*47b0*/  @P0 BRA `(.L_x_2106) ;  /* 0x0000004400380947 */ /* 0x000fea0003800000 */
[----:B------:R-:W-:Y:S01]  /*47c0*/  ULDC.64 UR4, c[0x0][0x878] ;  /* 0x00021e0000047ab9 */ /* 0x000fe20000000a00 */
[----:B------:R-:W1:Y:S01]  /*47d0*/  S2R R4, SR_TID.X ;  /* 0x0000000000047919 */ /* 0x000e620000002100 */
[----:B------:R-:W-:Y:S01]  /*47e0*/  UISETP.NE.U32.AND UP0, UPT, UR4, URZ, UPT ;  /* 0x0000003f0400728c */ /* 0x000fe2000bf05070 */
[----:B------:R-:W-:Y:S01]  /*47f0*/  S2UR UR8, SR_CgaCtaId ;  /* 0x00000000000879c3 */ /* 0x000fe20000008800 */
[----:B------:R-:W-:-:S07]  /*4800*/  ULDC UR6, c[0x0][0x850] ;  /* 0x0002140000067ab9 */ /* 0x000fce0000000800 */
[----:B------:R-:W2:Y:S01]  /*4810*/  S2UR UR10, SR_CTAID.X ;  /* 0x00000000000a79c3 */ /* 0x000ea20000002500 */
[----:B------:R-:W-:Y:S01]  /*4820*/  UISETP.NE.AND.EX UP0, UPT, UR5, URZ, UPT, UP0 ;  /* 0x0000003f0500728c */ /* 0x000fe2000bf05300 */
[----:B------:R-:W-:Y:S01]  /*4830*/  UMOV UR7, 0x400 ;  /* 0x0000040000077882 */ /* 0x000fe20000000000 */
[----:B------:R-:W-:Y:S01]  /*4840*/  ULDC.64 UR12, c[0x0][0x818] ;  /* 0x00020600000c7ab9 */ /* 0x000fe20000000a00 */
[----:B------:R-:W-:Y:S01]  /*4850*/  ULDC.64 UR14, c[0x0][0x840] ;  /* 0x00021000000e7ab9 */ /* 0x000fe20000000a00 */
[----:B------:R-:W-:Y:S02]  /*4860*/  ULDC.64 UR16, c[0x0][0x848] ;  /* 0x0002120000107ab9 */ /* 0x000fe40000000a00 */
[----:B------:R-:W-:-:S05]  /*4870*/  PLOP3.LUT P0, PT, PT, PT, UP0, 0x80, 0x0 ;  /* 0x000000000000781c */ /* 0x000fca0003f0f008 */
[----:B------:R-:W-:Y:S02]  /*4880*/  @UP0 ULDC.64 UR4, c[0x0][0x878] ;  /* 0x00021e0000040ab9 */ /* 0x000fe40000000a00 */
[----:B------:R-:W-:-:S06]  /*4890*/  @UP0 UIMAD.WIDE UR4, UR36, 0x4, UR4 ;  /* 0x00000004240408a5 */ /* 0x000fcc000f8e0204 */
[----:B------:R-:W-:Y:S02]  /*48a0*/  IMAD.U32 R2, RZ, RZ, UR4 ;  /* 0x00000004ff027e24 */ /* 0x000fe4000f8e00ff */
[----:B------:R-:W-:-:S05]  /*48b0*/  IMAD.U32 R3, RZ, RZ, UR5 ;  /* 0x00000005ff037e24 */ /* 0x000fca000f8e00ff */
[----:B------:R-:W3:Y:S01]  /*48c0*/  @P0 LDG.E R2, desc[UR46][R2.64] ;  /* 0x0000002e02020981 */ /* 0x000ee2000c1e1900 */
[----:B------:R-:W4:Y:S01]  /*48d0*/  S2UR UR5, SR_CTAID.Y ;  /* 0x00000000000579c3 */ /* 0x000f220000002600 */
[----:B-1----:R-:W-:Y:S01]  /*48e0*/  VIADD R5, R4, 0xffffff80 ;  /* 0xffffff8004057836 */ /* 0x002fe20000000000 */
[----:B------:R-:W-:Y:S01]  /*48f0*/  UISETP.NE.AND UP1, UPT, UR6, 0x1, UPT ;  /* 0x000000010600788c */ /* 0x000fe2000bf25270 */
[----:B------:R-:W-:Y:S01]  /*4900*/  BSSY B0, `(.L_x_2131) ;  /* 0x000005b000007945 */ /* 0x000fe20003800000 */
[----:B--2---:R-:W-:Y:S02]  /*4910*/  USHF.L.U32 UR10, UR10, 0xe, URZ ;  /* 0x0000000e0a0a7899 */ /* 0x004fe4000800063f */
[----:B------:R-:W-:-:S07]  /*4920*/  SHF.R.S32.HI R0, RZ, 0x1f, R5 ;  /* 0x0000001fff007819 */ /* 0x000fce0000011405 */
[----:B------:R-:W-:Y:S01]  /*4930*/  @UP1 ULDC UR11, c[0x0][0x858] ;  /* 0x00021600000b1ab9 */ /* 0x000fe20000000800 */
[----:B------:R-:W-:Y:S01]  /*4940*/  BAR.SYNC.DEFER_BLOCKING 0x1, 0x100 ;  /* 0x0044000000007b1d */ /* 0x000fe20000010000 */
[----:B---3--:R-:W-:Y:S02]  /*4950*/  @P0 R2UR UR4, R2 ;  /* 0x00000000020402ca */ /* 0x008fe400000e0000 */
[----:B------:R-:W-:Y:S02]  /*4960*/  LEA.HI R2, R0, R5, RZ, 0x7 ;  /* 0x0000000500027211 */ /* 0x000fe400078f38ff */
[----:B------:R-:W-:Y:S02]  /*4970*/  ISETP.NE.AND P0, PT, R5, RZ, PT ;  /* 0x000000ff0500720c */ /* 0x000fe40003f05270 */
[C---:B------:R-:W-:Y:S01]  /*4980*/  LOP3.LUT R0, R2.reuse, 0xfffff80, RZ, 0xc0, !PT ;  /* 0x0fffff8002007812 */ /* 0x040fe200078ec0ff */
[----:B------:R-:W-:-:S04]  /*4990*/  IMAD.SHL.U32 R2, R2, 0x40, RZ ;  /* 0x0000004002027824 */ /* 0x000fc800078e00ff */
[----:B------:R-:W-:Y:S01]  /*49a0*/  IMAD.IADD R0, R5, 0x1, -R0 ;  /* 0x0000000105007824 */ /* 0x000fe200078e0a00 */
[----:B------:R-:W-:Y:S01]  /*49b0*/  LOP3.LUT R3, R2, 0x3fffe000, RZ, 0xc0, !PT ;  /* 0x3fffe00002037812 */ /* 0x000fe200078ec0ff */
[----:B------:R-:W-:-:S04]  /*49c0*/  @UP0 ULEA UR4, UR36, UR4, 0x7 ;  /* 0x0000000424040291 */ /* 0x000fc8000f8e383f */
[----:B------:R-:W-:Y:S01]  /*49d0*/  @UP0 USHF.R.S32.HI UR6, URZ, 0x1f, UR4 ;  /* 0x0000001f3f060899 */ /* 0x000fe20008011404 */
[----:B------:R-:W-:-:S03]  /*49e0*/  IMAD R0, R0, 0x4, R3 ;  /* 0x0000000400007824 */ /* 0x000fc600078e0203 */
[----:B------:R-:W-:Y:S02]  /*49f0*/  @UP0 ULEA.HI UR6, UR6, UR4, URZ, 0x7 ;  /* 0x0000000406060291 */ /* 0x000fe4000f8f383f */
[----:B------:R-:W-:Y:S02]  /*4a00*/  ULEA UR4, UR8, UR7, 0x18 ;  /* 0x0000000708047291 */ /* 0x000fe4000f8ec03f */
[----:B------:R-:W-:Y:S01]  /*4a10*/  @UP0 USHF.L.U32 UR6, UR6, 0x7, URZ ;  /* 0x0000000706060899 */ /* 0x000fe2000800063f */
[----:B------:R-:W-:-:S03]  /*4a20*/  @UP1 ULDC UR8, c[0x0][0x854] ;  /* 0x0002150000081ab9 */ /* 0x000fc60000000800 */
[----:B------:R-:W-:Y:S01]  /*4a30*/  @UP0 ULOP3.LUT UR6, UR6, 0xffffc000, URZ, 0xc0, !UPT ;  /* 0xffffc00006060892 */ /* 0x000fe2000f8ec03f */
[----:B------:R-:W-:Y:S01]  /*4a40*/  LEA R0, R0, UR4, 0x2 ;  /* 0x0000000400007c11 */ /* 0x000fe2000f8e10ff */
[----:B----4-:R-:W-:Y:S02]  /*4a50*/  UIMAD.WIDE.U32 UR8, UR5, UR8, URZ ;  /* 0x00000008050872a5 */ /* 0x010fe4000f8e003f */
[----:B------:R-:W-:Y:S02]  /*4a60*/  @UP0 USHF.R.S32.HI UR7, URZ, 0x1f, UR6 ;  /* 0x0000001f3f070899 */ /* 0x000fe40008011406 */
[----:B------:R-:W-:Y:S01]  /*4a70*/  @UP1 USHF.R.U32.HI UR5, URZ, UR11, UR9 ;  /* 0x0000000b3f051299 */ /* 0x000fe20008011609 */
[----:B------:R1:W-:Y:S01]  /*4a80*/  STS.128 [R0], R24 ;  /* 0x0000001800007388 */ /* 0x0003e20000000c00 */
[----:B------:R-:W-:Y:S02]  /*4a90*/  @!UP0 UMOV UR6, URZ ;  /* 0x0000003f00068c82 */ /* 0x000fe40008000000 */
[----:B------:R-:W-:Y:S01]  /*4aa0*/  UIADD3 UR8, UP1, UR10, UR6, URZ ;  /* 0x000000060a087290 */ /* 0x000fe2000ff3e03f */
[----:B------:R1:W-:Y:S01]  /*4ab0*/  STS.128 [R0+0x800], R28 ;  /* 0x0008001c00007388 */ /* 0x0003e20000000c00 */
[----:B------:R-:W-:Y:S01]  /*4ac0*/  USHF.R.S32.HI UR6, URZ, 0x1f, UR5 ;  /* 0x0000001f3f067899 */ /* 0x000fe20008011405 */
[----:B------:R-:W-:-:S02]  /*4ad0*/  @!UP0 UMOV UR7, URZ ;  /* 0x0000003f00078c82 */ /* 0x000fc40008000000 */
[----:B------:R1:W-:Y:S01]  /*4ae0*/  STS.128 [R0+0x1000], R32 ;  /* 0x0010002000007388 */ /* 0x0003e20000000c00 */
[----:B------:R-:W-:Y:S02]  /*4af0*/  ULEA.HI.X.SX32 UR9, UR10, UR7, 0x1, UP1 ;  /* 0x000000070a097291 */ /* 0x000fe400088f0e3f */
[----:B------:R-:W-:Y:S01]  /*4b00*/  UIMAD UR7, UR6, UR12, URZ ;  /* 0x0000000c060772a4 */ /* 0x000fe2000f8e023f */
[----:B------:R1:W-:Y:S01]  /*4b10*/  STS.128 [R0+0x1800], R36 ;  /* 0x0018002400007388 */ /* 0x0003e20000000c00 */
[----:B------:R-:W-:Y:S02]  /*4b20*/  UIMAD UR11, UR6, UR14, URZ ;  /* 0x0000000e060b72a4 */ /* 0x000fe4000f8e023f */
[----:B------:R-:W-:Y:S01]  /*4b30*/  UIMAD UR10, UR5, UR13, UR7 ;  /* 0x0000000d050a72a4 */ /* 0x000fe2000f8e0207 */
[----:B------:R1:W-:Y:S01]  /*4b40*/  STS.128 [R0+0x2000], R40 ;  /* 0x0020002800007388 */ /* 0x0003e20000000c00 */
[----:B------:R-:W-:Y:S02]  /*4b50*/  UIMAD.WIDE.U32 UR6, UR5, UR12, UR8 ;  /* 0x0000000c050672a5 */ /* 0x000fe4000f8e0008 */
[----:B------:R-:W-:Y:S01]  /*4b60*/  UIMAD UR12, UR5, UR15, UR11 ;  /* 0x0000000f050c72a4 */ /* 0x000fe2000f8e020b */
[----:B------:R1:W-:Y:S01]  /*4b70*/  STS.128 [R0+0x2800], R44 ;  /* 0x0028002c00007388 */ /* 0x0003e20000000c00 */
[----:B------:R-:W-:-:S02]  /*4b80*/  UIMAD.WIDE.U32 UR8, UR5, UR14, UR8 ;  /* 0x0000000e050872a5 */ /* 0x000fc4000f8e0008 */
[----:B------:R-:W-:Y:S01]  /*4b90*/  USHF.R.S32.HI UR5, URZ, 0x1f, UR36 ;  /* 0x0000001f3f057899 */ /* 0x000fe20008011424 */
[----:B------:R1:W-:Y:S01]  /*4ba0*/  STS.128 [R0+0x3000], R48 ;  /* 0x0030003000007388 */ /* 0x0003e20000000c00 */
[----:B------:R-:W-:Y:S01]  /*4bb0*/  ULDC.64 UR14, c[0x0][0x820] ;  /* 0x00020800000e7ab9 */ /* 0x000fe20000000a00 */
[----:B------:R-:W-:Y:S02]  /*4bc0*/  USEL UR36, UR36, URZ, !UP0 ;  /* 0x0000003f24247287 */ /* 0x000fe4000c000000 */
[----:B------:R1:W-:Y:S01]  /*4bd0*/  STS.128 [R0+0x3800], R52 ;  /* 0x0038003400007388 */ /* 0x0003e20000000c00 */
[----:B------:R-:W-:Y:S02]  /*4be0*/  USEL UR5, UR5, URZ, !UP0 ;  /* 0x0000003f05057287 */ /* 0x000fe4000c000000 */
[----:B------:R-:W-:Y:S01]  /*4bf0*/  UIADD3 UR7, UR7, UR10, URZ ;  /* 0x0000000a07077290 */ /* 0x000fe2000fffe03f */
[----:B------:R1:W-:Y:S01]  /*4c00*/  STS.128 [R0+0x4000], R56 ;  /* 0x0040003800007388 */ /* 0x0003e20000000c00 */
[----:B------:R-:W-:-:S02]  /*4c10*/  UIMAD UR11, UR5, UR14, URZ ;  /* 0x0000000e050b72a4 */ /* 0x000fc4000f8e023f */
[----:B------:R-:W-:Y:S01]  /*4c20*/  UIMAD UR5, UR5, UR16, URZ ;  /* 0x00000010050572a4 */ /* 0x000fe2000f8e023f */
[----:B------:R1:W-:Y:S01]  /*4c30*/  STS.128 [R0+0x4800], R60 ;  /* 0x0048003c00007388 */ /* 0x0003e20000000c00 */
[----:B------:R-:W-:Y:S02]  /*4c40*/  UIADD3 UR9, UR9, UR12, URZ ;  /* 0x0000000c09097290 */ /* 0x000fe4000fffe03f */
[----:B------:R-:W-:Y:S01]  /*4c50*/  UIMAD UR11, UR36, UR15, UR11 ;  /* 0x0000000f240b72a4 */ /* 0x000fe2000f8e020b */
[----:B------:R1:W-:Y:S01]  /*4c60*/  STS.128 [R0+0x5000], R64 ;  /* 0x0050004000007388 */ /* 0x0003e20000000c00 */
[----:B------:R-:W-:Y:S02]  /*4c70*/  UIMAD.WIDE.U32 UR6, UR36, UR14, UR6 ;  /* 0x0000000e240672a5 */ /* 0x000fe4000f8e0006 */
[----:B------:R-:W-:Y:S01]  /*4c80*/  UIMAD UR5, UR36, UR17, UR5 ;  /* 0x00000011240572a4 */ /* 0x000fe2000f8e0205 */
[----:B------:R1:W-:Y:S01]  /*4c90*/  STS.128 [R0+0x5800], R68 ;  /* 0x0058004400007388 */ /* 0x0003e20000000c00 */
[----:B------:R-:W-:Y:S01]  /*4ca0*/  UIMAD.WIDE.U32 UR8, UR36, UR16, UR8 ;  /* 0x00000010240872a5 */ /* 0x000fe2000f8e0008 */
[----:B------:R-:W-:-:S02]  /*4cb0*/  ULDC.64 UR12, c[0x0][0x800] ;  /* 0x00020000000c7ab9 */ /* 0x000fc40000000a00 */
[----:B------:R1:W-:Y:S01]  /*4cc0*/  STS.128 [R0+0x6000], R72 ;  /* 0x0060004800007388 */ /* 0x0003e20000000c00 */
[----:B------:R-:W-:Y:S01]  /*4cd0*/  ULDC.64 UR14, c[0x0][0x828] ;  /* 0x00020a00000e7ab9 */ /* 0x000fe20000000a00 */
[----:B------:R-:W-:Y:S02]  /*4ce0*/  UIADD3 UR7, UR7, UR11, URZ ;  /* 0x0000000b07077290 */ /* 0x000fe4000fffe03f */
[----:B------:R1:W-:Y:S01]  /*4cf0*/  STS.128 [R0+0x6800], R76 ;  /* 0x0068004c00007388 */ /* 0x0003e20000000c00 */
[----:B------:R-:W-:Y:S02]  /*4d00*/  ULEA UR12, UP0, UR6, UR12, 0x2 ;  /* 0x0000000c060c7291 */ /* 0x000fe4000f80103f */
[----:B------:R-:W-:Y:S01]  /*4d10*/  UIADD3 UR5, UR9, UR5, URZ ;  /* 0x0000000509057290 */ /* 0x000fe2000fffe03f */
[----:B------:R1:W-:Y:S01]  /*4d20*/  STS.128 [R0+0x7000], R80 ;  /* 0x0070005000007388 */ /* 0x0003e20000000c00 */
[----:B------:R-:W-:Y:S02]  /*4d30*/  ULEA UR14, UP1, UR8, UR14, 0x2 ;  /* 0x0000000e080e7291 */ /* 0x000fe4000f82103f */
[----:B------:R-:W-:Y:S01]  /*4d40*/  ULEA.HI.X UR13, UR6, UR13, UR7, 0x2, UP0 ;  /* 0x0000000d060d7291 */ /* 0x000fe200080f1407 */
[----:B------:R1:W-:Y:S01]  /*4d50*/  STS.128 [R0+0x7800], R84 ;  /* 0x0078005400007388 */ /* 0x0003e20000000c00 */
[----:B------:R-:W-:Y:S01]  /*4d60*/  ULEA.HI.X UR7, UR8, UR15, UR5, 0x2, UP1 ;  /* 0x0000000f08077291 */ /* 0x000fe200088f1405 */
        /* <DEDUP_REMOVED lines=13> */
.L_x_2133:
[----:B------:R-:W-:Y:S01]  /*4e40*/  @P0 ELECT P1, URZ, PT ;  /* 0x00000000003f082f */ /* 0x000fe20003820000 */
[----:B------:R2:W-:-:S12]  /*4e50*/  UBLKRED.G.S.ADD.F32.RN [UR6], [UR4], UR5, desc[UR8] ;  /* 0x00000806040073bb */ /* 0x0005d800080a1405 */
[----:B------:R-:W-:Y:S02]  /*4e60*/  @P1 PLOP3.LUT P0, PT, P1, PT, PT, 0x8, 0x0 ;  /* 0x000000000000181c */ /* 0x000fe40000f0e170 */
[----:B------:R-:W-:-:S11]  /*4e70*/  PLOP3.LUT P1, PT, PT, PT, PT, 0x8, 0x0 ;  /* 0x000000000000781c */ /* 0x000fd60003f2e170 */
[----:B--2---:R-:W-:Y:S05]  /*4e80*/  @P0 BRA.U.ANY `(.L_x_2133) ;  /* 0xfffffffd00ec0947 */ /* 0x004fea000393ffff */
[----:B------:R0:W-:Y:S01]  /*4e90*/  UTMACMDFLUSH ;  /* 0x00000000000079b7 */ /* 0x0001e20000000000 */
[----:B------:R-:W-:-:S04]  /*4ea0*/  DEPBAR.LE SB0, 0x0 ;  /* 0x000080000000791a */ /* 0x000fc80000000000 */
.L_x_2132:
[----:B------:R-:W-:Y:S05]  /*4eb0*/  BSYNC B0 ;  /* 0x0000000000007941 */ /* 0x000fea0003800000 */
.L_x_2131:
        /* <DEDUP_REMOVED lines=32> */
.L_x_2134:
        /* <DEDUP_REMOVED lines=8> */
.L_x_2101:
        /* <DEDUP_REMOVED lines=21> */
.L_x_2136:
        /* <DEDUP_REMOVED lines=13> */
.L_x_2138:
[----:B------:R-:W-:-:S05]  /*5360*/  ULDC UR4, c[0x0][0x8c4] ;  /* 0x0002310000047ab9 */ /* 0x000fca0000000800 */
.L_x_2137:
        /* <DEDUP_REMOVED lines=44> */
.L_x_2139:
        /* <DEDUP_REMOVED lines=13> */
.L_x_2140:
        /* <DEDUP_REMOVED lines=12> */
.L_x_2141:
        /* <DEDUP_REMOVED lines=22> */
.L_x_2142:
[----:B------:R-:W-:-:S13]  /*5920*/  ISETP.GT.AND P0, PT, R2, UR7, PT ;  /* 0x0000000702007c0c */ /* 0x000fda000bf04270 */
[----:B------:R-:W-:Y:S05]  /*5930*/  @!P0 BRA `(.L_x_2106) ;  /* 0x0000003000d88947 */ /* 0x000fea0003800000 */
[----:B------:R-:W-:Y:S01]  /*5940*/  ULDC.64 UR14, c[0x0][0x2d8] ;  /* 0x0000b600000e7ab9 */ /* 0x000fe20000000a00 */
[----:B------:R-:W-:Y:S01]  /*5950*/  VIADD R0, R2, -UR7 ;  /* 0x8000000702007c36 */ /* 0x000fe20008000000 */
[----:B------:R-:W-:Y:S02]  /*5960*/  UIMAD UR11, UR11, UR14, URZ ;  /* 0x0000000e0b0b72a4 */ /* 0x000fe4000f8e023f */
[----:B------:R-:W-:Y:S02]  /*5970*/  USHF.R.S32.HI UR6, URZ, 0x1f, UR12 ;  /* 0x0000001f3f067899 */ /* 0x000fe4000801140c */
[----:B------:R-:W-:Y:S01]  /*5980*/  UIMAD.WIDE.U32 UR8, UR16, UR14, URZ ;  /* 0x0000000e100872a5 */ /* 0x000fe2000f8e003f */
        /* <DEDUP_REMOVED lines=33> */
.L_x_2145:
[----:B------:R-:W-:Y:S05]  /*5ba0*/  BSYNC B0 ;  /* 0x0000000000007941 */ /* 0x000fea0003800000 */
.L_x_2144:
        /* <DEDUP_REMOVED lines=19> */
.L_x_2147:
[----:B------:R-:W-:Y:S05]  /*5ce0*/  BSYNC B0 ;  /* 0x0000000000007941 */ /* 0x000fea0003800000 */
.L_x_2146:
[----:B------:R-:W-:Y:S06]  /*5cf0*/  BAR.ARV 0xa, 0xa0 ;  /* 0x0282800000007b1d */ /* 0x000fec0000002000 */
[----:B------:R-:W-:Y:S04]  /*5d00*/  BSSY B0, `(.L_x_2148) ;  /* 0x0000003000007945 */ /* 0x000fe80003800000 */
[----:B------:R-:W-:Y:S05]  /*5d10*/  @!P0 BRA `(.L_x_2149) ;  /* 0x0000000000048947 */ /* 0x000fea0003800000 */
[----:B------:R-:W-:-:S04]  /*5d20*/  DEPBAR.LE SB0, 0x0 ;  /* 0x000080000000791a */ /* 0x000fc80000000000 */
.L_x_2149:
[----:B------:R-:W-:Y:S05]  /*5d30*/  BSYNC B0 ;  /* 0x0000000000007941 */ /* 0x000fea0003800000 */
.L_x_2148:
[----:B------:R-:W-:Y:S06]  /*5d40*/  BAR.ARV 0xb, 0xa0 ;  /* 0x02c2800000007b1d */ /* 0x000fec0000002000 */
[----:B------:R-:W-:Y:S01]  /*5d50*/  UIADD3 UR15, UR7, 0x1, URZ ;  /* 0x00000001070f7890 */ /* 0x000fe2000fffe03f */
[----:B------:R-:W-:Y:S11]  /*5d60*/  BRA `(.L_x_2150) ;  /* 0x0000000000047947 */ /* 0x000ff60003800000 */
.L_x_2143:
[----:B------:R-:W-:-:S05]  /*5d70*/  UMOV UR15, UR7 ;  /* 0x00000007000f7c82 */ /* 0x000fca0008000000 */
.L_x_2150:
        /* <DEDUP_REMOVED lines=21> */
.L_x_2163:
        /* <DEDUP_REMOVED lines=20> */
.L_x_2152:
[----:B------:R-:W-:Y:S05]  /*6010*/  BSYNC B0 ;  /* 0x0000000000007941 */ /* 0x000fea0003800000 */
.L_x_2151:
        /* <DEDUP_REMOVED lines=13> */
.L_x_2154:
[----:B------:R-:W-:Y:S05]  /*60f0*/  BSYNC B0 ;  /* 0x0000000000007941 */ /* 0x000fea0003800000 */
.L_x_2153:
[----:B------:R-:W-:Y:S06]  /*6100*/  BAR.ARV 0xa, 0xa0 ;  /* 0x0282800000007b1d */ /* 0x000fec0000002000 */
[----:B------:R-:W-:Y:S04]  /*6110*/  BSSY B0, `(.L_x_2155) ;  /* 0x0000003000007945 */ /* 0x000fe80003800000 */
[----:B------:R-:W-:Y:S05]  /*6120*/  @!P0 BRA `(.L_x_2156) ;  /* 0x0000000000048947 */ /* 0x000fea0003800000 */
[----:B------:R-:W-:-:S04]  /*6130*/  DEPBAR.LE SB0, 0x0 ;  /* 0x000080000000791a */ /* 0x000fc80000000000 */
.L_x_2156:
[----:B------:R-:W-:Y:S05]  /*6140*/  BSYNC B0 ;  /* 0x0000000000007941 */ /* 0x000fea0003800000 */
.L_x_2155:
        /* <DEDUP_REMOVED lines=13> */
.L_x_2158:
[----:B------:R-:W-:Y:S05]  /*6220*/  BSYNC B0 ;  /* 0x0000000000007941 */ /* 0x000fea0003800000 */
.L_x_2157:
        /* <DEDUP_REMOVED lines=13> */
.L_x_2160:
[----:B------:R-:W-:Y:S05]  /*6300*/  BSYNC B0 ;  /* 0x0000000000007941 */ /* 0x000fea0003800000 */
.L_x_2159:
[----:B------:R-:W-:Y:S01]  /*6310*/  UIADD3 UR15, UR15, 0x2, URZ ;  /* 0x000000020f0f7890 */ /* 0x000fe2000fffe03f */
[----:B------:R-:W-:Y:S06]  /*6320*/  BAR.ARV 0xa, 0xa0 ;  /* 0x0282800000007b1d */ /* 0x000fec0000002000 */
[----:B------:R-:W-:Y:S01]  /*6330*/  BSSY B0, `(.L_x_2161) ;  /* 0x0000004000007945 */ /* 0x000fe20003800000 */
[----:B------:R-:W-:-:S03]  /*6340*/  ISETP.LE.AND P1, PT, R2, UR15, PT ;  /* 0x0000000f02007c0c */ /* 0x000fc6000bf23270 */
[----:B------:R-:W-:Y:S10]  /*6350*/  @!P0 BRA `(.L_x_2162) ;  /* 0x0000000000048947 */ /* 0x000ff40003800000 */
[----:B------:R-:W-:-:S04]  /*6360*/  DEPBAR.LE SB0, 0x0 ;  /* 0x000080000000791a */ /* 0x000fc80000000000 */
.L_x_2162:
[----:B------:R-:W-:Y:S05]  /*6370*/  BSYNC B0 ;  /* 0x0000000000007941 */ /* 0x000fea0003800000 */
.L_x_2161:
[----:B------:R-:W-:Y:S06]  /*6380*/  BAR.ARV 0xb, 0xa0 ;  /* 0x02c2800000007b1d */ /* 0x000fec0000002000 */
[----:B------:R-:W-:Y:S02]  /*6390*/  UIADD3 UR19, UR19, 0x4000, URZ ;  /* 0x0000400013137890 */ /* 0x000fe4000fffe03f */
[----:B------:R-:W-:Y:S01]  /*63a0*/  UIADD3 UR6, UR6, 0x4000, URZ ;  /* 0x0000400006067890 */ /* 0x000fe2000fffe03f */
[----:B------:R-:W-:Y:S11]  /*63b0*/  @!P1 BRA `(.L_x_2163) ;  /* 0xfffffff800c49947 */ /* 0x000ff6000383ffff */
[----:B------:R-:W-:Y:S05]  /*63c0*/  BRA `(.L_x_2106) ;  /* 0x0000002800347947 */ /* 0x000fea0003800000 */
.L_x_2135:
        /* <DEDUP_REMOVED lines=14> */
.L_x_2164:
        /* <DEDUP_REMOVED lines=14> */
.L_x_2166:
[----:B------:R-:W-:-:S05]  /*6590*/  ULDC UR4, c[0x0][0x8c4] ;  /* 0x0002310000047ab9 */ /* 0x000fca0000000800 */
.L_x_2165:
        /* <DEDUP_REMOVED lines=59> */
.L_x_2168:
        /* <DEDUP_REMOVED lines=13> */
.L_x_2169:
        /* <DEDUP_REMOVED lines=8> */
.L_x_2170:
        /* <DEDUP_REMOVED lines=21> */
.L_x_2171:
        /* <DEDUP_REMOVED lines=50> */
.L_x_2201:
        /* <DEDUP_REMOVED lines=15> */
.L_x_2174:
        /* <DEDUP_REMOVED lines=97> */
.L_x_2185:
[----:B-123--:R-:W-:-:S04]  /*7610*/  SHF.L.U32 R18, R10, 0x1f, RZ ;  /* 0x0000001f0a127819 */ /* 0x00efc800000006ff */
[----:B------:R-:W2:Y:S02]  /*7620*/  SYNCS.PHASECHK.TRANS64.TRYWAIT P1, [R15+URZ+0x30840], R18 ;  /* 0x030840120f0075a7 */ /* 0x000ea4000802017f */
[----:B--2---:R-:W-:Y:S05]  /*7630*/  @!P1 BRA `(.L_x_2177) ;  /* 0x00000018000c9947 */ /* 0x004fea0003800000 */
.L_x_2202:
        /* <DEDUP_REMOVED lines=8> */
.L_x_2178:
        /* <DEDUP_REMOVED lines=37> */
.L_x_2203:
        /* <DEDUP_REMOVED lines=8> */
.L_x_2180:
        /* <DEDUP_REMOVED lines=37> */
.L_x_2204:
        /* <DEDUP_REMOVED lines=8> */
.L_x_2182:
        /* <DEDUP_REMOVED lines=31> */
.L_x_2206:
        /* <DEDUP_REMOVED lines=8> */
.L_x_2184:
        /* <DEDUP_REMOVED lines=37> */
.L_x_2176:
[----:B------:R-:W4:Y:S02]  /*8120*/  LDL.LU R4, [R1+0x4] ;  /* 0x0000040001047983 */ /* 0x000f240000300800 */
[----:B----4-:R-:W-:Y:S02]  /*8130*/  ISETP.NE.AND P1, PT, R4, RZ, PT ;  /* 0x000000ff0400720c */ /* 0x010fe40003f25270 */
[----:B------:R4:W5:Y:S11]  /*8140*/  LDL R4, [R1] ;  /* 0x0000000001047983 */ /* 0x0009760000100800 */
[----:B----4-:R-:W-:Y:S05]  /*8150*/  @!P1 BRA `(.L_x_2175) ;  /* 0x00000004005c9947 */ /* 0x010fea0003800000 */
[----:B------:R-:W-:-:S04]  /*8160*/  SHF.L.U32 R12, R10, 0x1f, RZ ;  /* 0x0000001f0a0c7819 */ /* 0x000fc800000006ff */
[----:B------:R-:W4:Y:S02]  /*8170*/  SYNCS.PHASECHK.TRANS64.TRYWAIT P1, [R15+URZ+0x30840], R12 ;  /* 0x0308400c0f0075a7 */ /* 0x000f24000802017f */
[----:B----4-:R-:W-:Y:S05]  /*8180*/  @!P1 BRA `(.L_x_2186) ;  /* 0x0000000c008c9947 */ /* 0x010fea0003800000 */
.L_x_2207:
        /* <DEDUP_REMOVED lines=8> */
.L_x_2187:
        /* <DEDUP_REMOVED lines=34> */
.L_x_2208:
        /* <DEDUP_REMOVED lines=8> */
.L_x_2189:
        /* <DEDUP_REMOVED lines=34> */
.L_x_2175:
[----:B------:R-:W1:Y:S01]  /*86d0*/  S2R R0, SR_TID.X ;  /* 0x0000000000007919 */ /* 0x000e620000002100 */
[----:B------:R-:W-:Y:S01]  /*86e0*/  IMAD R3, R16, 0x8, R15 ;  /* 0x0000000810037824 */ /* 0x000fe200078e020f */
[----:B-1----:R-:W-:Y:S02]  /*86f0*/  LOP3.LUT R2, R0, 0x7f, RZ, 0xc0, !PT ;  /* 0x0000007f00027812 */ /* 0x002fe400078ec0ff */
[----:B------:R-:W-:Y:S02]  /*8700*/  SHF.L.U32 R0, R10, 0x1f, RZ ;  /* 0x0000001f0a007819 */ /* 0x000fe400000006ff */
[----:B------:R-:W-:Y:S02]  /*8710*/  ISETP.NE.AND P1, PT, R2, RZ, PT ;  /* 0x000000ff0200720c */ /* 0x000fe40003f25270 */
[----:B------:R-:W1:Y:S02]  /*8720*/  SYNCS.PHASECHK.TRANS64.TRYWAIT P0, [R3+URZ+0x30840], R0 ;  /* 0x03084000030075a7 */ /* 0x000e64000800017f */
[----:B-1----:R-:W-:Y:S09]  /*8730*/  @!P0 BRA `(.L_x_2190) ;  /* 0x0000000800488947 */ /* 0x002ff20003800000 */
.L_x_2209:
[----:B------:R-:W-:Y:S05]  /*8740*/  @P1 BRA `(.L_x_2191) ;  /* 0x0000000000181947 */ /* 0x000fea0003800000 */
[----:B------:R-:W1:Y:S01]  /*8750*/  S2R R2, SR_TID.X ;  /* 0x0000000000027919 */ /* 0x000e620000002100 */
[----:B------:R-:W-:-:S04]  /*8760*/  IMAD.MOV.U32 R0, RZ, RZ, 0x4100 ;  /* 0x00004100ff007424 */ /* 0x000fc800078e00ff */
[----:B------:R1:W-:Y:S02]  /*8770*/  SYNCS.ARRIVE.TRANS64 RZ, [R3+URZ+0x30830], R0 ;  /* 0x0308300003ff79a7 */ /* 0x0003e4000800003f */
[----:B-1----:R-:W-:-:S13]  /*8780*/  LOP3.LUT P0, RZ, R2, 0x1f, RZ, 0xc0, !PT ;  /* 0x0000001f02ff7812 */ /* 0x002fda000780c0ff */
[----:B------:R-:W-:Y:S05]  /*8790*/  @!P0 BRA `(.L_x_2191) ;  /* 0x0000000000048947 */ /* 0x000fea0003800000 */
[----:B------:R-:W-:Y:S01]  /*87a0*/  BPT.TRAP 0x1 ;  /* 0x000000040000795c */ /* 0x000fe20000300000 */
.L_x_2191:
        /* <DEDUP_REMOVED lines=41> */
.L_x_2172:
[----:B------:R-:W-:Y:S05]  /*8a40*/  BSYNC B0 ;  /* 0x0000000000007941 */ /* 0x000fea0003800000 */
.L_x_2167:
[----:B------:R-:W-:-:S03]  /*8a50*/  UMOV UR8, 0xffffffff ;  /* 0xffffffff00087882 */ /* 0x000fc60000000000 */
[----:B------:R-:W-:Y:S05]  /*8a60*/  BRA.DIV UR8, `(.L_x_2192) ;  /* 0x0000000608907947 */ /* 0x000fea000b800000 */
[----:B------:R-:W-:-:S13]  /*8a70*/  ELECT P6, URZ, PT ;  /* 0x00000000003f782f */ /* 0x000fda00038c0000 */
.L_x_2212:
[----:B------:R-:W-:Y:S05]  /*8a80*/  @!P6 BRA `(.L_x_2106) ;  /* 0x000000000084e947 */ /* 0x000fea0003800000 */
[----:B------:R-:W-:-:S06]  /*8a90*/  ULOP3.LUT UR8, UR38, 0x2, URZ, 0xfc, !UPT ;  /* 0x0000000226087892 */ /* 0x000fcc000f8efc3f */
[----:B------:R-:W-:-:S05]  /*8aa0*/  IMAD.U32 R2, RZ, RZ, UR8 ;  /* 0x00000008ff027e24 */ /* 0x000fca000f8e00ff */
[----:B------:R-:W-:-:S13]  /*8ab0*/  ISETP.NE.AND P2, PT, R2, 0x3, PT ;  /* 0x000000030200780c */ /* 0x000fda0003f45270 */
[----:B------:R-:W-:Y:S05]  /*8ac0*/  @!P2 BRA `(.L_x_2193) ;  /* 0x000000000004a947 */ /* 0x000fea0003800000 */
[----:B---3--:R-:W-:Y:S01]  /*8ad0*/  BPT.TRAP 0x1 ;  /* 0x000000040000795c */ /* 0x008fe20000300000 */
.L_x_2193:
        /* <DEDUP_REMOVED lines=15> */
.L_x_2213:
[----:B------:R-:W2:Y:S02]  /*8bd0*/  SYNCS.PHASECHK.TRANS64.TRYWAIT P0, [R3+URZ], R2 ;  /* 0x00000002030075a7 */ /* 0x000ea4000800017f */
[----:B--2---:R-:W-:Y:S05]  /*8be0*/  @!P0 BRA `(.L_x_2195) ;  /* 0x0000000400648947 */ /* 0x004fea0003800000 */
.L_x_2214:
[----:B------:R-:W-:Y:S05]  /*8bf0*/  @!P2 BRA `(.L_x_2196) ;  /* 0x000000000004a947 */ /* 0x000fea0003800000 */
[----:B---3--:R-:W-:Y:S01]  /*8c00*/  BPT.TRAP 0x1 ;  /* 0x000000040000795c */ /* 0x008fe20000300000 */
.L_x_2196:
[----:B--2---:R-:W-:-:S04]  /*8c10*/  VIADD R3, R8, 0x30840 ;  /* 0x0003084008037836 */ /* 0x004fc80000000000 */
[----:B------:R-:W-:-:S04]  /*8c20*/  IMAD R5, R0, 0x8, R3 ;  /* 0x0000000800057824 */ /* 0x000fc800078e0203 */
[----:B------:R-:W2:Y:S02]  /*8c30*/  SYNCS.PHASECHK.TRANS64.TRYWAIT P0, [R5+URZ], R4 ;  /* 0x00000004050075a7 */ /* 0x000ea4000800017f */
[----:B--2---:R-:W-:Y:S05]  /*8c40*/  @!P0 BRA `(.L_x_2197) ;  /* 0x0000000400608947 */ /* 0x004fea0003800000 */
.L_x_2215:
[----:B------:R-:W-:-:S07]  /*8c50*/  IMAD R3, R6, 0x8, R3 ;  /* 0x0000000806037824 */ /* 0x000fce00078e0203 */
.L_x_2198:
[----:B----4-:R4:W1:Y:S02]  /*8c60*/  SYNCS.PHASECHK.TRANS64.TRYWAIT P0, [R3+URZ], R2 ;  /* 0x00000002030075a7 */ /* 0x010864000800017f */
[----:B-1----:R-:W-:Y:S05]  /*8c70*/  @!P0 NANOSLEEP.SYNCS 0x989680 ;  /* 0x009896800000895d */ /* 0x002fea0003900000 */
[----:B------:R-:W1:Y:S02]  /*8c80*/  @!P0 SYNCS.PHASECHK.TRANS64 P0, [R3+URZ], R2 ;  /* 0x00000002030085a7 */ /* 0x000e64000800007f */
[----:B-1----:R-:W-:Y:S05]  /*8c90*/  @!P0 BRA `(.L_x_2198) ;  /* 0xfffffffc00f08947 */ /* 0x002fea000383ffff */
.L_x_2106:
[----:B---3--:R-:W-:Y:S05]  /*8ca0*/  BSYNC B6 ;  /* 0x0000000000067941 */ /* 0x008fea0003800000 */
.L_x_2100:
[----:B------:R-:W-:Y:S05]  /*8cb0*/  EXIT ;  /* 0x000000000000794d */ /* 0x000fea0003800000 */
.L_x_2117:
[----:B------:R-:W-:Y:S02]  /*8cc0*/  IMAD.MOV.U32 R12, RZ, RZ, RZ ;  /* 0x000000ffff0c7224 */ /* 0x000fe400078e00ff */
[----:B------:R-:W-:Y:S02]  /*8cd0*/  IMAD.MOV.U32 R11, RZ, RZ, 0x1f ;  /* 0x0000001fff0b7424 */ /* 0x000fe400078e00ff */
[----:B------:R-:W-:-:S07]  /*8ce0*/  IMAD.MOV.U32 R15, RZ, RZ, -0x1 ;  /* 0xffffffffff0f7424 */ /* 0x000fce00078e00ff */
[----:B------:R-:W-:Y:S05]  /*8cf0*/  WARPSYNC.COLLECTIVE R15, `(.L_x_2199) ;  /* 0x000000000f087348 */ /* 0x000fea0003c00000 */
[----:B------:R1:W2:Y:S02]  /*8d00*/  SHFL.IDX P6, R14, R13, R12, R11 ;  /* 0x0000000c0d0e7389 */ /* 0x0002a400000c000b */
[----:B-12---:R-:W-:Y:S01]  /*8d10*/  ENDCOLLECTIVE ;  /* 0x000000000000791b */ /* 0x006fe20003800000 */
.L_x_2199:
[----:B------:R-:W-:Y:S05]  /*8d20*/  BRA `(.L_x_2200) ;  /* 0xffffff8800407947 */ /* 0x000fea000383ffff */
.L_x_2119:
[----:B--2---:R2:W3:Y:S02]  /*8d30*/  SYNCS.PHASECHK.TRANS64.TRYWAIT P0, [R231+URZ+0x30800], R8 ;  /* 0x03080008e70075a7 */ /* 0x0044e4000800017f */
[----:B---3--:R-:W-:Y:S05]  /*8d40*/  @!P0 NANOSLEEP.SYNCS 0x989680 ;  /* 0x009896800000895d */ /* 0x008fea0003900000 */
[----:B------:R-:W3:Y:S02]  /*8d50*/  @!P0 SYNCS.PHASECHK.TRANS64 P0, [R231+URZ+0x30800], R8 ;  /* 0x03080008e70085a7 */ /* 0x000ee4000800007f */
[----:B---3--:R-:W-:Y:S05]  /*8d60*/  @!P0 BRA `(.L_x_2119) ;  /* 0xfffffffc00f08947 */ /* 0x008fea000383ffff */
[----:B------:R-:W-:Y:S05]  /*8d70*/  BRA `(.L_x_2118) ;  /* 0xffffff8800887947 */ /* 0x000fea000383ffff */
.L_x_2123:
[----:B---3--:R3:W4:Y:S02]  /*8d80*/  SYNCS.PHASECHK.TRANS64.TRYWAIT P0, [R0+URZ+0x30810], R7 ;  /* 0x03081007000075a7 */ /* 0x008724000800017f */
[----:B----4-:R-:W-:Y:S05]  /*8d90*/  @!P0 NANOSLEEP.SYNCS 0x989680 ;  /* 0x009896800000895d */ /* 0x010fea0003900000 */
[----:B------:R-:W4:Y:S02]  /*8da0*/  @!P0 SYNCS.PHASECHK.TRANS64 P0, [R0+URZ+0x30810], R7 ;  /* 0x03081007000085a7 */ /* 0x000f24000800007f */
[----:B----4-:R-:W-:Y:S05]  /*8db0*/  @!P0 BRA `(.L_x_2123) ;  /* 0xfffffffc00f08947 */ /* 0x010fea000383ffff */
[----:B------:R-:W-:Y:S05]  /*8dc0*/  BRA `(.L_x_2122) ;  /* 0xffffff90001c7947 */ /* 0x000fea000383ffff */
.L_x_2127:
[----:B------:R1:W1:Y:S02]  /*8dd0*/  SYNCS.PHASECHK.TRANS64.TRYWAIT P0, [R0+URZ+0x30830], R7 ;  /* 0x03083007000075a7 */ /* 0x000264000800017f */
[----:B-1----:R-:W-:Y:S05]  /*8de0*/  @!P0 NANOSLEEP.SYNCS 0x989680 ;  /* 0x009896800000895d */ /* 0x002fea0003900000 */
[----:B------:R-:W1:Y:S02]  /*8df0*/  @!P0 SYNCS.PHASECHK.TRANS64 P0, [R0+URZ+0x30830], R7 ;  /* 0x03083007000085a7 */ /* 0x000e64000800007f */
[----:B-1----:R-:W-:Y:S05]  /*8e00*/  @!P0 BRA `(.L_x_2127) ;  /* 0xfffffffc00f08947 */ /* 0x002fea000383ffff */
[----:B------:R-:W-:Y:S05]  /*8e10*/  BRA `(.L_x_2126) ;  /* 0xffffff9400747947 */ /* 0x000fea000383ffff */
.L_x_2173:
[----:B-1----:R1:W2:Y:S02]  /*8e20*/  SYNCS.PHASECHK.TRANS64.TRYWAIT P0, [R15+URZ+0x30820], R0 ;  /* 0x030820000f0075a7 */ /* 0x0022a4000800017f */
[----:B--2---:R-:W-:Y:S05]  /*8e30*/  @!P0 NANOSLEEP.SYNCS 0x989680 ;  /* 0x009896800000895d */ /* 0x004fea0003900000 */
[----:B------:R-:W2:Y:S02]  /*8e40*/  @!P0 SYNCS.PHASECHK.TRANS64 P0, [R15+URZ+0x30820], R0 ;  /* 0x030820000f0085a7 */ /* 0x000ea4000800007f */
[----:B--2---:R-:W-:Y:S05]  /*8e50*/  @!P0 BRA `(.L_x_2173) ;  /* 0xfffffffc00f08947 */ /* 0x004fea000383ffff */
[----:B------:R-:W-:Y:S05]  /*8e60*/  BRA `(.L_x_2201) ;  /* 0xffffffe000287947 */ /* 0x000fea000383ffff */
.L_x_2177:
[----:B--2---:R2:W3:Y:S02]  /*8e70*/  SYNCS.PHASECHK.TRANS64.TRYWAIT P1, [R15+URZ+0x30840], R18 ;  /* 0x030840120f0075a7 */ /* 0x0044e4000802017f */
[----:B---3--:R-:W-:Y:S05]  /*8e80*/  @!P1 NANOSLEEP.SYNCS 0x989680 ;  /* 0x009896800000995d */ /* 0x008fea0003900000 */
[----:B------:R-:W3:Y:S02]  /*8e90*/  @!P1 SYNCS.PHASECHK.TRANS64 P1, [R15+URZ+0x30840], R18 ;  /* 0x030840120f0095a7 */ /* 0x000ee4000802007f */
[----:B---3--:R-:W-:Y:S05]  /*8ea0*/  @!P1 BRA `(.L_x_2177) ;  /* 0xfffffffc00f09947 */ /* 0x008fea000383ffff */
[----:B------:R-:W-:Y:S05]  /*8eb0*/  BRA `(.L_x_2202) ;  /* 0xffffffe400e07947 */ /* 0x000fea000383ffff */
.L_x_2179:
[----:B-1----:R1:W3:Y:S02]  /*8ec0*/  SYNCS.PHASECHK.TRANS64.TRYWAIT P1, [R15+URZ+0x30828], R18 ;  /* 0x030828120f0075a7 */ /* 0x0022e4000802017f */
[----:B---3--:R-:W-:Y:S05]  /*8ed0*/  @!P1 NANOSLEEP.SYNCS 0x989680 ;  /* 0x009896800000995d */ /* 0x008fea0003900000 */
[----:B------:R-:W3:Y:S02]  /*8ee0*/  @!P1 SYNCS.PHASECHK.TRANS64 P1, [R15+URZ+0x30828], R18 ;  /* 0x030828120f0095a7 */ /* 0x000ee4000802007f */
[----:B---3--:R-:W-:Y:S05]  /*8ef0*/  @!P1 BRA `(.L_x_2179) ;  /* 0xfffffffc00f09947 */ /* 0x008fea000383ffff */
[----:B------:R-:W-:Y:S05]  /*8f00*/  BRA `(.L_x_2203) ;  /* 0xffffffe800807947 */ /* 0x000fea000383ffff */
.L_x_2181:
[----:B---3--:R3:W4:Y:S02]  /*8f10*/  SYNCS.PHASECHK.TRANS64.TRYWAIT P1, [R15+URZ+0x30848], R18 ;  /* 0x030848120f0075a7 */ /* 0x008724000802017f */
[----:B----4-:R-:W-:Y:S05]  /*8f20*/  @!P1 NANOSLEEP.SYNCS 0x989680 ;  /* 0x009896800000995d */ /* 0x010fea0003900000 */
[----:B------:R-:W4:Y:S02]  /*8f30*/  @!P1 SYNCS.PHASECHK.TRANS64 P1, [R15+URZ+0x30848], R18 ;  /* 0x030848120f0095a7 */ /* 0x000f24000802007f */
[----:B----4-:R-:W-:Y:S05]  /*8f40*/  @!P1 BRA `(.L_x_2181) ;  /* 0xfffffffc00f09947 */ /* 0x010fea000383ffff */
[----:B------:R-:W-:Y:S05]  /*8f50*/  BRA `(.L_x_2204) ;  /* 0xffffffec00207947 */ /* 0x000fea000383ffff */
.L_x_2183:
[----:B------:R-:W-:-:S07]  /*8f60*/  SHF.L.U32 R4, R10, 0x1f, RZ ;  /* 0x0000001f0a047819 */ /* 0x000fce00000006ff */
.L_x_2205:
[----:B----4-:R4:W1:Y:S02]  /*8f70*/  SYNCS.PHASECHK.TRANS64.TRYWAIT P1, [R15+URZ+0x30820], R4 ;  /* 0x030820040f0075a7 */ /* 0x010864000802017f */
[----:B-1----:R-:W-:Y:S05]  /*8f80*/  @!P1 NANOSLEEP.SYNCS 0x989680 ;  /* 0x009896800000995d */ /* 0x002fea0003900000 */
[----:B------:R-:W1:Y:S02]  /*8f90*/  @!P1 SYNCS.PHASECHK.TRANS64 P1, [R15+URZ+0x30820], R4 ;  /* 0x030820040f0095a7 */ /* 0x000e64000802007f */
[----:B-1----:R-:W-:Y:S05]  /*8fa0*/  @!P1 BRA `(.L_x_2205) ;  /* 0xfffffffc00f09947 */ /* 0x002fea000383ffff */
[----:B------:R-:W-:Y:S05]  /*8fb0*/  BRA `(.L_x_2206) ;  /* 0xffffffec00a47947 */ /* 0x000fea000383ffff */
.L_x_2186:
[----:B----4-:R4:W1:Y:S02]  /*8fc0*/  SYNCS.PHASECHK.TRANS64.TRYWAIT P1, [R15+URZ+0x30840], R12 ;  /* 0x0308400c0f0075a7 */ /* 0x010864000802017f */
[----:B-1----:R-:W-:Y:S05]  /*8fd0*/  @!P1 NANOSLEEP.SYNCS 0x989680 ;  /* 0x009896800000995d */ /* 0x002fea0003900000 */
[----:B------:R-:W1:Y:S02]  /*8fe0*/  @!P1 SYNCS.PHASECHK.TRANS64 P1, [R15+URZ+0x30840], R12 ;  /* 0x0308400c0f0095a7 */ /* 0x000e64000802007f */
[----:B-1----:R-:W-:Y:S05]  /*8ff0*/  @!P1 BRA `(.L_x_2186) ;  /* 0xfffffffc00f09947 */ /* 0x002fea000383ffff */
[----:B------:R-:W-:Y:S05]  /*9000*/  BRA `(.L_x_2207) ;  /* 0xfffffff000607947 */ /* 0x000fea000383ffff */
.L_x_2188:
[----:B-1----:R1:W2:Y:S02]  /*9010*/  SYNCS.PHASECHK.TRANS64.TRYWAIT P1, [R15+URZ+0x30828], R12 ;  /* 0x0308280c0f0075a7 */ /* 0x0022a4000802017f */
[----:B--2---:R-:W-:Y:S05]  /*9020*/  @!P1 NANOSLEEP.SYNCS 0x989680 ;  /* 0x009896800000995d */ /* 0x004fea0003900000 */
[----:B------:R-:W2:Y:S02]  /*9030*/  @!P1 SYNCS.PHASECHK.TRANS64 P1, [R15+URZ+0x30828], R12 ;  /* 0x0308280c0f0095a7 */ /* 0x000ea4000802007f */
[----:B--2---:R-:W-:Y:S05]  /*9040*/  @!P1 BRA `(.L_x_2188) ;  /* 0xfffffffc00f09947 */ /* 0x004fea000383ffff */
[----:B------:R-:W-:Y:S05]  /*9050*/  BRA `(.L_x_2208) ;  /* 0xfffffff000f47947 */ /* 0x000fea000383ffff */
.L_x_2190:
[----:B------:R1:W1:Y:S02]  /*9060*/  SYNCS.PHASECHK.TRANS64.TRYWAIT P0, [R3+URZ+0x30840], R0 ;  /* 0x03084000030075a7 */ /* 0x000264000800017f */
[----:B-1----:R-:W-:Y:S05]  /*9070*/  @!P0 NANOSLEEP.SYNCS 0x989680 ;  /* 0x009896800000895d */ /* 0x002fea0003900000 */
[----:B------:R-:W1:Y:S02]  /*9080*/  @!P0 SYNCS.PHASECHK.TRANS64 P0, [R3+URZ+0x30840], R0 ;  /* 0x03084000030085a7 */ /* 0x000e64000800007f */
[----:B-1----:R-:W-:Y:S05]  /*9090*/  @!P0 BRA `(.L_x_2190) ;  /* 0xfffffffc00f08947 */ /* 0x002fea000383ffff */
[----:B------:R-:W-:Y:S05]  /*90a0*/  BRA `(.L_x_2209) ;  /* 0xfffffff400a47947 */ /* 0x000fea000383ffff */
.L_x_2192:
[----:B------:R-:W-:Y:S01]  /*90b0*/  BSSY B0, `(.L_x_2210) ;  /* 0x0000006000007945 */ /* 0x000fe20003800000 */
[----:B------:R-:W-:-:S07]  /*90c0*/  IMAD.MOV.U32 R15, RZ, RZ, -0x1 ;  /* 0xffffffffff0f7424 */ /* 0x000fce00078e00ff */
[----:B---3--:R-:W-:Y:S05]  /*90d0*/  WARPSYNC.COLLECTIVE R15, `(.L_x_2211) ;  /* 0x000000000f0c7348 */ /* 0x008fea0003c00000 */
[----:B------:R-:W-:Y:S02]  /*90e0*/  ELECT P6, UR62, PT ;  /* 0x00000000003e782f */ /* 0x000fe400038c0000 */
[----:B------:R-:W-:Y:S01]  /*90f0*/  MOV R14, UR62 ;  /* 0x0000003e000e7c02 */ /* 0x000fe20008000f00 */
[----:B---3--:R-:W-:Y:S10]  /*9100*/  ENDCOLLECTIVE ;  /* 0x000000000000791b */ /* 0x008ff40003800000 */
.L_x_2211:
[----:B------:R-:W-:Y:S05]  /*9110*/  BSYNC B0 ;  /* 0x0000000000007941 */ /* 0x000fea0003800000 */
.L_x_2210:
[----:B------:R-:W-:Y:S05]  /*9120*/  BRA `(.L_x_2212) ;  /* 0xfffffff800547947 */ /* 0x000fea000383ffff */
.L_x_2194:
[----:B-1----:R1:W2:Y:S02]  /*9130*/  SYNCS.PHASECHK.TRANS64.TRYWAIT P0, [R7+URZ], R4 ;  /* 0x00000004070075a7 */ /* 0x0022a4000800017f */
[----:B--2---:R-:W-:Y:S05]  /*9140*/  @!P0 NANOSLEEP.SYNCS 0x989680 ;  /* 0x009896800000895d */ /* 0x004fea0003900000 */
[----:B------:R-:W2:Y:S02]  /*9150*/  @!P0 SYNCS.PHASECHK.TRANS64 P0, [R7+URZ], R4 ;  /* 0x00000004070085a7 */ /* 0x000ea4000800007f */
[----:B--2---:R-:W-:Y:S05]  /*9160*/  @!P0 BRA `(.L_x_2194) ;  /* 0xfffffffc00f08947 */ /* 0x004fea000383ffff */
[----:B------:R-:W-:Y:S05]  /*9170*/  BRA `(.L_x_2213) ;  /* 0xfffffff800947947 */ /* 0x000fea000383ffff */
.L_x_2195:
[----:B--2---:R2:W4:Y:S02]  /*9180*/  SYNCS.PHASECHK.TRANS64.TRYWAIT P0, [R3+URZ], R2 ;  /* 0x00000002030075a7 */ /* 0x004524000800017f */
[----:B----4-:R-:W-:Y:S05]  /*9190*/  @!P0 NANOSLEEP.SYNCS 0x989680 ;  /* 0x009896800000895d */ /* 0x010fea0003900000 */
[----:B------:R-:W4:Y:S02]  /*91a0*/  @!P0 SYNCS.PHASECHK.TRANS64 P0, [R3+URZ], R2 ;  /* 0x00000002030085a7 */ /* 0x000f24000800007f */
[----:B----4-:R-:W-:Y:S05]  /*91b0*/  @!P0 BRA `(.L_x_2195) ;  /* 0xfffffffc00f08947 */ /* 0x010fea000383ffff */
[----:B------:R-:W-:Y:S05]  /*91c0*/  BRA `(.L_x_2214) ;  /* 0xfffffff800887947 */ /* 0x000fea000383ffff */
.L_x_2197:
[----:B--2---:R2:W4:Y:S02]  /*91d0*/  SYNCS.PHASECHK.TRANS64.TRYWAIT P0, [R5+URZ], R4 ;  /* 0x00000004050075a7 */ /* 0x004524000800017f */
[----:B----4-:R-:W-:Y:S05]  /*91e0*/  @!P0 NANOSLEEP.SYNCS 0x989680 ;  /* 0x009896800000895d */ /* 0x010fea0003900000 */
[----:B------:R-:W4:Y:S02]  /*91f0*/  @!P0 SYNCS.PHASECHK.TRANS64 P0, [R5+URZ], R4 ;  /* 0x00000004050085a7 */ /* 0x000f24000800007f */
[----:B----4-:R-:W-:Y:S05]  /*9200*/  @!P0 BRA `(.L_x_2197) ;  /* 0xfffffffc00f08947 */ /* 0x010fea000383ffff */
[----:B------:R-:W-:Y:S05]  /*9210*/  BRA `(.L_x_2215) ;  /* 0xfffffff8008c7947 */ /* 0x000fea000383ffff */
.L_x_2216:
        /* <DEDUP_REMOVED lines=14> */
.L_x_3699:


//--------------------- .text._ZN7cutlass13device_kernelIN5flash11enable_sm90INS1_16FlashAttnBwdSm90INS1_25CollectiveMainloopBwdSm90ILi2ELi2ELi2EN4cute5tupleIJNS5_1CILi1EEES8_S8_EEENS6_IJNS7_ILi64EEENS7_ILi128EEESB_EEENS_6half_tEfNS_4arch4Sm90ELb0ELb1ELb0ELb1ELb1ELb1ELb0ELb0ELi2ELi1ELi2ELi1ELb0EEENS1_24CollectiveEpilogueBwdGQAISC_fSF_Li256ELb1ELb1EEENS1_19SingleTileSchedulerILb1ELb0ELb0ELi128EEEEEEEEEvNT_6ParamsE --------------------------
	.section	.text._ZN7cutlass13device_kernelIN5flash11enable_sm90INS1_16FlashAttnBwdSm90INS1_25CollectiveMainloopBwdSm90ILi2ELi2ELi2EN4cute5tupleIJNS5_1CILi1EEES8_S8_EEENS6_IJNS7_ILi64EEENS7_ILi128EEESB_EEENS_6half_tEfNS_4arch4Sm90ELb0ELb1ELb0ELb1ELb1ELb1ELb0ELb0ELi2ELi1ELi2ELi1ELb0EEENS1_24CollectiveEpilogueBwdGQAISC_fSF_Li256ELb1ELb1EEENS1_19SingleTileSchedulerILb1ELb0ELb0ELi128EEEEEEEEEvNT_6ParamsE,"ax",@progbits
	.align	128
.text._ZN7cutlass13device_kernelIN5flash11enable_sm90INS1_16FlashAttnBwdSm90INS1_25CollectiveMainloopBwdSm90ILi2ELi2ELi2EN4cute5tupleIJNS5_1CILi1EEES8_S8_EEENS6_IJNS7_ILi64EEENS7_ILi128EEESB_EEENS_6half_tEfNS_4arch4Sm90ELb0ELb1ELb0ELb1ELb1ELb1ELb0ELb0ELi2ELi1ELi2ELi1ELb0EEENS1_24CollectiveEpilogueBwdGQAISC_fSF_Li256ELb1ELb1EEENS1_19SingleTileSchedulerILb1ELb0ELb0ELi128EEEEEEEEEvNT_6ParamsE:
        .type           _ZN7cutlass13device_kernelIN5flash11enable_sm90INS1_16FlashAttnBwdSm90INS1_25CollectiveMainloopBwdSm90ILi2ELi2ELi2EN4cute5tupleIJNS5_1CILi1EEES8_S8_EEENS6_IJNS7_ILi64EEENS7_ILi128EEESB_EEENS_6half_tEfNS_4arch4Sm90ELb0ELb1ELb0ELb1ELb1ELb1ELb0ELb0ELi2ELi1ELi2ELi1ELb0EEENS1_24CollectiveEpilogueBwdGQAISC_fSF_Li256ELb1ELb1EEENS1_19SingleTileSchedulerILb1ELb0ELb0ELi128EEEEEEEEEvNT_6ParamsE,@function
        .size           _ZN7cutlass13device_kernelIN5flash11enable_sm90INS1_16FlashAttnBwdSm90INS1_25CollectiveMainloopBwdSm90ILi2ELi2ELi2EN4cute5tupleIJNS5_1CILi1EEES8_S8_EEENS6_IJNS7_ILi64EEENS7_ILi128EEESB_EEENS_6half_tEfNS_4arch4Sm90ELb0ELb1ELb0ELb1ELb1ELb1ELb0ELb0ELi2ELi1ELi2ELi1ELb0EEENS1_24CollectiveEpilogueBwdGQAISC_fSF_Li256ELb1ELb1EEENS1_19SingleTileSchedulerILb1ELb0ELb0ELi128EEEEEEEEEvNT_6ParamsE,(.L_x_3700 - _ZN7cutlass13device_kernelIN5flash11enable_sm90INS1_16FlashAttnBwdSm90INS1_25CollectiveMainloopBwdSm90ILi2ELi2ELi2EN4cute5tupleIJNS5_1CILi1EEES8_S8_EEENS6_IJNS7_ILi64EEENS7_ILi128EEESB_EEENS_6half_tEfNS_4arch4Sm90ELb0ELb1ELb0ELb1ELb1ELb1ELb0ELb0ELi2ELi1ELi2ELi1ELb0EEENS1_24CollectiveEpilogueBwdGQAISC_fSF_Li256ELb1ELb1EEENS1_19SingleTileSchedulerILb1ELb0ELb0ELi128EEEEEEEEEvNT_6ParamsE)
        .other          _ZN7cutlass13device_kernelIN5flash11enable_sm90INS1_16FlashAttnBwdSm90INS1_25CollectiveMainloopBwdSm90ILi2ELi2ELi2EN4cute5tupleIJNS5_1CILi1EEES8_S8_EEENS6_IJNS7_ILi64EEENS7_ILi128EEESB_EEENS_6half_tEfNS_4arch4Sm90ELb0ELb1ELb0ELb1ELb1ELb1ELb0ELb0ELi2ELi1ELi2ELi1ELb0EEENS1_24CollectiveEpilogueBwdGQAISC_fSF_Li256ELb1ELb1EEENS1_19SingleTileSchedulerILb1ELb0ELb0ELi128EEEEEEEEEvNT_6ParamsE,@"STO_CUDA_ENTRY STV_DEFAULT"
_ZN7cutlass13device_kernelIN5flash11enable_sm90INS1_16FlashAttnBwdSm90INS1_25CollectiveMainloopBwdSm90ILi2ELi2ELi2EN4cute5tupleIJNS5_1CILi1EEES8_S8_EEENS6_IJNS7_ILi64EEENS7_ILi128EEESB_EEENS_6half_tEfNS_4arch4Sm90ELb0ELb1ELb0ELb1ELb1ELb1ELb0ELb0ELi2ELi1ELi2ELi1ELb0EEENS1_24CollectiveEpilogueBwdGQAISC_fSF_Li256ELb1ELb1EEENS1_19SingleTileSchedulerILb1ELb0ELb0ELi128EEEEEEEEEvNT_6ParamsE:
        /* <DEDUP_REMOVED lines=24> */
.L_x_2218:
[----:B------:R-:W-:Y:S05]  /*0180*/  BSYNC B0 ;  /* 0x0000000000007941 */ /* 0x000fea0003800000 */
.L_x_2217:
        /* <DEDUP_REMOVED lines=37> */
.L_x_2219:
        /* <DEDUP_REMOVED lines=22> */
.L_x_2220:
[----:B------:R-:W-:Y:S01]  /*0540*/  PLOP3.LUT P0, PT, PT, PT, UP0, 0x80, 0x0 ;  /* 0x000000000000781c */ /* 0x000fe20003f0f008 */
[----:B------:R-:W-:Y:S01]  /*0550*/  NOP ;  /* 0x0000000000007918 */ /* 0x000fe20000000000 */
[----:B------:R-:W-:Y:S01]  /*0560*/  ULDC.64 UR46, c[0x0][0x208] ;  /* 0x00008200002e7ab9 */ /* 0x000fe20000000a00 */
[----:B------:R-:W-:Y:S01]  /*0570*/  BSSY B6, `(.L_x_2221) ;  /* 0x00009b6000067945 */ /* 0x000fe20003800000 */
[----:B-12-4-:R-:W-:Y:S09]  /*0580*/  BAR.SYNC.DEFER_BLOCKING 0x0 ;  /* 0x0000000000007b1d */ /* 0x016ff20000010000 */
[----:B------:R-:W-:Y:S05]  /*0590*/  @!P0 BRA `(.L_x_2222) ;  /* 0x0000005000248947 */ /* 0x000fea0003800000 */
.L_x_2223:
        /* <DEDUP_REMOVED lines=24> */
.L_x_2224:
        /* <DEDUP_REMOVED lines=14> */
.L_x_2226:
[----:B------:R-:W-:-:S05]  /*0800*/  ULDC UR4, c[0x0][0x8c4] ;  /* 0x0002310000047ab9 */ /* 0x000fca0000000800 */
.L_x_2225:
        /* <DEDUP_REMOVED lines=17> */
.L_x_2228:
        /* <DEDUP_REMOVED lines=14> */
.L_x_2229:
        /* <DEDUP_REMOVED lines=11> */
.L_x_2230:
        /* <DEDUP_REMOVED lines=13> */
.L_x_2231:
        /* <DEDUP_REMOVED lines=82> */
.L_x_2232:
        /* <DEDUP_REMOVED lines=29> */
.L_x_2235:
        /* <DEDUP_REMOVED lines=15> */
.L_x_2234:
        /* <DEDUP_REMOVED lines=22> */
.L_x_2237:
        /* <DEDUP_REMOVED lines=15> */
.L_x_2236:
        /* <DEDUP_REMOVED lines=8> */
.L_x_2361:
        /* <DEDUP_REMOVED lines=23> */
.L_x_2239:
        /* <DEDUP_REMOVED lines=95> */
.L_x_2251:
[----:B------:R-:W-:-:S13]  /*1d90*/  ISETP.NE.AND P6, PT, R235, 0x3, PT ;  /* 0x00000003eb00780c */ /* 0x000fda0003fc5270 */
[----:B------:R-:W-:Y:S05]  /*1da0*/  @!P6 BRA `(.L_x_2241) ;  /* 0x000000000004e947 */ /* 0x000fea0003800000 */
[----:B------:R-:W-:Y:S01]  /*1db0*/  BPT.TRAP 0x1 ;  /* 0x000000040000795c */ /* 0x000fe20000300000 */
.L_x_2241:
[----:B------:R-:W-:Y:S01]  /*1dc0*/  IMAD R0, R4, 0x8, R231 ;  /* 0x0000000804007824 */ /* 0x000fe200078e02e7 */
[----:B------:R-:W-:-:S04]  /*1dd0*/  SHF.L.U32 R7, R226, 0x1f, RZ ;  /* 0x0000001fe2077819 */ /* 0x000fc800000006ff */
[----:B------:R2:W3:Y:S01]  /*1de0*/  SYNCS.PHASECHK.TRANS64.TRYWAIT P0, [R0+URZ+0x30810], R7 ;  /* 0x03081007000075a7 */ /* 0x0004e2000800017f */
[----:B------:R-:W-:Y:S05]  /*1df0*/  @!P6 BRA `(.L_x_2242) ;  /* 0x000000000004e947 */ /* 0x000fea0003800000 */
[----:B------:R-:W-:Y:S01]  /*1e00*/  BPT.TRAP 0x1 ;  /* 0x000000040000795c */ /* 0x000fe20000300000 */
.L_x_2242:
[----:B---3--:R-:W-:Y:S05]  /*1e10*/  @P0 BRA `(.L_x_2243) ;  /* 0x0000000000080947 */ /* 0x008fea0003800000 */
[----:B------:R-:W3:Y:S02]  /*1e20*/  SYNCS.PHASECHK.TRANS64.TRYWAIT P0, [R0+URZ+0x30810], R7 ;  /* 0x03081007000075a7 */ /* 0x000ee4000800017f */
[----:B---3--:R-:W-:Y:S05]  /*1e30*/  @!P0 BRA `(.L_x_2244) ;  /* 0x0000008000dc8947 */ /* 0x008fea0003800000 */
.L_x_2243:
        /* <DEDUP_REMOVED lines=81> */
.L_x_2245:
[----:B------:R1:W1:Y:S01]  /*2350*/  SYNCS.PHASECHK.TRANS64.TRYWAIT P0, [R0+URZ+0x30830], R7 ;  /* 0x03083007000075a7 */ /* 0x000262000800017f */
[----:B------:R-:W-:Y:S05]  /*2360*/  @!P6 BRA `(.L_x_2246) ;  /* 0x000000000004e947 */ /* 0x000fea0003800000 */
[----:B------:R-:W-:Y:S01]  /*2370*/  BPT.TRAP 0x1 ;  /* 0x000000040000795c */ /* 0x000fe20000300000 */
.L_x_2246:
[----:B------:R-:W-:-:S05]  /*2380*/  VIADD R5, R231, 0x20000 ;  /* 0x00020000e7057836 */ /* 0x000fca0000000000 */
[----:B------:R-:W-:-:S04]  /*2390*/  SHF.R.U32.HI R5, RZ, 0x4, R5 ;  /* 0x00000004ff057819 */ /* 0x000fc80000011605 */
[----:B------:R-:W-:-:S04]  /*23a0*/  LOP3.LUT R234, R5, 0x3fff, RZ, 0xc0, !PT ;  /* 0x00003fff05ea7812 */ /* 0x000fc800078ec0ff */
[----:B------:R-:W-:Y:S01]  /*23b0*/  LOP3.LUT R5, R234, 0x10000, RZ, 0xfc, !PT ;  /* 0x00010000ea057812 */ /* 0x000fe200078efcff */
[----:B-1----:R-:W-:Y:S06]  /*23c0*/  @P0 BRA `(.L_x_2247) ;  /* 0x0000000000080947 */ /* 0x002fec0003800000 */
[----:B------:R-:W1:Y:S02]  /*23d0*/  SYNCS.PHASECHK.TRANS64.TRYWAIT P0, [R0+URZ+0x30830], R7 ;  /* 0x03083007000075a7 */ /* 0x000e64000800017f */
[----:B-1----:R-:W-:Y:S05]  /*23e0*/  @!P0 BRA `(.L_x_2248) ;  /* 0x0000007c00848947 */ /* 0x002fea0003800000 */
.L_x_2247:
        /* <DEDUP_REMOVED lines=445> */
.L_x_2249:
        /* <DEDUP_REMOVED lines=49> */
.L_x_2250:
        /* <DEDUP_REMOVED lines=78> */
.L_x_2233:
[----:B------:R-:W-:Y:S05]  /*47b0*/  @P0 BRA `(.L_x_2227) ;  /* 0x0000005800440947 */ /* 0x000fea0003800000 */
[----:B------:R-:W-:Y:S01]  /*47c0*/  ULDC.64 UR4, c[0x0][0x878] ;  /* 0x00021e0000047ab9 */ /* 0x000fe20000000a00 */
[----:B------:R-:W1:Y:S01]  /*47d0*/  S2UR UR15, SR_CTAID.X ;  /* 0x00000000000f79c3 */ /* 0x000e620000002500 */
[----:B------:R-:W-:Y:S01]  /*47e0*/  UISETP.NE.U32.AND UP0, UPT, UR4, URZ, UPT ;  /* 0x0000003f0400728c */ /* 0x000fe2000bf05070 */
[----:B------:R-:W2:Y:S01]  /*47f0*/  S2R R4, SR_TID.X ;  /* 0x0000000000047919 */ /* 0x000ea20000002100 */
[----:B------:R-:W-:Y:S01]  /*4800*/  ULDC UR10, c[0x0][0x870] ;  /* 0x00021c00000a7ab9 */ /* 0x000fe20000000800 */
[----:B------:R-:W-:Y:S01]  /*4810*/  ULDC UR11, c[0x0][0x80c] ;  /* 0x00020300000b7ab9 */ /* 0x000fe20000000800 */
[----:B------:R-:W-:Y:S01]  /*4820*/  UISETP.NE.AND.EX UP0, UPT, UR5, URZ, UPT, UP0 ;  /* 0x0000003f0500728c */ /* 0x000fe2000bf05300 */
[----:B------:R-:W-:Y:S02]  /*4830*/  ULDC.64 UR18, c[0x0][0x818] ;  /* 0x0002060000127ab9 */ /* 0x000fe40000000a00 */
[----:B------:R-:W-:Y:S01]  /*4840*/  S2UR UR14, SR_CgaCtaId ;  /* 0x00000000000e79c3 */ /* 0x000fe20000008800 */
[----:B------:R-:W-:Y:S01]  /*4850*/  ULDC.64 UR20, c[0x0][0x840] ;  /* 0x0002100000147ab9 */ /* 0x000fe20000000a00 */
[----:B------:R-:W-:Y:S01]  /*4860*/  ULDC.64 UR22, c[0x0][0x848] ;  /* 0x0002120000167ab9 */ /* 0x000fe20000000a00 */
[----:B------:R-:W-:-:S05]  /*4870*/  PLOP3.LUT P0, PT, PT, PT, UP0, 0x80, 0x0 ;  /* 0x000000000000781c */ /* 0x000fca0003f0f008 */
[----:B------:R-:W-:Y:S02]  /*4880*/  @UP0 ULDC.64 UR4, c[0x0][0x878] ;  /* 0x00021e0000040ab9 */ /* 0x000fe40000000a00 */
[----:B------:R-:W-:-:S06]  /*4890*/  @UP0 UIMAD.WIDE UR4, UR36, 0x4, UR4 ;  /* 0x00000004240408a5 */ /* 0x000fcc000f8e0204 */
[----:B------:R-:W-:Y:S02]  /*48a0*/  IMAD.U32 R2, RZ, RZ, UR4 ;  /* 0x00000004ff027e24 */ /* 0x000fe4000f8e00ff */
[----:B------:R-:W-:Y:S01]  /*48b0*/  IMAD.U32 R3, RZ, RZ, UR5 ;  /* 0x00000005ff037e24 */ /* 0x000fe2000f8e00ff */
[----:B------:R-:W-:-:S04]  /*48c0*/  ULDC UR5, c[0x0][0x850] ;  /* 0x0002140000057ab9 */ /* 0x000fc80000000800 */
[----:B------:R-:W3:Y:S01]  /*48d0*/  @P0 LDG.E R2, desc[UR46][R2.64] ;  /* 0x0000002e02020981 */ /* 0x000ee2000c1e1900 */
[----:B------:R-:W4:Y:S01]  /*48e0*/  S2UR UR4, SR_CTAID.Y ;  /* 0x00000000000479c3 */ /* 0x000f220000002600 */
[----:B------:R-:W-:Y:S01]  /*48f0*/  UISETP.NE.AND UP1, UPT, UR5, 0x1, UPT ;  /* 0x000000010500788c */ /* 0x000fe2000bf25270 */
[----:B--2---:R-:W-:Y:S01]  /*4900*/  VIADD R5, R4, 0xffffff80 ;  /* 0xffffff8004057836 */ /* 0x004fe20000000000 */
[----:B-1----:R-:W-:Y:S01]  /*4910*/  UIMAD UR10, UR15, UR10, URZ ;  /* 0x0000000a0f0a72a4 */ /* 0x002fe2000f8e023f */
[----:B------:R-:W-:Y:S01]  /*4920*/  BSSY B0, `(.L_x_2252) ;  /* 0x000005f000007945 */ /* 0x000fe20003800000 */
[----:B------:R-:W-:-:S03]  /*4930*/  UIMAD UR7, UR36, UR11, URZ ;  /* 0x0000000b240772a4 */ /* 0x000fc6000f8e023f */
[----:B------:R-:W-:Y:S01]  /*4940*/  BAR.SYNC.DEFER_BLOCKING 0x1, 0x100 ;  /* 0x0044000000007b1d */ /* 0x000fe20000010000 */
[----:B------:R-:W-:Y:S01]  /*4950*/  UIMAD UR10, UR10, UR11, URZ ;  /* 0x0000000b0a0a72a4 */ /* 0x000fe2000f8e023f */
[----:B------:R-:W-:Y:S01]  /*4960*/  SHF.R.S32.HI R0, RZ, 0x1f, R5 ;  /* 0x0000001fff007819 */ /* 0x000fe20000011405 */
[----:B------:R-:W-:Y:S01]  /*4970*/  USHF.L.U32 UR15, UR15, 0xe, URZ ;  /* 0x0000000e0f0f7899 */ /* 0x000fe2000800063f */
[----:B------:R-:W-:Y:S01]  /*4980*/  ISETP.NE.AND P1, PT, R4, 0x80, PT ;  /* 0x000000800400780c */ /* 0x000fe20003f25270 */
[----:B------:R-:W-:Y:S01]  /*4990*/  USHF.R.S32.HI UR11, URZ, 0x1f, UR10 ;  /* 0x0000001f3f0b7899 */ /* 0x000fe2000801140a */
[----:B------:R-:W-:Y:S01]  /*49a0*/  @UP1 ULDC UR8, c[0x0][0x854] ;  /* 0x0002150000081ab9 */ /* 0x000fe20000000800 */
[----:B------:R-:W-:Y:S01]  /*49b0*/  @UP1 ULDC UR12, c[0x0][0x858] ;  /* 0x00021600000c1ab9 */ /* 0x000fe20000000800 */
[----:B----4-:R-:W-:Y:S02]  /*49c0*/  UIMAD.WIDE.U32 UR8, UR4, UR8, URZ ;  /* 0x00000008040872a5 */ /* 0x010fe4000f8e003f */
[----:B------:R-:W-:Y:S01]  /*49d0*/  UMOV UR6, UR4 ;  /* 0x0000000400067c82 */ /* 0x000fe20008000000 */
[----:B------:R-:W-:-:S02]  /*49e0*/  USHF.R.S32.HI UR8, URZ, 0x1f, UR7 ;  /* 0x0000001f3f087899 */ /* 0x000fc40008011407 */
[----:B------:R-:W-:-:S03]  /*49f0*/  @UP1 USHF.R.U32.HI UR6, URZ, UR12, UR9 ;  /* 0x0000000c3f061299 */ /* 0x000fc60008011609 */
[----:B------:R-:W-:Y:S01]  /*4a00*/  ULDC.64 UR12, c[0x0][0x868] ;  /* 0x00021a00000c7ab9 */ /* 0x000fe20000000a00 */
[----:B------:R-:W-:Y:S02]  /*4a10*/  USHF.R.S32.HI UR16, URZ, 0x1f, UR6 ;  /* 0x0000001f3f107899 */ /* 0x000fe40008011406 */
[----:B------:R-:W-:-:S04]  /*4a20*/  UIADD3 UR10, UP1, UP2, UR10, UR7, UR6 ;  /* 0x000000070a0a7290 */ /* 0x000fc8000fa3e006 */
[----:B------:R-:W-:Y:S02]  /*4a30*/  UIADD3.X UR8, UR11, UR8, UR16, UP1, UP2 ;  /* 0x000000080b087290 */ /* 0x000fe40008fe4410 */
[----:B------:R-:W-:Y:S02]  /*4a40*/  USHF.L.U32 UR7, UR10, 0x2, URZ ;  /* 0x000000020a077899 */ /* 0x000fe4000800063f */
[----:B------:R-:W-:Y:S02]  /*4a50*/  USHF.L.U64.HI UR8, UR10, 0x2, UR8 ;  /* 0x000000020a087899 */ /* 0x000fe40008010208 */
[----:B------:R-:W-:-:S04]  /*4a60*/  UIADD3 UR10, UP1, UR7, UR12, URZ ;  /* 0x0000000c070a7290 */ /* 0x000fc8000ff3e03f */
[----:B------:R-:W-:Y:S01]  /*4a70*/  UIADD3.X UR11, UR8, UR13, URZ, UP1, !UPT ;  /* 0x0000000d080b7290 */ /* 0x000fe20008ffe43f */
[----:B---3--:R-:W-:Y:S02]  /*4a80*/  @P0 R2UR UR9, R2 ;  /* 0x00000000020902ca */ /* 0x008fe400000e0000 */
[----:B------:R-:W-:Y:S02]  /*4a90*/  LEA.HI R2, R0, R5, RZ, 0x7 ;  /* 0x0000000500027211 */ /* 0x000fe400078f38ff */
[----:B------:R-:W-:Y:S02]  /*4aa0*/  ISETP.NE.AND P0, PT, R5, RZ, PT ;  /* 0x000000ff0500720c */ /* 0x000fe40003f05270 */
[C---:B------:R-:W-:Y:S01]  /*4ab0*/  LOP3.LUT R0, R2.reuse, 0xfffff80, RZ, 0xc0, !PT ;  /* 0x0fffff8002007812 */ /* 0x040fe200078ec0ff */
[----:B------:R-:W-:-:S04]  /*4ac0*/  IMAD.SHL.U32 R2, R2, 0x40, RZ ;  /* 0x0000004002027824 */ /* 0x000fc800078e00ff */
[----:B------:R-:W-:Y:S01]  /*4ad0*/  IMAD.IADD R0, R5, 0x1, -R0 ;  /* 0x0000000105007824 */ /* 0x000fe200078e0a00 */
[----:B------:R-:W-:Y:S01]  /*4ae0*/  LOP3.LUT R3, R2, 0x3fffe000, RZ, 0xc0, !PT ;  /* 0x3fffe00002037812 */ /* 0x000fe200078ec0ff */
[----:B------:R-:W-:Y:S01]  /*4af0*/  @UP0 ULEA UR9, UR36, UR9, 0x7 ;  /* 0x0000000924090291 */ /* 0x000fe2000f8e383f */
[----:B------:R-:W-:-:S03]  /*4b00*/  IMAD.U32 R2, RZ, RZ, UR10 ;  /* 0x0000000aff027e24 */ /* 0x000fc6000f8e00ff */
[----:B------:R-:W-:Y:S01]  /*4b10*/  @UP0 USHF.R.S32.HI UR12, URZ, 0x1f, UR9 ;  /* 0x0000001f3f0c0899 */ /* 0x000fe20008011409 */
[----:B------:R-:W-:Y:S02]  /*4b20*/  IMAD R0, R0, 0x4, R3 ;  /* 0x0000000400007824 */ /* 0x000fe400078e0203 */
[----:B------:R-:W-:Y:S01]  /*4b30*/  IMAD.U32 R3, RZ, RZ, UR11 ;  /* 0x0000000bff037e24 */ /* 0x000fe2000f8e00ff */
[----:B------:R-:W-:-:S03]  /*4b40*/  @UP0 ULEA.HI UR12, UR12, UR9, URZ, 0x7 ;  /* 0x000000090c0c0291 */ /* 0x000fc6000f8f383f */
[----:B------:R-:W-:Y:S01]  /*4b50*/  UMOV UR9, 0x400 ;  /* 0x0000040000097882 */ /* 0x000fe20000000000 */
[----:B------:R-:W-:Y:S02]  /*4b60*/  @UP0 USHF.L.U32 UR12, UR12, 0x7, URZ ;  /* 0x000000070c0c0899 */ /* 0x000fe4000800063f */
[----:B------:R-:W-:Y:S02]  /*4b70*/  ULEA UR9, UR14, UR9, 0x18 ;  /* 0x000000090e097291 */ /* 0x000fe4000f8ec03f */
[----:B------:R-:W-:-:S04]  /*4b80*/  @UP0 ULOP3.LUT UR12, UR12, 0xffffc000, URZ, 0xc0, !UPT ;  /* 0xffffc0000c0c0892 */ /* 0x000fc8000f8ec03f */
[----:B------:R-:W-:Y:S01]  /*4b90*/  @UP0 USHF.R.S32.HI UR13, URZ, 0x1f, UR12 ;  /* 0x0000001f3f0d0899 */ /* 0x000fe2000801140c */
[----:B------:R-:W-:Y:S02]  /*4ba0*/  LEA R0, R0, UR9, 0x2 ;  /* 0x0000000900007c11 */ /* 0x000fe4000f8e10ff */
[----:B------:R-:W-:Y:S02]  /*4bb0*/  @!UP0 UMOV UR12, URZ ;  /* 0x0000003f000c8c82 */ /* 0x000fe40008000000 */
[----:B------:R-:W-:Y:S01]  /*4bc0*/  UIADD3 UR14, UP1, UR15, UR12, URZ ;  /* 0x0000000c0f0e7290 */ /* 0x000fe2000ff3e03f */
[----:B------:R1:W-:Y:S01]  /*4bd0*/  STS.128 [R0], R24 ;  /* 0x0000001800007388 */ /* 0x0003e20000000c00 */
[----:B------:R-:W-:Y:S02]  /*4be0*/  UIMAD UR12, UR16, UR18, URZ ;  /* 0x00000012100c72a4 */ /* 0x000fe4000f8e023f */
[----:B------:R-:W-:Y:S01]  /*4bf0*/  UIMAD UR16, UR16, UR20, URZ ;  /* 0x00000014101072a4 */ /* 0x000fe2000f8e023f */
[----:B------:R1:W-:Y:S01]  /*4c00*/  STS.128 [R0+0x800], R28 ;  /* 0x0008001c00007388 */ /* 0x0003e20000000c00 */
[----:B------:R-:W-:Y:S01]  /*4c10*/  @!UP0 UMOV UR13, URZ ;  /* 0x0000003f000d8c82 */ /* 0x000fe20008000000 */
[----:B------:R-:W-:-:S02]  /*4c20*/  UIMAD UR17, UR6, UR19, UR12 ;  /* 0x00000013061172a4 */ /* 0x000fc4000f8e020c */
[----:B------:R-:W-:Y:S01]  /*4c30*/  UIMAD UR19, UR6, UR21, UR16 ;  /* 0x00000015061372a4 */ /* 0x000fe2000f8e0210 */
[----:B------:R1:W-:Y:S01]  /*4c40*/  STS.128 [R0+0x1000], R32 ;  /* 0x0010002000007388 */ /* 0x0003e20000000c00 */
[----:B------:R-:W-:Y:S02]  /*4c50*/  ULEA.HI.X.SX32 UR15, UR15, UR13, 0x1, UP1 ;  /* 0x0000000d0f0f7291 */ /* 0x000fe400088f0e3f */
[----:B------:R-:W-:Y:S01]  /*4c60*/  USHF.R.S32.HI UR16, URZ, 0x1f, UR36 ;  /* 0x0000001f3f107899 */ /* 0x000fe20008011424 */
[----:B------:R1:W-:Y:S01]  /*4c70*/  STS.128 [R0+0x1800], R36 ;  /* 0x0018002400007388 */ /* 0x0003e20000000c00 */
[----:B------:R-:W-:Y:S02]  /*4c80*/  UIMAD.WIDE.U32 UR12, UR6, UR18, UR14 ;  /* 0x00000012060c72a5 */ /* 0x000fe4000f8e000e */
[----:B------:R-:W-:Y:S01]  /*4c90*/  USEL UR16, UR16, URZ, !UP0 ;  /* 0x0000003f10107287 */ /* 0x000fe2000c000000 */
[----:B------:R1:W-:Y:S01]  /*4ca0*/  STS.128 [R0+0x2000], R40 ;  /* 0x0020002800007388 */ /* 0x0003e20000000c00 */
[----:B------:R-:W-:-:S02]  /*4cb0*/  UIMAD.WIDE.U32 UR14, UR6, UR20, UR14 ;  /* 0x00000014060e72a5 */ /* 0x000fc4000f8e000e */
[----:B------:R-:W-:Y:S01]  /*4cc0*/  USEL UR36, UR36, URZ, !UP0 ;  /* 0x0000003f24247287 */ /* 0x000fe2000c000000 */
[----:B------:R1:W-:Y:S01]  /*4cd0*/  STS.128 [R0+0x2800], R44 ;  /* 0x0028002c00007388 */ /* 0x0003e20000000c00 */
[----:B------:R-:W-:Y:S01]  /*4ce0*/  ULDC.64 UR20, c[0x0][0x820] ;  /* 0x0002080000147ab9 */ /* 0x000fe20000000a00 */
[----:B------:R-:W-:Y:S02]  /*4cf0*/  UIADD3 UR13, UR13, UR17, URZ ;  /* 0x000000110d0d7290 */ /* 0x000fe4000fffe03f */
[----:B------:R1:W-:Y:S01]  /*4d00*/  STS.128 [R0+0x3000], R48 ;  /* 0x0030003000007388 */ /* 0x0003e20000000c00 */
[----:B------:R-:W-:Y:S02]  /*4d10*/  UIMAD UR18, UR16, UR20, URZ ;  /* 0x00000014101272a4 */ /* 0x000fe4000f8e023f */
[----:B------:R-:W-:Y:S01]  /*4d20*/  UIMAD UR16, UR16, UR22, URZ ;  /* 0x00000016101072a4 */ /* 0x000fe2000f8e023f */
[----:B------:R1:W-:Y:S01]  /*4d30*/  STS.128 [R0+0x3800], R52 ;  /* 0x0038003400007388 */ /* 0x0003e20000000c00 */
[----:B------:R-:W-:-:S02]  /*4d40*/  UIADD3 UR15, UR15, UR19, URZ ;  /* 0x000000130f0f7290 */ /* 0x000fc4000fffe03f */
[----:B------:R-:W-:Y:S01]  /*4d50*/  UIMAD UR18, UR36, UR21, UR18 ;  /* 0x00000015241272a4 */ /* 0x000fe2000f8e0212 */
[----:B------:R1:W-:Y:S01]  /*4d60*/  STS.128 [R0+0x4000], R56 ;  /* 0x0040003800007388 */ /* 0x0003e20000000c00 */
[----:B------:R-:W-:Y:S02]  /*4d70*/  UIMAD.WIDE.U32 UR12, UR36, UR20, UR12 ;  /* 0x00000014240c72a5 */ /* 0x000fe4000f8e000c */
[----:B------:R-:W-:Y:S01]  /*4d80*/  UIMAD UR16, UR36, UR23, UR16 ;  /* 0x00000017241072a4 */ /* 0x000fe2000f8e0210 */
[----:B------:R1:W-:Y:S01]  /*4d90*/  STS.128 [R0+0x4800], R60 ;  /* 0x0048003c00007388 */ /* 0x0003e20000000c00 */
[----:B------:R-:W-:Y:S01]  /*4da0*/  UIMAD.WIDE.U32 UR14, UR36, UR22, UR14 ;  /* 0x00000016240e72a5 */ /* 0x000fe2000f8e000e */
[----:B------:R-:W-:Y:S02]  /*4db0*/  ULDC.64 UR20, c[0x0][0x800] ;  /* 0x0002000000147ab9 */ /* 0x000fe40000000a00 */
[----:B------:R1:W-:Y:S01]  /*4dc0*/  STS.128 [R0+0x5000], R64 ;  /* 0x0050004000007388 */ /* 0x0003e20000000c00 */
[----:B------:R-:W-:Y:S01]  /*4dd0*/  ULDC.64 UR22, c[0x0][0x828] ;  /* 0x00020a0000167ab9 */ /* 0x000fe20000000a00 */
[----:B------:R-:W-:-:S02]  /*4de0*/  UIADD3 UR17, -UR6, URZ, URZ ;  /* 0x0000003f06117290 */ /* 0x000fc4000fffe13f */
[----:B------:R1:W-:Y:S01]  /*4df0*/  STS.128 [R0+0x5800], R68 ;  /* 0x0058004400007388 */ /* 0x0003e20000000c00 */
[----:B------:R-:W-:Y:S02]  /*4e00*/  UIADD3 UR13, UR13, UR18, URZ ;  /* 0x000000120d0d7290 */ /* 0x000fe4000fffe03f */
[----:B------:R-:W-:Y:S01]  /*4e10*/  UIADD3 UR6, UR15, UR16, URZ ;  /* 0x000000100f067290 */ /* 0x000fe2000fffe03f */
[----:B------:R1:W-:Y:S01]  /*4e20*/  STS.128 [R0+0x6000], R72 ;  /* 0x0060004800007388 */ /* 0x0003e20000000c00 */
[----:B------:R-:W-:Y:S02]  /*4e30*/  ULEA UR20, UP0, UR12, UR20, 0x2 ;  /* 0x000000140c147291 */ /* 0x000fe4000f80103f */
[----:B------:R-:W-:Y:S01]  /*4e40*/  ULEA UR22, UP1, UR14, UR22, 0x2 ;  /* 0x000000160e167291 */ /* 0x000fe2000f82103f */
[----:B------:R1:W-:Y:S01]  /*4e50*/  STS.128 [R0+0x6800], R76 ;  /* 0x0068004c00007388 */ /* 0x0003e20000000c00 */
[----:B------:R-:W-:Y:S02]  /*4e60*/  ULEA.HI.X UR21, UR12, UR21, UR13, 0x2, UP0 ;  /* 0x000000150c157291 */ /* 0x000fe400080f140d */
[----:B------:R-:W-:Y:S01]  /*4e70*/  ULEA.HI.X UR23, UR14, UR23, UR6, 0x2, UP1 ;  /* 0x000000170e177291 */ /* 0x000fe200088f1406 */
[----:B------:R1:W-:Y:S01]  /*4e80*/  STS.128 [R0+0x7000], R80 ;  /* 0x0070005000007388 */ /* 0x0003e20000000c00 */
[----:B------:R-:W-:-:S03]  /*4e90*/  UIMAD UR17, UR5, UR17, UR4 ;  /* 0x00000011051172a4 */ /* 0x000fc6000f8e0204 */
[----:B------:R1:W-:Y:S01]  /*4ea0*/  STS.128 [R0+0x7800], R84 ;  /* 0x0078005400007388 */ /* 0x0003e20000000c00 */
[----:B------:R-:W-:Y:S08]  /*4eb0*/  @P0 BRA `(.L_x_2253) ;  /* 0x0000000000140947 */ /* 0x000ff00003800000 */
.L_x_2254:
[----:B------:R-:W2:Y:S04]  /*4ec0*/  LDG.E.STRONG.GPU R4, desc[UR46][R2.64] ;  /* 0x0000002e02047981 */ /* 0x000ea8000c1ef900 */
[----:B--2---:R-:W-:Y:S01]  /*4ed0*/  CCTL.IVALL ;  /* 0x00000000ff00798f */ /* 0x004fe20002000000 */
[----:B------:R-:W-:Y:S05]  /*4ee0*/  YIELD ;  /* 0x0000000000007946 */ /* 0x000fea0003800000 */
[----:B------:R-:W-:-:S13]  /*4ef0*/  ISETP.NE.AND P0, PT, R4, UR17, PT ;  /* 0x0000001104007c0c */ /* 0x000fda000bf05270 */
[----:B------:R-:W-:Y:S05]  /*4f00*/  @P0 BRA `(.L_x_2254) ;  /* 0xfffffffc00ec0947 */ /* 0x000fea000383ffff */
.L_x_2253:
[----:B------:R-:W-:Y:S05]  /*4f10*/  BSYNC B0 ;  /* 0x0000000000007941 */ /* 0x000fea0003800000 */
.L_x_2252:
[----:B------:R-:W-:-:S03]  /*4f20*/  UMOV UR4, 0xffffffff ;  /* 0xffffffff00047882 */ /* 0x000fc60000000000 */
[----:B------:R-:W-:Y:S05]  /*4f30*/  BRA.DIV UR4, `(.L_x_2255) ;  /* 0x0000005204c47947 */ /* 0x000fea000b800000 */
[----:B------:R-:W-:Y:S01]  /*4f40*/  NOP ;  /* 0x0000000000007918 */ /* 0x000fe20000000000 */
.L_x_2364:
        /* <DEDUP_REMOVED lines=14> */
[----:B------:R-:W-:Y:S01]  /*5030*/  UMOV UR4, UR22 ;  /* 0x0000001600047c82 */ /* 0x000fe20008000000 */
[----:B------:R-:W-:-:S08]  /*5040*/  UMOV UR5, UR23 ;  /* 0x0000001700057c82 */ /* 0x000fd00008000000 */
.L_x_2258:
[----:B------:R-:W-:Y:S01]  /*5050*/  @P0 ELECT P2, URZ, PT ;  /* 0x00000000003f082f */ /* 0x000fe20003840000 */
[----:B------:R2:W-:-:S12]  /*5060*/  UBLKRED.G.S.ADD.F32.RN [UR4], [UR9], UR6, desc[UR10] ;  /* 0x00000a04090073bb */ /* 0x0005d800080a1406 */
[----:B------:R-:W-:Y:S02]  /*5070*/  @P2 PLOP3.LUT P0, PT, P2, PT, PT, 0x8, 0x0 ;  /* 0x000000000000281c */ /* 0x000fe4000170e170 */
[----:B------:R-:W-:-:S11]  /*5080*/  PLOP3.LUT P2, PT, PT, PT, PT, 0x8, 0x0 ;  /* 0x000000000000781c */ /* 0x000fd60003f4e170 */
[----:B--2---:R-:W-:Y:S05]  /*5090*/  @P0 BRA.U.ANY `(.L_x_2258) ;  /* 0xfffffffd00ec0947 */ /* 0x004fea000393ffff */
[----:B------:R0:W-:Y:S01]  /*50a0*/  UTMACMDFLUSH ;  /* 0x00000000000079b7 */ /* 0x0001e20000000000 */
[----:B------:R-:W-:-:S04]  /*50b0*/  DEPBAR.LE SB0, 0x0 ;  /* 0x000080000000791a */ /* 0x000fc80000000000 */
.L_x_2257:
[----:B------:R-:W-:Y:S05]  /*50c0*/  BSYNC B0 ;  /* 0x0000000000007941 */ /* 0x000fea0003800000 */
.L_x_2256:
        /* <DEDUP_REMOVED lines=14> */
.L_x_2260:
[----:B------:R-:W-:Y:S05]  /*51b0*/  BSYNC B0 ;  /* 0x0000000000007941 */ /* 0x000fea0003800000 */
.L_x_2259:
        /* <DEDUP_REMOVED lines=24> */
.L_x_2263:
[----:B-12---:R-:W2:Y:S04]  /*5340*/  LDG.E.STRONG.GPU R0, desc[UR46][R2.64] ;  /* 0x0000002e02007981 */ /* 0x006ea8000c1ef900 */
[----:B--2---:R-:W-:Y:S01]  /*5350*/  CCTL.IVALL ;  /* 0x00000000ff00798f */ /* 0x004fe20002000000 */
[----:B------:R-:W-:Y:S05]  /*5360*/  YIELD ;  /* 0x0000000000007946 */ /* 0x000fea0003800000 */
[----:B------:R-:W-:-:S13]  /*5370*/  ISETP.NE.AND P0, PT, R0, UR17, PT ;  /* 0x0000001100007c0c */ /* 0x000fda000bf05270 */
[----:B------:R-:W-:Y:S05]  /*5380*/  @P0 BRA `(.L_x_2263) ;  /* 0xfffffffc00ec0947 */ /* 0x000fea000383ffff */
.L_x_2262:
[----:B------:R-:W-:Y:S05]  /*5390*/  BSYNC B0 ;  /* 0x0000000000007941 */ /* 0x000fea0003800000 */
.L_x_2261:
[----:B------:R-:W-:-:S03]  /*53a0*/  UMOV UR4, 0xffffffff ;  /* 0xffffffff00047882 */ /* 0x000fc60000000000 */
[----:B------:R-:W-:Y:S05]  /*53b0*/  BRA.DIV UR4, `(.L_x_2264) ;  /* 0x0000004e04c07947 */ /* 0x000fea000b800000 */
[----:B------:R-:W-:Y:S01]  /*53c0*/  NOP ;  /* 0x0000000000007918 */ /* 0x000fe20000000000 */
.L_x_2367:
        /* <DEDUP_REMOVED lines=16> */
.L_x_2267:
[----:B------:R-:W-:Y:S01]  /*54d0*/  @P0 ELECT P2, URZ, PT ;  /* 0x00000000003f082f */ /* 0x000fe20003840000 */
[----:B------:R3:W-:-:S12]  /*54e0*/  UBLKRED.G.S.ADD.F32.RN [UR4], [UR9], UR6, desc[UR10] ;  /* 0x00000a04090073bb */ /* 0x0007d800080a1406 */
[----:B------:R-:W-:Y:S02]  /*54f0*/  @P2 PLOP3.LUT P0, PT, P2, PT, PT, 0x8, 0x0 ;  /* 0x000000000000281c */ /* 0x000fe4000170e170 */
[----:B------:R-:W-:-:S11]  /*5500*/  PLOP3.LUT P2, PT, PT, PT, PT, 0x8, 0x0 ;  /* 0x000000000000781c */ /* 0x000fd60003f4e170 */
[----:B---3--:R-:W-:Y:S05]  /*5510*/  @P0 BRA.U.ANY `(.L_x_2267) ;  /* 0xfffffffd00ec0947 */ /* 0x008fea000393ffff */
[----:B------:R0:W-:Y:S01]  /*5520*/  UTMACMDFLUSH ;  /* 0x00000000000079b7 */ /* 0x0001e20000000000 */
[----:B------:R-:W-:-:S04]  /*5530*/  DEPBAR.LE SB0, 0x0 ;  /* 0x000080000000791a */ /* 0x000fc80000000000 */
.L_x_2266:
[----:B------:R-:W-:Y:S05]  /*5540*/  BSYNC B0 ;  /* 0x0000000000007941 */ /* 0x000fea0003800000 */
.L_x_2265:
        /* <DEDUP_REMOVED lines=14> */
.L_x_2222:
        /* <DEDUP_REMOVED lines=21> */
.L_x_2269:
        /* <DEDUP_REMOVED lines=13> */
.L_x_2271:
[----:B------:R-:W-:-:S05]  /*5850*/  ULDC UR4, c[0x0][0x8c4] ;  /* 0x0002310000047ab9 */ /* 0x000fca0000000800 */
.L_x_2270:
        /* <DEDUP_REMOVED lines=44> */
.L_x_2272:
        /* <DEDUP_REMOVED lines=13> */
.L_x_2273:
        /* <DEDUP_REMOVED lines=12> */
.L_x_2274:
[----:B------:R-:W-:Y:S01]  /*5cb0*/  UIADD3 UR8, -UR12, UR10, UR6 ;  /* 0x0000000a0c087290 */ /* 0x000fe2000fffe106 */
[----:B------:R-:W-:Y:S01]  /*5cc0*/  ISETP.LE.AND P0, PT, RZ, UR22, PT ;  /* 0x00000016ff007c0c */ /* 0x000fe2000bf03270 */
[----:B------:R-:W-:Y:S01]  /*5cd0*/  ULDC UR9, c[0x0][0x74c] ;  /* 0x0001d30000097ab9 */ /* 0x000fe20000000800 */
[----:B------:R-:W-:Y:S01]  /*5ce0*/  ULDC UR20, c[0x0][0x288] ;  /* 0x0000a20000147ab9 */ /* 0x000fe20000000800 */
[----:B------:R-:W-:Y:S02]  /*5cf0*/  UIADD3 UR9, UR8, -UR9, URZ ;  /* 0x8000000908097290 */ /* 0x000fe4000fffe03f */
[----:B------:R-:W-:Y:S02]  /*5d00*/  UIADD3 UR8, UR10, 0x3f, URZ ;  /* 0x0000003f0a087890 */ /* 0x000fe4000fffe03f */
[----:B------:R-:W-:Y:S02]  /*5d10*/  USHF.R.S32.HI UR11, URZ, 0x1f, UR9 ;  /* 0x0000001f3f0b7899 */ /* 0x000fe40008011409 */
[----:B------:R-:W-:-:S02]  /*5d20*/  USHF.R.S32.HI UR15, URZ, 0x1f, UR13 ;  /* 0x0000001f3f0f7899 */ /* 0x000fc4000801140d */
[----:B------:R-:W-:Y:S02]  /*5d30*/  ULEA.HI UR11, UR11, UR9, URZ, 0x6 ;  /* 0x000000090b0b7291 */ /* 0x000fe4000f8f303f */
[----:B------:R-:W-:Y:S02]  /*5d40*/  USHF.R.S32.HI UR9, URZ, 0x1f, UR8 ;  /* 0x0000001f3f097899 */ /* 0x000fe40008011408 */
[----:B------:R-:W-:Y:S02]  /*5d50*/  USHF.R.S32.HI UR11, URZ, 0x6, UR11 ;  /* 0x000000063f0b7899 */ /* 0x000fe4000801140b */
[----:B------:R-:W-:Y:S02]  /*5d60*/  ULEA.HI UR8, UR9, UR8, URZ, 0x6 ;  /* 0x0000000809087291 */ /* 0x000fe4000f8f303f */
[----:B------:R-:W-:Y:S02]  /*5d70*/  UISETP.LT.AND UP1, UPT, URZ, UR11, UPT ;  /* 0x0000000b3f00728c */ /* 0x000fe4000bf21270 */
[----:B------:R-:W-:-:S02]  /*5d80*/  USHF.R.S32.HI UR8, URZ, 0x6, UR8 ;  /* 0x000000063f087899 */ /* 0x000fc40008011408 */
[----:B------:R-:W-:Y:S02]  /*5d90*/  USEL UR16, UR13, URZ, !UP0 ;  /* 0x0000003f0d107287 */ /* 0x000fe4000c000000 */
[----:B------:R-:W-:Y:S02]  /*5da0*/  USEL UR9, URZ, UR11, !UP1 ;  /* 0x0000000b3f097287 */ /* 0x000fe4000c800000 */
[----:B------:R-:W-:Y:S01]  /*5db0*/  UIMAD UR13, UR13, UR20, URZ ;  /* 0x000000140d0d72a4 */ /* 0x000fe2000f8e023f */
[----:B------:R-:W-:Y:S01]  /*5dc0*/  UMOV UR11, UR8 ;  /* 0x00000008000b7c82 */ /* 0x000fe20008000000 */
        /* <DEDUP_REMOVED lines=8> */
[----:B------:R-:W-:-:S12]  /*5e50*/  USEL UR11, UR8, UR10, UP1 ;  /* 0x0000000a080b7287 */ /* 0x000fd80008800000 */
.L_x_2275:
[----:B------:R-:W-:Y:S02]  /*5e60*/  UISETP.GT.AND UP1, UPT, UR11, UR9, UPT ;  /* 0x000000090b00728c */ /* 0x000fe4000bf24270 */
[----:B------:R-:W-:Y:S02]  /*5e70*/  USEL UR21, UR15, URZ, !UP0 ;  /* 0x0000003f0f157287 */ /* 0x000fe4000c000000 */
[----:B------:R-:W-:Y:S02]  /*5e80*/  UIADD3 UR23, UP0, UR13, UR7, URZ ;  /* 0x000000070d177290 */ /* 0x000fe4000ff1e03f */
[----:B------:R-:W-:Y:S02]  /*5e90*/  PLOP3.LUT P1, PT, PT, PT, UP1, 0x80, 0x0 ;  /* 0x000000000000781c */ /* 0x000fe40003f2f018 */
[----:B------:R-:W-:Y:S01]  /*5ea0*/  ELECT P0, URZ, PT ;  /* 0x00000000003f782f */ /* 0x000fe20003800000 */
[----:B------:R-:W-:-:S10]  /*5eb0*/  ULEA.HI.X.SX32 UR10, UR13, UR14, 0x1, UP0 ;  /* 0x0000000e0d0a7291 */ /* 0x000fd400080f0e3f */
[----:B------:R-:W-:Y:S05]  /*5ec0*/  @!P1 BRA `(.L_x_2276) ;  /* 0x0000001000909947 */ /* 0x000fea0003800000 */
[----:B------:R-:W-:Y:S01]  /*5ed0*/  ULDC.64 UR18, c[0x0][0x2d8] ;  /* 0x0000b60000127ab9 */ /* 0x000fe20000000a00 */
[----:B------:R-:W1:Y:S01]  /*5ee0*/  S2R R0, SR_TID.X ;  /* 0x0000000000007919 */ /* 0x000e620000002100 */
[----:B------:R-:W-:Y:S02]  /*5ef0*/  UIMAD UR14, UR14, UR18, URZ ;  /* 0x000000120e0e72a4 */ /* 0x000fe4000f8e023f */
[----:B------:R-:W-:Y:S02]  /*5f00*/  UIMAD.WIDE.U32 UR12, UR7, UR18, URZ ;  /* 0x00000012070c72a5 */ /* 0x000fe4000f8e003f */
[----:B------:R-:W-:Y:S02]  /*5f10*/  UIMAD UR14, UR7, UR19, UR14 ;  /* 0x00000013070e72a4 */ /* 0x000fe4000f8e020e */
[----:B------:R-:W-:Y:S02]  /*5f20*/  UIADD3 UR7, -UR9, UR11, URZ ;  /* 0x0000000b09077290 */ /* 0x000fe4000fffe13f */
[----:B------:R-:W-:-:S02]  /*5f30*/  UIADD3 UR6, UP0, UR4, UR12, URZ ;  /* 0x0000000c04067290 */ /* 0x000fc4000ff1e03f */
[----:B------:R-:W-:Y:S02]  /*5f40*/  UIADD3 UR19, UR13, UR14, URZ ;  /* 0x0000000e0d137290 */ /* 0x000fe4000fffe03f */
[----:B------:R-:W-:Y:S02]  /*5f50*/  ULOP3.LUT UR17, UR7, 0x1, URZ, 0xc0, !UPT ;  /* 0x0000000107117892 */ /* 0x000fe4000f8ec03f */
[----:B------:R-:W-:Y:S02]  /*5f60*/  UIADD3.X UR7, UR5, UR19, URZ, UP0, !UPT ;  /* 0x0000001305077290 */ /* 0x000fe400087fe43f */
[----:B------:R-:W-:Y:S01]  /*5f70*/  UISETP.NE.U32.AND UP0, UPT, UR17, 0x1, UPT ;  /* 0x000000011100788c */ /* 0x000fe2000bf05070 */
[----:B------:R-:W-:Y:S02]  /*5f80*/  ULDC.64 UR14, c[0x0][0x2e0] ;  /* 0x0000b800000e7ab9 */ /* 0x000fe40000000a00 */
[----:B------:R-:W-:-:S03]  /*5f90*/  UIMAD UR18, UR21, UR14, URZ ;  /* 0x0000000e151272a4 */ /* 0x000fc6000f8e023f */
[----:B------:R-:W-:Y:S01]  /*5fa0*/  PLOP3.LUT P1, PT, PT, PT, UP0, 0x80, 0x0 ;  /* 0x000000000000781c */ /* 0x000fe20003f2f008 */
[----:B------:R-:W-:Y:S02]  /*5fb0*/  UIMAD.WIDE.U32 UR6, UR16, UR14, UR6 ;  /* 0x0000000e100672a5 */ /* 0x000fe4000f8e0006 */
[----:B------:R-:W-:Y:S01]  /*5fc0*/  UIMAD UR18, UR16, UR15, UR18 ;  /* 0x0000000f101272a4 */ /* 0x000fe2000f8e0212 */
[----:B------:R-:W-:Y:S02]  /*5fd0*/  ULDC UR21, c[0x0][0x760] ;  /* 0x0001d80000157ab9 */ /* 0x000fe40000000800 */
[----:B------:R-:W-:Y:S02]  /*5fe0*/  UIMAD UR15, UR20, UR21, URZ ;  /* 0x00000015140f72a4 */ /* 0x000fe4000f8e023f */
[----:B------:R-:W-:Y:S01]  /*5ff0*/  UIADD3 UR24, UR7, UR18, URZ ;  /* 0x0000001207187290 */ /* 0x000fe2000fffe03f */
[----:B-1----:R-:W-:-:S04]  /*6000*/  LOP3.LUT R9, R0, 0x1f, RZ, 0xc0, !PT ;  /* 0x0000001f00097812 */ /* 0x002fc800078ec0ff */
[----:B------:R-:W-:Y:S07]  /*6010*/  @P1 BRA `(.L_x_2277) ;  /* 0x00000004006c1947 */ /* 0x000fee0003800000 */
        /* <DEDUP_REMOVED lines=11> */
.L_x_2280:
[----:B------:R-:W2:Y:S04]  /*60d0*/  LDG.E.STRONG.GPU R0, desc[UR46][R2.64] ;  /* 0x0000002e02007981 */ /* 0x000ea8000c1ef900 */
[----:B--2---:R-:W-:Y:S01]  /*60e0*/  CCTL.IVALL ;  /* 0x00000000ff00798f */ /* 0x004fe20002000000 */
[----:B------:R-:W-:Y:S05]  /*60f0*/  YIELD ;  /* 0x0000000000007946 */ /* 0x000fea0003800000 */
[----:B------:R-:W-:-:S13]  /*6100*/  ISETP.NE.AND P1, PT, R0, UR22, PT ;  /* 0x0000001600007c0c */ /* 0x000fda000bf25270 */
[----:B------:R-:W-:Y:S05]  /*6110*/  @P1 BRA `(.L_x_2280) ;  /* 0xfffffffc00ec1947 */ /* 0x000fea000383ffff */
.L_x_2279:
[----:B------:R-:W-:Y:S05]  /*6120*/  BSYNC B0 ;  /* 0x0000000000007941 */ /* 0x000fea0003800000 */
.L_x_2278:
[----:B------:R-:W-:-:S03]  /*6130*/  UMOV UR17, 0xffffffff ;  /* 0xffffffff00117882 */ /* 0x000fc60000000000 */
[----:B------:R-:W-:Y:S05]  /*6140*/  BRA.DIV UR17, `(.L_x_2281) ;  /* 0x0000004211787947 */ /* 0x000fea000b800000 */
[----:B------:R-:W-:Y:S01]  /*6150*/  NOP ;  /* 0x0000000000007918 */ /* 0x000fe20000000000 */
.L_x_2370:
        /* <DEDUP_REMOVED lines=22> */
.L_x_2283:
[----:B------:R-:W-:Y:S05]  /*62c0*/  BSYNC B0 ;  /* 0x0000000000007941 */ /* 0x000fea0003800000 */
.L_x_2282:
        /* <DEDUP_REMOVED lines=20> */
.L_x_2285:
[----:B------:R-:W-:Y:S05]  /*6410*/  BSYNC B0 ;  /* 0x0000000000007941 */ /* 0x000fea0003800000 */
.L_x_2284:
[----:B------:R-:W-:Y:S06]  /*6420*/  BAR.ARV 0xa, 0xa0 ;  /* 0x0282800000007b1d */ /* 0x000fec0000002000 */
[----:B------:R-:W-:Y:S04]  /*6430*/  BSSY B0, `(.L_x_2286) ;  /* 0x0000003000007945 */ /* 0x000fe80003800000 */
[----:B------:R-:W-:Y:S05]  /*6440*/  @!P0 BRA `(.L_x_2287) ;  /* 0x0000000000048947 */ /* 0x000fea0003800000 */
[----:B------:R-:W-:-:S04]  /*6450*/  DEPBAR.LE SB0, 0x0 ;  /* 0x000080000000791a */ /* 0x000fc80000000000 */
.L_x_2287:
[----:B------:R-:W-:Y:S05]  /*6460*/  BSYNC B0 ;  /* 0x0000000000007941 */ /* 0x000fea0003800000 */
.L_x_2286:
        /* <DEDUP_REMOVED lines=19> */
.L_x_2289:
[----:B------:R-:W-:Y:S05]  /*65a0*/  BSYNC B0 ;  /* 0x0000000000007941 */ /* 0x000fea0003800000 */
.L_x_2288:
[----:B------:R-:W-:Y:S01]  /*65b0*/  UIADD3 UR17, UR9, 0x1, URZ ;  /* 0x0000000109117890 */ /* 0x000fe2000fffe03f */
[----:B------:R-:W-:Y:S11]  /*65c0*/  BRA `(.L_x_2290) ;  /* 0x0000000000047947 */ /* 0x000ff60003800000 */
.L_x_2277:
[----:B------:R-:W-:-:S05]  /*65d0*/  UMOV UR17, UR9 ;  /* 0x0000000900117c82 */ /* 0x000fca0008000000 */
.L_x_2290:
[----:B------:R-:W-:-:S04]  /*65e0*/  UIADD3 UR9, UR9, 0x1, URZ ;  /* 0x0000000109097890 */ /* 0x000fc8000fffe03f */
[----:B------:R-:W-:-:S03]  /*65f0*/  UISETP.NE.AND UP0, UPT, UR11, UR9, UPT ;  /* 0x000000090b00728c */ /* 0x000fc6000bf05270 */
[----:B------:R-:W-:-:S03]  /*6600*/  UMOV UR9, UR17 ;  /* 0x0000001100097c82 */ /* 0x000fc60008000000 */
[----:B------:R-:W-:-:S13]  /*6610*/  PLOP3.LUT P1, PT, PT, PT, UP0, 0x80, 0x0 ;  /* 0x000000000000781c */ /* 0x000fda0003f2f008 */
[----:B------:R-:W-:Y:S05]  /*6620*/  @!P1 BRA `(.L_x_2276) ;  /* 0x0000000800b89947 */ /* 0x000fea0003800000 */
[----:B------:R-:W-:Y:S01]  /*6630*/  UMOV UR13, UR19 ;  /* 0x00000013000d7c82 */ /* 0x000fe20008000000 */
[----:B------:R-:W-:Y:S01]  /*6640*/  ULDC.64 UR20, c[0x0][0x2c0] ;  /* 0x0000b00000147ab9 */ /* 0x000fe20000000a00 */
[----:B------:R-:W-:Y:S01]  /*6650*/  UIMAD.WIDE.U32 UR12, UR16, UR14, UR12 ;  /* 0x0000000e100c72a5 */ /* 0x000fe2000f8e000c */
[----:B------:R-:W-:-:S03]  /*6660*/  UMOV UR9, UR17 ;  /* 0x0000001100097c82 */ /* 0x000fc60008000000 */
[----:B------:R-:W-:-:S04]  /*6670*/  UIADD3 UR4, UP0, UR4, UR12, URZ ;  /* 0x0000000c04047290 */ /* 0x000fc8000ff1e03f */
[----:B------:R-:W-:Y:S02]  /*6680*/  UIADD3.X UR5, UR5, UR18, UR13, UP0, !UPT ;  /* 0x0000001205057290 */ /* 0x000fe400087fe40d */
[----:B------:R-:W-:-:S04]  /*6690*/  ULEA UR14, UP0, UR4, UR20, 0x2 ;  /* 0x00000014040e7291 */ /* 0x000fc8000f80103f */
[----:B------:R-:W-:Y:S02]  /*66a0*/  ULEA.HI.X UR5, UR4, UR21, UR5, 0x2, UP0 ;  /* 0x0000001504057291 */ /* 0x000fe400080f1405 */
[----:B------:R-:W-:Y:S01]  /*66b0*/  UIADD3 UR14, UP0, UR14, 0x4000, URZ ;  /* 0x000040000e0e7890 */ /* 0x000fe2000ff1e03f */
[----:B------:R-:W-:-:S03]  /*66c0*/  UMOV UR4, URZ ;  /* 0x0000003f00047c82 */ /* 0x000fc60008000000 */
[----:B------:R-:W-:-:S12]  /*66d0*/  UIADD3.X UR5, URZ, UR5, URZ, UP0, !UPT ;  /* 0x000000053f057290 */ /* 0x000fd800087fe43f */
.L_x_2315:
        /* <DEDUP_REMOVED lines=11> */
.L_x_2293:
[----:B------:R-:W2:Y:S04]  /*6790*/  LDG.E.STRONG.GPU R0, desc[UR46][R2.64] ;  /* 0x0000002e02007981 */ /* 0x000ea8000c1ef900 */
[----:B--2---:R-:W-:Y:S01]  /*67a0*/  CCTL.IVALL ;  /* 0x00000000ff00798f */ /* 0x004fe20002000000 */
[----:B------:R-:W-:Y:S05]  /*67b0*/  YIELD ;  /* 0x0000000000007946 */ /* 0x000fea0003800000 */
[----:B------:R-:W-:-:S13]  /*67c0*/  ISETP.NE.AND P1, PT, R0, UR22, PT ;  /* 0x0000001600007c0c */ /* 0x000fda000bf25270 */
[----:B------:R-:W-:Y:S05]  /*67d0*/  @P1 BRA `(.L_x_2293) ;  /* 0xfffffffc00ec1947 */ /* 0x000fea000383ffff */
.L_x_2292:
[----:B------:R-:W-:Y:S05]  /*67e0*/  BSYNC B0 ;  /* 0x0000000000007941 */ /* 0x000fea0003800000 */
.L_x_2291:
[----:B------:R-:W-:-:S03]  /*67f0*/  UMOV UR16, 0xffffffff ;  /* 0xffffffff00107882 */ /* 0x000fc60000000000 */
[----:B------:R-:W-:Y:S05]  /*6800*/  BRA.DIV UR16, `(.L_x_2294) ;  /* 0x0000003a10e47947 */ /* 0x000fea000b800000 */
[----:B------:R-:W-:Y:S01]  /*6810*/  NOP ;  /* 0x0000000000007918 */ /* 0x000fe20000000000 */
.L_x_2373:
        /* <DEDUP_REMOVED lines=9> */
[----:B------:R-:W-:-:S03]  /*68b0*/  UMOV UR27, 0x14f00000 ;  /* 0x14f00000001b7882 */ /* 0x000fc60000000000 */
[----:B------:R-:W-:Y:S02]  /*68c0*/  ULEA.HI.X.SX32 UR16, UR16, UR24, 0x1, UP0 ;  /* 0x0000001810107291 */ /* 0x000fe400080f0e3f */
[----:B------:R-:W-:-:S04]  /*68d0*/  ULEA UR18, UP0, UR26, UR18, 0x2 ;  /* 0x000000121a127291 */ /* 0x000fc8000f80103f */
[----:B------:R-:W-:-:S03]  /*68e0*/  ULEA.HI.X UR19, UR26, UR19, UR16, 0x2, UP0 ;  /* 0x000000131a137291 */ /* 0x000fc600080f1410 */
[----:B------:R-:W-:Y:S01]  /*68f0*/  UMOV UR16, 0x400 ;  /* 0x0000040000107882 */ /* 0x000fe20000000000 */
[----:B------:R-:W-:Y:S01]  /*6900*/  UMOV UR26, 0x0 ;  /* 0x00000000001a7882 */ /* 0x000fe20000000000 */
[----:B-1----:R-:W-:-:S04]  /*6910*/  ULEA UR21, UR25, UR21, 0x18 ;  /* 0x0000001519157291 */ /* 0x002fc8000f8ec03f */
[----:B------:R-:W-:-:S09]  /*6920*/  UIADD3 UR21, UR21, 0x10000, URZ ;  /* 0x0001000015157890 */ /* 0x000fd2000fffe03f */
[----:B------:R1:W-:Y:S02]  /*6930*/  UBLKRED.G.S.ADD.F32.RN [UR18], [UR21], UR16, desc[UR26] ;  /* 0x00001a12150073bb */ /* 0x0003e400080a1410 */
[----:B-1----:R0:W-:Y:S02]  /*6940*/  UTMACMDFLUSH ;  /* 0x00000000000079b7 */ /* 0x0021e40000000000 */
.L_x_2296:
[----:B------:R-:W-:Y:S05]  /*6950*/  BSYNC B0 ;  /* 0x0000000000007941 */ /* 0x000fea0003800000 */
.L_x_2295:
        /* <DEDUP_REMOVED lines=17> */
.L_x_2298:
[----:B------:R-:W-:Y:S05]  /*6a70*/  BSYNC B0 ;  /* 0x0000000000007941 */ /* 0x000fea0003800000 */
.L_x_2297:
[----:B------:R-:W-:Y:S06]  /*6a80*/  BAR.ARV 0xa, 0xa0 ;  /* 0x0282800000007b1d */ /* 0x000fec0000002000 */
[----:B------:R-:W-:Y:S04]  /*6a90*/  BSSY B0, `(.L_x_2299) ;  /* 0x0000003000007945 */ /* 0x000fe80003800000 */
[----:B------:R-:W-:Y:S05]  /*6aa0*/  @!P0 BRA `(.L_x_2300) ;  /* 0x0000000000048947 */ /* 0x000fea0003800000 */
[----:B------:R-:W-:-:S04]  /*6ab0*/  DEPBAR.LE SB0, 0x0 ;  /* 0x000080000000791a */ /* 0x000fc80000000000 */
.L_x_2300:
[----:B------:R-:W-:Y:S05]  /*6ac0*/  BSYNC B0 ;  /* 0x0000000000007941 */ /* 0x000fea0003800000 */
.L_x_2299:
        /* <DEDUP_REMOVED lines=19> */
.L_x_2302:
[----:B------:R-:W-:Y:S05]  /*6c00*/  BSYNC B0 ;  /* 0x0000000000007941 */ /* 0x000fea0003800000 */
.L_x_2301:
        /* <DEDUP_REMOVED lines=9> */
.L_x_2305:
[----:B------:R-:W2:Y:S04]  /*6ca0*/  LDG.E.STRONG.GPU R0, desc[UR46][R2.64] ;  /* 0x0000002e02007981 */ /* 0x000ea8000c1ef900 */
[----:B--2---:R-:W-:Y:S01]  /*6cb0*/  CCTL.IVALL ;  /* 0x00000000ff00798f */ /* 0x004fe20002000000 */
[----:B------:R-:W-:Y:S05]  /*6cc0*/  YIELD ;  /* 0x0000000000007946 */ /* 0x000fea0003800000 */
[----:B------:R-:W-:-:S13]  /*6cd0*/  ISETP.NE.AND P1, PT, R0, UR22, PT ;  /* 0x0000001600007c0c */ /* 0x000fda000bf25270 */
[----:B------:R-:W-:Y:S05]  /*6ce0*/  @P1 BRA `(.L_x_2305) ;  /* 0xfffffffc00ec1947 */ /* 0x000fea000383ffff */
.L_x_2304:
[----:B------:R-:W-:Y:S05]  /*6cf0*/  BSYNC B0 ;  /* 0x0000000000007941 */ /* 0x000fea0003800000 */
.L_x_2303:
[----:B------:R-:W-:-:S03]  /*6d00*/  UMOV UR12, 0xffffffff ;  /* 0xffffffff000c7882 */ /* 0x000fc60000000000 */
[----:B------:R-:W-:Y:S05]  /*6d10*/  BRA.DIV UR12, `(.L_x_2306) ;  /* 0x000000360cbc7947 */ /* 0x000fea000b800000 */
[----:B------:R-:W-:Y:S01]  /*6d20*/  NOP ;  /* 0x0000000000007918 */ /* 0x000fe20000000000 */
.L_x_2376:
        /* <DEDUP_REMOVED lines=15> */
.L_x_2308:
[----:B------:R-:W-:Y:S05]  /*6e20*/  BSYNC B0 ;  /* 0x0000000000007941 */ /* 0x000fea0003800000 */
.L_x_2307:
        /* <DEDUP_REMOVED lines=15> */
.L_x_2310:
[----:B------:R-:W-:Y:S05]  /*6f20*/  BSYNC B0 ;  /* 0x0000000000007941 */ /* 0x000fea0003800000 */
.L_x_2309:
[----:B------:R-:W-:Y:S06]  /*6f30*/  BAR.ARV 0xa, 0xa0 ;  /* 0x0282800000007b1d */ /* 0x000fec0000002000 */
[----:B------:R-:W-:Y:S04]  /*6f40*/  BSSY B0, `(.L_x_2311) ;  /* 0x0000003000007945 */ /* 0x000fe80003800000 */
[----:B------:R-:W-:Y:S05]  /*6f50*/  @!P0 BRA `(.L_x_2312) ;  /* 0x0000000000048947 */ /* 0x000fea0003800000 */
[----:B------:R-:W-:-:S04]  /*6f60*/  DEPBAR.LE SB0, 0x0 ;  /* 0x000080000000791a */ /* 0x000fc80000000000 */
.L_x_2312:
[----:B------:R-:W-:Y:S05]  /*6f70*/  BSYNC B0 ;  /* 0x0000000000007941 */ /* 0x000fea0003800000 */
.L_x_2311:
        /* <DEDUP_REMOVED lines=19> */
.L_x_2314:
[----:B------:R-:W-:Y:S05]  /*70b0*/  BSYNC B0 ;  /* 0x0000000000007941 */ /* 0x000fea0003800000 */
.L_x_2313:
[----:B------:R-:W-:Y:S02]  /*70c0*/  UIADD3 UR9, UR9, 0x2, URZ ;  /* 0x0000000209097890 */ /* 0x000fe4000fffe03f */
[----:B------:R-:W-:Y:S02]  /*70d0*/  UIADD3 UR4, UR4, 0x4000, URZ ;  /* 0x0000400004047890 */ /* 0x000fe4000fffe03f */
[----:B------:R-:W-:-:S06]  /*70e0*/  UISETP.GE.AND UP0, UPT, UR9, UR11, UPT ;  /* 0x0000000b0900728c */ /* 0x000fcc000bf06270 */
[----:B------:R-:W-:-:S13]  /*70f0*/  PLOP3.LUT P1, PT, PT, PT, UP0, 0x80, 0x0 ;  /* 0x000000000000781c */ /* 0x000fda0003f2f008 */
[----:B------:R-:W-:Y:S05]  /*7100*/  @!P1 BRA `(.L_x_2315) ;  /* 0xfffffff400749947 */ /* 0x000fea000383ffff */
.L_x_2276:
        /* <DEDUP_REMOVED lines=41> */
.L_x_2318:
[----:B------:R-:W-:Y:S05]  /*73a0*/  BSYNC B0 ;  /* 0x0000000000007941 */ /* 0x000fea0003800000 */
.L_x_2317:
[----:B------:R-:W-:Y:S05]  /*73b0*/  BRA `(.L_x_2319) ;  /* 0x0000000000047947 */ /* 0x000fea0003800000 */
.L_x_2316:
[----:B------:R-:W-:-:S05]  /*73c0*/  UMOV UR4, UR9 ;  /* 0x0000000900047c82 */ /* 0x000fca0008000000 */
.L_x_2319:
        /* <DEDUP_REMOVED lines=11> */
.L_x_2324:
        /* <DEDUP_REMOVED lines=24> */
.L_x_2321:
[----:B------:R-:W-:Y:S05]  /*7600*/  BSYNC B0 ;  /* 0x0000000000007941 */ /* 0x000fea0003800000 */
.L_x_2320:
        /* <DEDUP_REMOVED lines=24> */
.L_x_2323:
[----:B------:R-:W-:Y:S05]  /*7790*/  BSYNC B0 ;  /* 0x0000000000007941 */ /* 0x000fea0003800000 */
.L_x_2322:
[----:B------:R-:W-:Y:S02]  /*77a0*/  UIADD3 UR7, UR7, 0x2, URZ ;  /* 0x0000000207077890 */ /* 0x000fe4000fffe03f */
[----:B------:R-:W-:Y:S02]  /*77b0*/  ULEA UR5, UR19, UR5, 0x1 ;  /* 0x0000000513057291 */ /* 0x000fe4000f8e083f */
[----:B------:R-:W-:Y:S02]  /*77c0*/  ULEA UR6, UR19, UR6, 0x1 ;  /* 0x0000000613067291 */ /* 0x000fe4000f8e083f */
[----:B------:R-:W-:-:S13]  /*77d0*/  ISETP.NE.AND P0, PT, RZ, UR7, PT ;  /* 0x00000007ff007c0c */ /* 0x000fda000bf05270 */
[----:B------:R-:W-:Y:S05]  /*77e0*/  @!P0 BRA `(.L_x_2227) ;  /* 0x0000002800388947 */ /* 0x000fea0003800000 */
[----:B------:R-:W-:Y:S05]  /*77f0*/  BRA `(.L_x_2324) ;  /* 0xfffffffc00207947 */ /* 0x000fea000383ffff */
.L_x_2268:
        /* <DEDUP_REMOVED lines=14> */
.L_x_2325:
        /* <DEDUP_REMOVED lines=14> */
.L_x_2327:
[----:B------:R-:W-:-:S05]  /*79c0*/  ULDC UR4, c[0x0][0x8c4] ;  /* 0x0002310000047ab9 */ /* 0x000fca0000000800 */
.L_x_2326:
        /* <DEDUP_REMOVED lines=59> */
.L_x_2329:
        /* <DEDUP_REMOVED lines=13> */
.L_x_2330:
        /* <DEDUP_REMOVED lines=8> */
.L_x_2331:
        /* <DEDUP_REMOVED lines=21> */
.L_x_2332:
        /* <DEDUP_REMOVED lines=50> */
.L_x_2377:
        /* <DEDUP_REMOVED lines=15> */
.L_x_2335:
        /* <DEDUP_REMOVED lines=97> */
.L_x_2346:
[----:B-123--:R-:W-:-:S04]  /*8a40*/  SHF.L.U32 R18, R10, 0x1f, RZ ;  /* 0x0000001f0a127819 */ /* 0x00efc800000006ff */
[----:B------:R-:W2:Y:S02]  /*8a50*/  SYNCS.PHASECHK.TRANS64.TRYWAIT P1, [R15+URZ+0x30840], R18 ;  /* 0x030840120f0075a7 */ /* 0x000ea4000802017f */
[----:B--2---:R-:W-:Y:S05]  /*8a60*/  @!P1 BRA `(.L_x_2338) ;  /* 0x0000001800989947 */ /* 0x004fea0003800000 */
.L_x_2378:
        /* <DEDUP_REMOVED lines=8> */
.L_x_2339:
        /* <DEDUP_REMOVED lines=37> */
.L_x_2379:
        /* <DEDUP_REMOVED lines=8> */
.L_x_2341:
        /* <DEDUP_REMOVED lines=37> */
.L_x_2380:
        /* <DEDUP_REMOVED lines=8> */
.L_x_2343:
        /* <DEDUP_REMOVED lines=31> */
.L_x_2382:
        /* <DEDUP_REMOVED lines=8> */
.L_x_2345:
        /* <DEDUP_REMOVED lines=37> */
.L_x_2337:
[----:B------:R-:W4:Y:S02]  /*9550*/  LDL.LU R4, [R1+0x4] ;  /* 0x0000040001047983 */ /* 0x000f240000300800 */
[----:B----4-:R-:W-:Y:S02]  /*9560*/  ISETP.NE.AND P1, PT, R4, RZ, PT ;  /* 0x000000ff0400720c */ /* 0x010fe40003f25270 */
[----:B------:R4:W5:Y:S11]  /*9570*/  LDL R4, [R1] ;  /* 0x0000000001047983 */ /* 0x0009760000100800 */
[----:B----4-:R-:W-:Y:S05]  /*9580*/  @!P1 BRA `(.L_x_2336) ;  /* 0x00000004005c9947 */ /* 0x010fea0003800000 */
[----:B------:R-:W-:-:S04]  /*9590*/  SHF.L.U32 R12, R10, 0x1f, RZ ;  /* 0x0000001f0a0c7819 */ /* 0x000fc800000006ff */
[----:B------:R-:W4:Y:S02]  /*95a0*/  SYNCS.PHASECHK.TRANS64.TRYWAIT P1, [R15+URZ+0x30840], R12 ;  /* 0x0308400c0f0075a7 */ /* 0x000f24000802017f */
[----:B----4-:R-:W-:Y:S05]  /*95b0*/  @!P1 BRA `(.L_x_2347) ;  /* 0x0000001000189947 */ /* 0x010fea0003800000 */
.L_x_2383:
        /* <DEDUP_REMOVED lines=8> */
.L_x_2348:
        /* <DEDUP_REMOVED lines=34> */
.L_x_2384:
        /* <DEDUP_REMOVED lines=8> */
.L_x_2350:
        /* <DEDUP_REMOVED lines=34> */
.L_x_2336:
[----:B------:R-:W1:Y:S01]  /*9b00*/  S2R R0, SR_TID.X ;  /* 0x0000000000007919 */ /* 0x000e620000002100 */
[----:B------:R-:W-:Y:S01]  /*9b10*/  IMAD R3, R16, 0x8, R15 ;  /* 0x0000000810037824 */ /* 0x000fe200078e020f */
[----:B-1----:R-:W-:Y:S02]  /*9b20*/  LOP3.LUT R2, R0, 0x7f, RZ, 0xc0, !PT ;  /* 0x0000007f00027812 */ /* 0x002fe400078ec0ff */
[----:B------:R-:W-:Y:S02]  /*9b30*/  SHF.L.U32 R0, R10, 0x1f, RZ ;  /* 0x0000001f0a007819 */ /* 0x000fe400000006ff */
[----:B------:R-:W-:Y:S02]  /*9b40*/  ISETP.NE.AND P1, PT, R2, RZ, PT ;  /* 0x000000ff0200720c */ /* 0x000fe40003f25270 */
[----:B------:R-:W1:Y:S02]  /*9b50*/  SYNCS.PHASECHK.TRANS64.TRYWAIT P0, [R3+URZ+0x30840], R0 ;  /* 0x03084000030075a7 */ /* 0x000e64000800017f */
[----:B-1----:R-:W-:Y:S09]  /*9b60*/  @!P0 BRA `(.L_x_2351) ;  /* 0x0000000800d48947 */ /* 0x002ff20003800000 */
.L_x_2385:
[----:B------:R-:W-:Y:S05]  /*9b70*/  @P1 BRA `(.L_x_2352) ;  /* 0x0000000000181947 */ /* 0x000fea0003800000 */
[----:B------:R-:W1:Y:S01]  /*9b80*/  S2R R2, SR_TID.X ;  /* 0x0000000000027919 */ /* 0x000e620000002100 */
[----:B------:R-:W-:-:S04]  /*9b90*/  IMAD.MOV.U32 R0, RZ, RZ, 0x4100 ;  /* 0x00004100ff007424 */ /* 0x000fc800078e00ff */
[----:B------:R1:W-:Y:S02]  /*9ba0*/  SYNCS.ARRIVE.TRANS64 RZ, [R3+URZ+0x30830], R0 ;  /* 0x0308300003ff79a7 */ /* 0x0003e4000800003f */
[----:B-1----:R-:W-:-:S13]  /*9bb0*/  LOP3.LUT P0, RZ, R2, 0x1f, RZ, 0xc0, !PT ;  /* 0x0000001f02ff7812 */ /* 0x002fda000780c0ff */
[----:B------:R-:W-:Y:S05]  /*9bc0*/  @!P0 BRA `(.L_x_2352) ;  /* 0x0000000000048947 */ /* 0x000fea0003800000 */
[----:B------:R-:W-:Y:S01]  /*9bd0*/  BPT.TRAP 0x1 ;  /* 0x000000040000795c */ /* 0x000fe20000300000 */
.L_x_2352:
        /* <DEDUP_REMOVED lines=41> */
.L_x_2333:
[----:B------:R-:W-:Y:S05]  /*9e70*/  BSYNC B0 ;  /* 0x0000000000007941 */ /* 0x000fea0003800000 */
.L_x_2328:
[----:B------:R-:W-:-:S03]  /*9e80*/  UMOV UR8, 0xffffffff ;  /* 0xffffffff00087882 */ /* 0x000fc60000000000 */
[----:B------:R-:W-:Y:S05]  /*9e90*/  BRA.DIV UR8, `(.L_x_2353) ;  /* 0x0000000a081c7947 */ /* 0x000fea000b800000 */
[----:B------:R-:W-:-:S13]  /*9ea0*/  ELECT P6, URZ, PT ;  /* 0x00000000003f782f */ /* 0x000fda00038c0000 */
.L_x_2388:
[----:B------:R-:W-:Y:S05]  /*9eb0*/  @!P6 BRA `(.L_x_2227) ;  /* 0x000000000084e947 */ /* 0x000fea0003800000 */
[----:B------:R-:W-:-:S06]  /*9ec0*/  ULOP3.LUT UR8, UR38, 0x2, URZ, 0xfc, !UPT ;  /* 0x0000000226087892 */ /* 0x000fcc000f8efc3f */
[----:B------:R-:W-:-:S05]  /*9ed0*/  IMAD.U32 R2, RZ, RZ, UR8 ;  /* 0x00000008ff027e24 */ /* 0x000fca000f8e00ff */
[----:B------:R-:W-:-:S13]  /*9ee0*/  ISETP.NE.AND P2, PT, R2, 0x3, PT ;  /* 0x000000030200780c */ /* 0x000fda0003f45270 */
[----:B------:R-:W-:Y:S05]  /*9ef0*/  @!P2 BRA `(.L_x_2354) ;  /* 0x000000000004a947 */ /* 0x000fea0003800000 */
[----:B---3--:R-:W-:Y:S01]  /*9f00*/  BPT.TRAP 0x1 ;  /* 0x000000040000795c */ /* 0x008fe20000300000 */
.L_x_2354:
        /* <DEDUP_REMOVED lines=15> */
.L_x_2389:
[----:B------:R-:W2:Y:S02]  /*a000*/  SYNCS.PHASECHK.TRANS64.TRYWAIT P0, [R3+URZ], R2 ;  /* 0x00000002030075a7 */ /* 0x000ea4000800017f */
[----:B--2---:R-:W-:Y:S05]  /*a010*/  @!P0 BRA `(.L_x_2356) ;  /* 0x0000000400f08947 */ /* 0x004fea0003800000 */
.L_x_2390:
[----:B------:R-:W-:Y:S05]  /*a020*/  @!P2 BRA `(.L_x_2357) ;  /* 0x000000000004a947 */ /* 0x000fea0003800000 */
[----:B---3--:R-:W-:Y:S01]  /*a030*/  BPT.TRAP 0x1 ;  /* 0x000000040000795c */ /* 0x008fe20000300000 */
.L_x_2357:
[----:B--2---:R-:W-:-:S04]  /*a040*/  VIADD R3, R8, 0x30840 ;  /* 0x0003084008037836 */ /* 0x004fc80000000000 */
[----:B------:R-:W-:-:S04]  /*a050*/  IMAD R5, R0, 0x8, R3 ;  /* 0x0000000800057824 */ /* 0x000fc800078e0203 */
[----:B------:R-:W2:Y:S02]  /*a060*/  SYNCS.PHASECHK.TRANS64.TRYWAIT P0, [R5+URZ], R4 ;  /* 0x00000004050075a7 */ /* 0x000ea4000800017f */
[----:B--2---:R-:W-:Y:S05]  /*a070*/  @!P0 BRA `(.L_x_2358) ;  /* 0x0000000400ec8947 */ /* 0x004fea0003800000 */
.L_x_2391:
[----:B------:R-:W-:-:S07]  /*a080*/  IMAD R3, R6, 0x8, R3 ;  /* 0x0000000806037824 */ /* 0x000fce00078e0203 */
.L_x_2359:
[----:B----4-:R4:W1:Y:S02]  /*a090*/  SYNCS.PHASECHK.TRANS64.TRYWAIT P0, [R3+URZ], R2 ;  /* 0x00000002030075a7 */ /* 0x010864000800017f */
[----:B-1----:R-:W-:Y:S05]  /*a0a0*/  @!P0 NANOSLEEP.SYNCS 0x989680 ;  /* 0x009896800000895d */ /* 0x002fea0003900000 */
[----:B------:R-:W1:Y:S02]  /*a0b0*/  @!P0 SYNCS.PHASECHK.TRANS64 P0, [R3+URZ], R2 ;  /* 0x00000002030085a7 */ /* 0x000e64000800007f */
[----:B-1----:R-:W-:Y:S05]  /*a0c0*/  @!P0 BRA `(.L_x_2359) ;  /* 0xfffffffc00f08947 */ /* 0x002fea000383ffff */
.L_x_2227:
[----:B---3--:R-:W-:Y:S05]  /*a0d0*/  BSYNC B6 ;  /* 0x0000000000067941 */ /* 0x008fea0003800000 */
.L_x_2221:
[----:B------:R-:W-:Y:S05]  /*a0e0*/  EXIT ;  /* 0x000000000000794d */ /* 0x000fea0003800000 */
.L_x_2238:
[----:B------:R-:W-:Y:S02]  /*a0f0*/  IMAD.MOV.U32 R12, RZ, RZ, RZ ;  /* 0x000000ffff0c7224 */ /* 0x000fe400078e00ff */
[----:B------:R-:W-:Y:S02]  /*a100*/  IMAD.MOV.U32 R11, RZ, RZ, 0x1f ;  /* 0x0000001fff0b7424 */ /* 0x000fe400078e00ff */
[----:B------:R-:W-:-:S07]  /*a110*/  IMAD.MOV.U32 R15, RZ, RZ, -0x1 ;  /* 0xffffffffff0f7424 */ /* 0x000fce00078e00ff */
[----:B------:R-:W-:Y:S05]  /*a120*/  WARPSYNC.COLLECTIVE R15, `(.L_x_2360) ;  /* 0x000000000f087348 */ /* 0x000fea0003c00000 */
[----:B------:R1:W2:Y:S02]  /*a130*/  SHFL.IDX P6, R14, R13, R12, R11 ;  /* 0x0000000c0d0e7389 */ /* 0x0002a400000c000b */
[----:B-12---:R-:W-:Y:S01]  /*a140*/  ENDCOLLECTIVE ;  /* 0x000000000000791b */ /* 0x006fe20003800000 */
.L_x_2360:
[----:B------:R-:W-:Y:S05]  /*a150*/  BRA `(.L_x_2361) ;  /* 0xffffff7400347947 */ /* 0x000fea000383ffff */
.L_x_2240:
[----:B--2---:R2:W3:Y:S02]  /*a160*/  SYNCS.PHASECHK.TRANS64.TRYWAIT P0, [R231+URZ+0x30800], R8 ;  /* 0x03080008e70075a7 */ /* 0x0044e4000800017f */
[----:B---3--:R-:W-:Y:S05]  /*a170*/  @!P0 NANOSLEEP.SYNCS 0x989680 ;  /* 0x009896800000895d */ /* 0x008fea0003900000 */
[----:B------:R-:W3:Y:S02]  /*a180*/  @!P0 SYNCS.PHASECHK.TRANS64 P0, [R231+URZ+0x30800], R8 ;  /* 0x03080008e70085a7 */ /* 0x000ee4000800007f */
[----:B---3--:R-:W-:Y:S05]  /*a190*/  @!P0 BRA `(.L_x_2240) ;  /* 0xfffffffc00f08947 */ /* 0x008fea000383ffff */
[----:B------:R-:W-:Y:S05]  /*a1a0*/  BRA `(.L_x_2239) ;  /* 0xffffff74007c7947 */ /* 0x000fea000383ffff */
.L_x_2244:
[----:B---3--:R3:W4:Y:S02]  /*a1b0*/  SYNCS.PHASECHK.TRANS64.TRYWAIT P0, [R0+URZ+0x30810], R7 ;  /* 0x03081007000075a7 */ /* 0x008724000800017f */
[----:B----4-:R-:W-:Y:S05]  /*a1c0*/  @!P0 NANOSLEEP.SYNCS 0x989680 ;  /* 0x009896800000895d */ /* 0x010fea0003900000 */
[----:B------:R-:W4:Y:S02]  /*a1d0*/  @!P0 SYNCS.PHASECHK.TRANS64 P0, [R0+URZ+0x30810], R7 ;  /* 0x03081007000085a7 */ /* 0x000f24000800007f */
[----:B----4-:R-:W-:Y:S05]  /*a1e0*/  @!P0 BRA `(.L_x_2244) ;  /* 0xfffffffc00f08947 */ /* 0x010fea000383ffff */
[----:B------:R-:W-:Y:S05]  /*a1f0*/  BRA `(.L_x_2243) ;  /* 0xffffff7c00107947 */ /* 0x000fea000383ffff */
.L_x_2248:
[----:B------:R1:W1:Y:S02]  /*a200*/  SYNCS.PHASECHK.TRANS64.TRYWAIT P0, [R0+URZ+0x30830], R7 ;  /* 0x03083007000075a7 */ /* 0x000264000800017f */
[----:B-1----:R-:W-:Y:S05]  /*a210*/  @!P0 NANOSLEEP.SYNCS 0x989680 ;  /* 0x009896800000895d */ /* 0x002fea0003900000 */
[----:B------:R-:W1:Y:S02]  /*a220*/  @!P0 SYNCS.PHASECHK.TRANS64 P0, [R0+URZ+0x30830], R7 ;  /* 0x03083007000085a7 */ /* 0x000e64000800007f */
[----:B-1----:R-:W-:Y:S05]  /*a230*/  @!P0 BRA `(.L_x_2248) ;  /* 0xfffffffc00f08947 */ /* 0x002fea000383ffff */
[----:B------:R-:W-:Y:S05]  /*a240*/  BRA `(.L_x_2247) ;  /* 0xffffff8000687947 */ /* 0x000fea000383ffff */
.L_x_2255:
[----:B------:R-:W-:Y:S01]  /*a250*/  BSSY B0, `(.L_x_2362) ;  /* 0x0000005000007945 */ /* 0x000fe20003800000 */
[----:B------:R-:W-:-:S07]  /*a260*/  IMAD.MOV.U32 R15, RZ, RZ, -0x1 ;  /* 0xffffffffff0f7424 */ /* 0x000fce00078e00ff */
[----:B-1----:R-:W-:Y:S05]  /*a270*/  WARPSYNC.COLLECTIVE R15, `(.L_x_2363) ;  /* 0x000000000f087348 */ /* 0x002fea0003c00000 */
[----:B------:R-:W-:Y:S01]  /*a280*/  NOP ;  /* 0x0000000000007918 */ /* 0x000fe20000000000 */
[----:B-1----:R-:W-:Y:S01]  /*a290*/  ENDCOLLECTIVE ;  /* 0x000000000000791b */ /* 0x002fe20003800000 */
.L_x_2363:
[----:B------:R-:W-:Y:S05]  /*a2a0*/  BSYNC B0 ;  /* 0x0000000000007941 */ /* 0x000fea0003800000 */
.L_x_2362:
[----:B------:R-:W-:Y:S05]  /*a2b0*/  BRA `(.L_x_2364) ;  /* 0xffffffac00247947 */ /* 0x000fea000383ffff */
.L_x_2264:
[----:B------:R-:W-:Y:S01]  /*a2c0*/  BSSY B0, `(.L_x_2365) ;  /* 0x0000005000007945 */ /* 0x000fe20003800000 */
[----:B------:R-:W-:-:S07]  /*a2d0*/  IMAD.MOV.U32 R15, RZ, RZ, -0x1 ;  /* 0xffffffffff0f7424 */ /* 0x000fce00078e00ff */
[----:B-12---:R-:W-:Y:S05]  /*a2e0*/  WARPSYNC.COLLECTIVE R15, `(.L_x_2366) ;  /* 0x000000000f087348 */ /* 0x006fea0003c00000 */
[----:B------:R-:W-:Y:S01]  /*a2f0*/  NOP ;  /* 0x0000000000007918 */ /* 0x000fe20000000000 */
[----:B-12---:R-:W-:Y:S01]  /*a300*/  ENDCOLLECTIVE ;  /* 0x000000000000791b */ /* 0x006fe20003800000 */
.L_x_2366:
[----:B------:R-:W-:Y:S05]  /*a310*/  BSYNC B0 ;  /* 0x0000000000007941 */ /* 0x000fea0003800000 */
.L_x_2365:
[----:B------:R-:W-:Y:S05]  /*a320*/  BRA `(.L_x_2367) ;  /* 0xffffffb000287947 */ /* 0x000fea000383ffff */
.L_x_2281:
[----:B------:R-:W-:Y:S01]  /*a330*/  BSSY B0, `(.L_x_2368) ;  /* 0x0000005000007945 */ /* 0x000fe20003800000 */
[----:B------:R-:W-:-:S07]  /*a340*/  IMAD.MOV.U32 R15, RZ, RZ, -0x1 ;  /* 0xffffffffff0f7424 */ /* 0x000fce00078e00ff */
[----:B------:R-:W-:Y:S05]  /*a350*/  WARPSYNC.COLLECTIVE R15, `(.L_x_2369) ;  /* 0x000000000f087348 */ /* 0x000fea0003c00000 */
[----:B------:R-:W-:Y:S01]  /*a360*/  NOP ;  /* 0x0000000000007918 */ /* 0x000fe20000000000 */
[----:B------:R-:W-:Y:S01]  /*a370*/  ENDCOLLECTIVE ;  /* 0x000000000000791b */ /* 0x000fe20003800000 */
.L_x_2369:
[----:B------:R-:W-:Y:S05]  /*a380*/  BSYNC B0 ;  /* 0x0000000000007941 */ /* 0x000fea0003800000 */
.L_x_2368:
[----:B------:R-:W-:Y:S05]  /*a390*/  BRA `(.L_x_2370) ;  /* 0xffffffbc00707947 */ /* 0x000fea000383ffff */
.L_x_2294:
[----:B------:R-:W-:Y:S01]  /*a3a0*/  BSSY B0, `(.L_x_2371) ;  /* 0x0000005000007945 */ /* 0x000fe20003800000 */
[----:B------:R-:W-:-:S07]  /*a3b0*/  IMAD.MOV.U32 R15, RZ, RZ, -0x1 ;  /* 0xffffffffff0f7424 */ /* 0x000fce00078e00ff */
[----:B------:R-:W-:Y:S05]  /*a3c0*/  WARPSYNC.COLLECTIVE R15, `(.L_x_2372) ;  /* 0x000000000f087348 */ /* 0x000fea0003c00000 */
[----:B------:R-:W-:Y:S01]  /*a3d0*/  NOP ;  /* 0x0000000000007918 */ /* 0x000fe20000000000 */
[----:B------:R-:W-:Y:S01]  /*a3e0*/  ENDCOLLECTIVE ;  /* 0x000000000000791b */ /* 0x000fe20003800000 */
.L_x_2372:
[----:B------:R-:W-:Y:S05]  /*a3f0*/  BSYNC B0 ;  /* 0x0000000000007941 */ /* 0x000fea0003800000 */
.L_x_2371:
[----:B------:R-:W-:Y:S05]  /*a400*/  BRA `(.L_x_2373) ;  /* 0xffffffc400047947 */ /* 0x000fea000383ffff */
.L_x_2306:
[----:B------:R-:W-:Y:S01]  /*a410*/  BSSY B0, `(.L_x_2374) ;  /* 0x0000005000007945 */ /* 0x000fe20003800000 */
[----:B------:R-:W-:-:S07]  /*a420*/  IMAD.MOV.U32 R15, RZ, RZ, -0x1 ;  /* 0xffffffffff0f7424 */ /* 0x000fce00078e00ff */
[----:B------:R-:W-:Y:S05]  /*a430*/  WARPSYNC.COLLECTIVE R15, `(.L_x_2375) ;  /* 0x000000000f087348 */ /* 0x000fea0003c00000 */
[----:B------:R-:W-:Y:S01]  /*a440*/  NOP ;  /* 0x0000000000007918 */ /* 0x000fe20000000000 */
[----:B------:R-:W-:Y:S01]  /*a450*/  ENDCOLLECTIVE ;  /* 0x000000000000791b */ /* 0x000fe20003800000 */
.L_x_2375:
[----:B------:R-:W-:Y:S05]  /*a460*/  BSYNC B0 ;  /* 0x0000000000007941 */ /* 0x000fea0003800000 */
.L_x_2374:
[----:B------:R-:W-:Y:S05]  /*a470*/  BRA `(.L_x_2376) ;  /* 0xffffffc8002c7947 */ /* 0x000fea000383ffff */
.L_x_2334:
[----:B-1----:R1:W2:Y:S02]  /*a480*/  SYNCS.PHASECHK.TRANS64.TRYWAIT P0, [R15+URZ+0x30820], R0 ;  /* 0x030820000f0075a7 */ /* 0x0022a4000800017f */
[----:B--2---:R-:W-:Y:S05]  /*a490*/  @!P0 NANOSLEEP.SYNCS 0x989680 ;  /* 0x009896800000895d */ /* 0x004fea0003900000 */
[----:B------:R-:W2:Y:S02]  /*a4a0*/  @!P0 SYNCS.PHASECHK.TRANS64 P0, [R15+URZ+0x30820], R0 ;  /* 0x030820000f0085a7 */ /* 0x000ea4000800007f */
[----:B--2---:R-:W-:Y:S05]  /*a4b0*/  @!P0 BRA `(.L_x_2334) ;  /* 0xfffffffc00f08947 */ /* 0x004fea000383ffff */
[----:B------:R-:W-:Y:S05]  /*a4c0*/  BRA `(.L_x_2377) ;  /* 0xffffffdc009c7947 */ /* 0x000fea000383ffff */
.L_x_2338:
[----:B--2---:R2:W3:Y:S02]  /*a4d0*/  SYNCS.PHASECHK.TRANS64.TRYWAIT P1, [R15+URZ+0x30840], R18 ;  /* 0x030840120f0075a7 */ /* 0x0044e4000802017f */
[----:B---3--:R-:W-:Y:S05]  /*a4e0*/  @!P1 NANOSLEEP.SYNCS 0x989680 ;  /* 0x009896800000995d */ /* 0x008fea0003900000 */
[----:B------:R-:W3:Y:S02]  /*a4f0*/  @!P1 SYNCS.PHASECHK.TRANS64 P1, [R15+URZ+0x30840], R18 ;  /* 0x030840120f0095a7 */ /* 0x000ee4000802007f */
[----:B---3--:R-:W-:Y:S05]  /*a500*/  @!P1 BRA `(.L_x_2338) ;  /* 0xfffffffc00f09947 */ /* 0x008fea000383ffff */
[----:B------:R-:W-:Y:S05]  /*a510*/  BRA `(.L_x_2378) ;  /* 0xffffffe400547947 */ /* 0x000fea000383ffff */
.L_x_2340:
[----:B-1----:R1:W3:Y:S02]  /*a520*/  SYNCS.PHASECHK.TRANS64.TRYWAIT P1, [R15+URZ+0x30828], R18 ;  /* 0x030828120f0075a7 */ /* 0x0022e4000802017f */
[----:B---3--:R-:W-:Y:S05]  /*a530*/  @!P1 NANOSLEEP.SYNCS 0x989680 ;  /* 0x009896800000995d */ /* 0x008fea0003900000 */
[----:B------:R-:W3:Y:S02]  /*a540*/  @!P1 SYNCS.PHASECHK.TRANS64 P1, [R15+URZ+0x30828], R18 ;  /* 0x030828120f0095a7 */ /* 0x000ee4000802007f */
[----:B---3--:R-:W-:Y:S05]  /*a550*/  @!P1 BRA `(.L_x_2340) ;  /* 0xfffffffc00f09947 */ /* 0x008fea000383ffff */
[----:B------:R-:W-:Y:S05]  /*a560*/  BRA `(.L_x_2379) ;  /* 0xffffffe400f47947 */ /* 0x000fea000383ffff */
.L_x_2342:
[----:B---3--:R3:W4:Y:S02]  /*a570*/  SYNCS.PHASECHK.TRANS64.TRYWAIT P1, [R15+URZ+0x30848], R18 ;  /* 0x030848120f0075a7 */ /* 0x008724000802017f */
[----:B----4-:R-:W-:Y:S05]  /*a580*/  @!P1 NANOSLEEP.SYNCS 0x989680 ;  /* 0x009896800000995d */ /* 0x010fea0003900000 */
[----:B------:R-:W4:Y:S02]  /*a590*/  @!P1 SYNCS.PHASECHK.TRANS64 P1, [R15+URZ+0x30848], R18 ;  /* 0x030848120f0095a7 */ /* 0x000f24000802007f */
[----:B----4-:R-:W-:Y:S05]  /*a5a0*/  @!P1 BRA `(.L_x_2342) ;  /* 0xfffffffc00f09947 */ /* 0x010fea000383ffff */
[----:B------:R-:W-:Y:S05]  /*a5b0*/  BRA `(.L_x_2380) ;  /* 0xffffffe800947947 */ /* 0x000fea000383ffff */
.L_x_2344:
[----:B------:R-:W-:-:S07]  /*a5c0*/  SHF.L.U32 R4, R10, 0x1f, RZ ;  /* 0x0000001f0a047819 */ /* 0x000fce00000006ff */
.L_x_2381:
[----:B----4-:R4:W1:Y:S02]  /*a5d0*/  SYNCS.PHASECHK.TRANS64.TRYWAIT P1, [R15+URZ+0x30820], R4 ;  /* 0x030820040f0075a7 */ /* 0x010864000802017f */
[----:B-1----:R-:W-:Y:S05]  /*a5e0*/  @!P1 NANOSLEEP.SYNCS 0x989680 ;  /* 0x009896800000995d */ /* 0x002fea0003900000 */
[----:B------:R-:W1:Y:S02]  /*a5f0*/  @!P1 SYNCS.PHASECHK.TRANS64 P1, [R15+URZ+0x30820], R4 ;  /* 0x030820040f0095a7 */ /* 0x000e64000802007f */
[----:B-1----:R-:W-:Y:S05]  /*a600*/  @!P1 BRA `(.L_x_2381) ;  /* 0xfffffffc00f09947 */ /* 0x002fea000383ffff */
[----:B------:R-:W-:Y:S05]  /*a610*/  BRA `(.L_x_2382) ;  /* 0xffffffec00187947 */ /* 0x000fea000383ffff */
.L_x_2347:
[----:B----4-:R4:W1:Y:S02]  /*a620*/  SYNCS.PHASECHK.TRANS64.TRYWAIT P1, [R15+URZ+0x30840], R12 ;  /* 0x0308400c0f0075a7 */ /* 0x010864000802017f */
[----:B-1----:R-:W-:Y:S05]  /*a630*/  @!P1 NANOSLEEP.SYNCS 0x989680 ;  /* 0x009896800000995d */ /* 0x002fea0003900000 */
[----:B------:R-:W1:Y:S02]  /*a640*/  @!P1 SYNCS.PHASECHK.TRANS64 P1, [R15+URZ+0x30840], R12 ;  /* 0x0308400c0f0095a7 */ /* 0x000e64000802007f */
[----:B-1----:R-:W-:Y:S05]  /*a650*/  @!P1 BRA `(.L_x_2347) ;  /* 0xfffffffc00f09947 */ /* 0x002fea000383ffff */
[----:B------:R-:W-:Y:S05]  /*a660*/  BRA `(.L_x_2383) ;  /* 0xffffffec00d47947 */ /* 0x000fea000383ffff */
.L_x_2349:
[----:B-1----:R1:W2:Y:S02]  /*a670*/  SYNCS.PHASECHK.TRANS64.TRYWAIT P1, [R15+URZ+0x30828], R12 ;  /* 0x0308280c0f0075a7 */ /* 0x0022a4000802017f */
[----:B--2---:R-:W-:Y:S05]  /*a680*/  @!P1 NANOSLEEP.SYNCS 0x989680 ;  /* 0x009896800000995d */ /* 0x004fea0003900000 */
[----:B------:R-:W2:Y:S02]  /*a690*/  @!P1 SYNCS.PHASECHK.TRANS64 P1, [R15+URZ+0x30828], R12 ;  /* 0x0308280c0f0095a7 */ /* 0x000ea4000802007f */
[----:B--2---:R-:W-:Y:S05]  /*a6a0*/  @!P1 BRA `(.L_x_2349) ;  /* 0xfffffffc00f09947 */ /* 0x004fea000383ffff */
[----:B------:R-:W-:Y:S05]  /*a6b0*/  BRA `(.L_x_2384) ;  /* 0xfffffff000687947 */ /* 0x000fea000383ffff */
.L_x_2351:
[----:B------:R1:W1:Y:S02]  /*a6c0*/  SYNCS.PHASECHK.TRANS64.TRYWAIT P0, [R3+URZ+0x30840], R0 ;  /* 0x03084000030075a7 */ /* 0x000264000800017f */
[----:B-1----:R-:W-:Y:S05]  /*a6d0*/  @!P0 NANOSLEEP.SYNCS 0x989680 ;  /* 0x009896800000895d */ /* 0x002fea0003900000 */
[----:B------:R-:W1:Y:S02]  /*a6e0*/  @!P0 SYNCS.PHASECHK.TRANS64 P0, [R3+URZ+0x30840], R0 ;  /* 0x03084000030085a7 */ /* 0x000e64000800007f */
[----:B-1----:R-:W-:Y:S05]  /*a6f0*/  @!P0 BRA `(.L_x_2351) ;  /* 0xfffffffc00f08947 */ /* 0x002fea000383ffff */
[----:B------:R-:W-:Y:S05]  /*a700*/  BRA `(.L_x_2385) ;  /* 0xfffffff400187947 */ /* 0x000fea000383ffff */
.L_x_2353:
[----:B------:R-:W-:Y:S01]  /*a710*/  BSSY B0, `(.L_x_2386) ;  /* 0x0000006000007945 */ /* 0x000fe20003800000 */
[----:B------:R-:W-:-:S07]  /*a720*/  IMAD.MOV.U32 R15, RZ, RZ, -0x1 ;  /* 0xffffffffff0f7424 */ /* 0x000fce00078e00ff */
[----:B---3--:R-:W-:Y:S05]  /*a730*/  WARPSYNC.COLLECTIVE R15, `(.L_x_2387) ;  /* 0x000000000f0c7348 */ /* 0x008fea0003c00000 */
[----:B------:R-:W-:Y:S02]  /*a740*/  ELECT P6, UR62, PT ;  /* 0x00000000003e782f */ /* 0x000fe400038c0000 */
[----:B------:R-:W-:Y:S01]  /*a750*/  MOV R14, UR62 ;  /* 0x0000003e000e7c02 */ /* 0x000fe20008000f00 */
[----:B---3--:R-:W-:Y:S10]  /*a760*/  ENDCOLLECTIVE ;  /* 0x000000000000791b */ /* 0x008ff40003800000 */
.L_x_2387:
[----:B------:R-:W-:Y:S05]  /*a770*/  BSYNC B0 ;  /* 0x0000000000007941 */ /* 0x000fea0003800000 */
.L_x_2386:
[----:B------:R-:W-:Y:S05]  /*a780*/  BRA `(.L_x_2388) ;  /* 0xfffffff400c87947 */ /* 0x000fea000383ffff */
.L_x_2355:
[----:B-1----:R1:W2:Y:S02]  /*a790*/  SYNCS.PHASECHK.TRANS64.TRYWAIT P0, [R7+URZ], R4 ;  /* 0x00000004070075a7 */ /* 0x0022a4000800017f */
[----:B--2---:R-:W-:Y:S05]  /*a7a0*/  @!P0 NANOSLEEP.SYNCS 0x989680 ;  /* 0x009896800000895d */ /* 0x004fea0003900000 */
[----:B------:R-:W2:Y:S02]  /*a7b0*/  @!P0 SYNCS.PHASECHK.TRANS64 P0, [R7+URZ], R4 ;  /* 0x00000004070085a7 */ /* 0x000ea4000800007f */
[----:B--2---:R-:W-:Y:S05]  /*a7c0*/  @!P0 BRA `(.L_x_2355) ;  /* 0xfffffffc00f08947 */ /* 0x004fea000383ffff */
[----:B------:R-:W-:Y:S05]  /*a7d0*/  BRA `(.L_x_2389) ;  /* 0xfffffff800087947 */ /* 0x000fea000383ffff */
.L_x_2356:
[----:B--2---:R2:W4:Y:S02]  /*a7e0*/  SYNCS.PHASECHK.TRANS64.TRYWAIT P0, [R3+URZ], R2 ;  /* 0x00000002030075a7 */ /* 0x004524000800017f */
[----:B----4-:R-:W-:Y:S05]  /*a7f0*/  @!P0 NANOSLEEP.SYNCS 0x989680 ;  /* 0x009896800000895d */ /* 0x010fea0003900000 */
[----:B------:R-:W4:Y:S02]  /*a800*/  @!P0 SYNCS.PHASECHK.TRANS64 P0, [R3+URZ], R2 ;  /* 0x00000002030085a7 */ /* 0x000f24000800007f */
[----:B----4-:R-:W-:Y:S05]  /*a810*/  @!P0 BRA `(.L_x_2356) ;  /* 0xfffffffc00f08947 */ /* 0x010fea000383ffff */
[----:B------:R-:W-:Y:S05]  /*a820*/  BRA `(.L_x_2390) ;  /* 0xfffffff400fc7947 */ /* 0x000fea000383ffff */
.L_x_2358:
[----:B--2---:R2:W4:Y:S02]  /*a830*/  SYNCS.PHASECHK.TRANS64.TRYWAIT P0, [R5+URZ], R4 ;  /* 0x00000004050075a7 */ /* 0x004524000800017f */
[----:B----4-:R-:W-:Y:S05]  /*a840*/  @!P0 NANOSLEEP.SYNCS 0x989680 ;  /* 0x009896800000895d */ /* 0x010fea0003900000 */
[----:B------:R-:W4:Y:S02]  /*a850*/  @!P0 SYNCS.PHASECHK.TRANS64 P0, [R5+URZ], R4 ;  /* 0x00000004050085a7 */ /* 0x000f24000800007f */
[----:B----4-:R-:W-:Y:S05]  /*a860*/  @!P0 BRA `(.L_x_2358) ;  /* 0xfffffffc00f08947 */ /* 0x010fea000383ffff */
[----:B------:R-:W-:Y:S05]  /*a870*/  BRA `(.L_x_2391) ;  /* 0xfffffff800007947 */ /* 0x000fea000383ffff */
.L_x_2392:
        /* <DEDUP_REMOVED lines=16> */
.L_x_3700:


//--------------------- .text._ZN7cutlass13device_kernelIN5flash11enable_sm90INS1_16FlashAttnBwdSm90INS1_25CollectiveMainloopBwdSm90ILi2ELi2ELi2EN4cute5tupleIJNS5_1CILi1EEES8_S8_EEENS6_IJNS7_ILi64EEENS7_ILi128EEESB_EEENS_6half_tEfNS_4arch4Sm90ELb1ELb0ELb0ELb0ELb0ELb1ELb0ELb0ELi2ELi1ELi2ELi1ELb0EEENS1_21CollectiveEpilogueBwdISC_SD_SF_Li256ELb0ELb0ELi1EEENS1_25SingleTileBwdLPTSchedulerILb0ELi128ELb0EEEEEEEEEvNT_6ParamsE --------------------------
	.section	.text._ZN7cutlass13device_kernelIN5flash11enable_sm90INS1_16FlashAttnBwdSm90INS1_25CollectiveMainloopBwdSm90ILi2ELi2ELi2EN4cute5tupleIJNS5_1CILi1EEES8_S8_EEENS6_IJNS7_ILi64EEENS7_ILi128EEESB_EEENS_6half_tEfNS_4arch4Sm90ELb1ELb0ELb0ELb0ELb0ELb1ELb0ELb0ELi2ELi1ELi2ELi1ELb0EEENS1_21CollectiveEpilogueBwdISC_SD_SF_Li256ELb0ELb0ELi1EEENS1_25SingleTileBwdLPTSchedulerILb0ELi128ELb0EEEEEEEEEvNT_6ParamsE,"ax",@progbits
	.align	128
.text._ZN7cutlass13device_kernelIN5flash11enable_sm90INS1_16FlashAttnBwdSm90INS1_25CollectiveMainloopBwdSm90ILi2ELi2ELi2EN4cute5tupleIJNS5_1CILi1EEES8_S8_EEENS6_IJNS7_ILi64EEENS7_ILi128EEESB_EEENS_6half_tEfNS_4arch4Sm90ELb1ELb0ELb0ELb0ELb0ELb1ELb0ELb0ELi2ELi1ELi2ELi1ELb0EEENS1_21CollectiveEpilogueBwdISC_SD_SF_Li256ELb0ELb0ELi1EEENS1_25SingleTileBwdLPTSchedulerILb0ELi128ELb0EEEEEEEEEvNT_6ParamsE:
        .type           _ZN7cutlass13device_kernelIN5flash11enable_sm90INS1_16FlashAttnBwdSm90INS1_25CollectiveMainloopBwdSm90ILi2ELi2ELi2EN4cute5tupleIJNS5_1CILi1EEES8_S8_EEENS6_IJNS7_ILi64EEENS7_ILi128EEESB_EEENS_6half_tEfNS_4arch4Sm90ELb1ELb0ELb0ELb0ELb0ELb1ELb0ELb0ELi2ELi1ELi2ELi1ELb0EEENS1_21CollectiveEpilogueBwdISC_SD_SF_Li256ELb0ELb0ELi1EEENS1_25SingleTileBwdLPTSchedulerILb0ELi128ELb0EEEEEEEEEvNT_6ParamsE,@function
        .size           _ZN7cutlass13device_kernelIN5flash11enable_sm90INS1_16FlashAttnBwdSm90INS1_25CollectiveMainloopBwdSm90ILi2ELi2ELi2EN4cute5tupleIJNS5_1CILi1EEES8_S8_EEENS6_IJNS7_ILi64EEENS7_ILi128EEESB_EEENS_6half_tEfNS_4arch4Sm90ELb1ELb0ELb0ELb0ELb0ELb1ELb0ELb0ELi2ELi1ELi2ELi1ELb0EEENS1_21CollectiveEpilogueBwdISC_SD_SF_Li256ELb0ELb0ELi1EEENS1_25SingleTileBwdLPTSchedulerILb0ELi128ELb0EEEEEEEEEvNT_6ParamsE,(.L_x_3701 - _ZN7cutlass13device_kernelIN5flash11enable_sm90INS1_16FlashAttnBwdSm90INS1_25CollectiveMainloopBwdSm90ILi2ELi2ELi2EN4cute5tupleIJNS5_1CILi1EEES8_S8_EEENS6_IJNS7_ILi64EEENS7_ILi128EEESB_EEENS_6half_tEfNS_4arch4Sm90ELb1ELb0ELb0ELb0ELb0ELb1ELb0ELb0ELi2ELi1ELi2ELi1ELb0EEENS1_21CollectiveEpilogueBwdISC_SD_SF_Li256ELb0ELb0ELi1EEENS1_25SingleTileBwdLPTSchedulerILb0ELi128ELb0EEEEEEEEEvNT_6ParamsE)
        .other          _ZN7cutlass13device_kernelIN5flash11enable_sm90INS1_16FlashAttnBwdSm90INS1_25CollectiveMainloopBwdSm90ILi2ELi2ELi2EN4cute5tupleIJNS5_1CILi1EEES8_S8_EEENS6_IJNS7_ILi64EEENS7_ILi128EEESB_EEENS_6half_tEfNS_4arch4Sm90ELb1ELb0ELb0ELb0ELb0ELb1ELb0ELb0ELi2ELi1ELi2ELi1ELb0EEENS1_21CollectiveEpilogueBwdISC_SD_SF_Li256ELb0ELb0ELi1EEENS1_25SingleTileBwdLPTSchedulerILb0ELi128ELb0EEEEEEEEEvNT_6ParamsE,@"STO_CUDA_ENTRY STV_DEFAULT"
_ZN7cutlass13device_kernelIN5flash11enable_sm90INS1_16FlashAttnBwdSm90INS1_25CollectiveMainloopBwdSm90ILi2ELi2ELi2EN4cute5tupleIJNS5_1CILi1EEES8_S8_EEENS6_IJNS7_ILi64EEENS7_ILi128EEESB_EEENS_6half_tEfNS_4arch4Sm90ELb1ELb0ELb0ELb0ELb0ELb1ELb0ELb0ELi2ELi1ELi2ELi1ELb0EEENS1_21CollectiveEpilogueBwdISC_SD_SF_Li256ELb0ELb0ELi1EEENS1_25SingleTileBwdLPTSchedulerILb0ELi128ELb0EEEEEEEEEvNT_6ParamsE:
        /* <DEDUP_REMOVED lines=30> */
.L_x_2394:
[----:B------:R-:W-:Y:S05]  /*01e0*/  BSYNC B0 ;  /* 0x0000000000007941 */ /* 0x000fea0003800000 */
.L_x_2393:
        /* <DEDUP_REMOVED lines=37> */
.L_x_2395:
        /* <DEDUP_REMOVED lines=22> */
.L_x_2396:
[----:B------:R-:W-:Y:S01]  /*05a0*/  PLOP3.LUT P0, PT, PT, PT, UP0, 0x80, 0x0 ;  /* 0x000000000000781c */ /* 0x000fe20003f0f008 */
[----:B------:R-:W-:Y:S01]  /*05b0*/  NOP ;  /* 0x0000000000007918 */ /* 0x000fe20000000000 */
[----:B------:R-:W-:Y:S01]  /*05c0*/  BSSY B6, `(.L_x_2397) ;  /* 0x000090f000067945 */ /* 0x000fe20003800000 */
[----:B-12-4-:R-:W-:Y:S10]  /*05d0*/  BAR.SYNC.DEFER_BLOCKING 0x0 ;  /* 0x0000000000007b1d */ /* 0x016ff40000010000 */
[----:B------:R-:W-:Y:S05]  /*05e0*/  @!P0 BRA `(.L_x_2398) ;  /* 0x0000005c00d48947 */ /* 0x000fea0003800000 */
.L_x_2399:
[----:B------:R-:W-:-:S08]  /*05f0*/  NOP ;  /* 0x0000000000007918 */ /* 0x000fd00000000000 */
[----:B------:R-:W1:Y:S02]  /*0600*/  USETMAXREG.TRY_ALLOC.CTAPOOL UP0, 0xf0 ;  /* 0x000000f0000079c8 */ /* 0x000e640008000600 */
[----:B-1----:R-:W-:-:S13]  /*0610*/  PLOP3.LUT P0, PT, PT, PT, UP0, 0x80, 0x0 ;  /* 0x000000000000781c */ /* 0x002fda0003f0f008 */
[----:B------:R-:W-:Y:S05]  /*0620*/  @!P0 BRA `(.L_x_2399) ;  /* 0xfffffffc00f08947 */ /* 0x000fea000383ffff */
[----:B------:R-:W-:Y:S01]  /*0630*/  LOP3.LUT R0, R0, 0x3, RZ, 0xc0, !PT ;  /* 0x0000000300007812 */ /* 0x000fe200078ec0ff */
[----:B------:R-:W1:Y:S01]  /*0640*/  S2R R2, SR_TID.X ;  /* 0x0000000000027919 */ /* 0x000e620000002100 */
[----:B------:R-:W2:Y:S01]  /*0650*/  S2UR UR7, SR_CTAID.X ;  /* 0x00000000000779c3 */ /* 0x000ea20000002500 */
[----:B------:R-:W-:Y:S02]  /*0660*/  ULDC UR8, c[0x0][0xb50] ;  /* 0x0002d40000087ab9 */ /* 0x000fe40000000800 */
[----:B------:R-:W-:Y:S01]  /*0670*/  UISETP.NE.AND UP0, UPT, UR8, 0x1, UPT ;  /* 0x000000010800788c */ /* 0x000fe2000bf05270 */
[----:B------:R-:W3:Y:S04]  /*0680*/  SHFL.IDX PT, R0, R0, RZ, 0x1f ;  /* 0x00001fff00007589 */ /* 0x000ee800000e0000 */
[----:B------:R-:W4:Y:S06]  /*0690*/  LDC R3, c[0x0][0xb68] ;  /* 0x0002da00ff037b82 */ /* 0x000f2c0000000800 */
[----:B------:R-:W-:Y:S01]  /*06a0*/  @UP0 ULDC UR4, c[0x0][0xb54] ;  /* 0x0002d50000040ab9 */ /* 0x000fe20000000800 */
[----:B------:R-:W-:Y:S01]  /*06b0*/  @UP0 ULDC UR9, c[0x0][0xb58] ;  /* 0x0002d60000090ab9 */ /* 0x000fe20000000800 */
[----:B--2---:R-:W-:-:S02]  /*06c0*/  UIMAD.WIDE.U32 UR4, UR7, UR4, URZ ;  /* 0x00000004070472a5 */ /* 0x004fc4000f8e003f */
[----:B------:R-:W-:Y:S01]  /*06d0*/  UMOV UR6, UR7 ;  /* 0x0000000700067c82 */ /* 0x000fe20008000000 */
[----:B---3--:R-:W-:Y:S01]  /*06e0*/  ISETP.NE.AND P0, PT, R0, RZ, PT ;  /* 0x000000ff0000720c */ /* 0x008fe20003f05270 */
[----:B------:R-:W-:Y:S01]  /*06f0*/  @UP0 USHF.R.U32.HI UR6, URZ, UR9, UR5 ;  /* 0x000000093f060299 */ /* 0x000fe20008011605 */
[----:B-1----:R-:W-:-:S03]  /*0700*/  SHF.R.U32.HI R2, RZ, 0x7, R2 ;  /* 0x00000007ff027819 */ /* 0x002fc60000011602 */
[----:B------:R-:W-:-:S04]  /*0710*/  UIADD3 UR4, -UR6, URZ, URZ ;  /* 0x0000003f06047290 */ /* 0x000fc8000fffe13f */
[----:B------:R-:W-:-:S04]  /*0720*/  UIMAD UR10, UR8, UR4, UR7 ;  /* 0x00000004080a72a4 */ /* 0x000fc8000f8e0207 */
[----:B------:R-:W-:-:S05]  /*0730*/  @!P0 VIADD R2, R2, 0x9 ;  /* 0x0000000902028836 */ /* 0x000fca0000000000 */
[----:B------:R1:W-:Y:S06]  /*0740*/  @!P0 BAR.ARV R2, 0xa0 ;  /* 0x000280020000851d */ /* 0x0003ec0000002000 */
[----:B----4-:R-:W-:-:S13]  /*0750*/  ISETP.LE.AND P0, PT, R3, UR6, PT ;  /* 0x0000000603007c0c */ /* 0x010fda000bf03270 */
[----:B-1----:R-:W-:Y:S05]  /*0760*/  @!P0 BRA `(.L_x_2400) ;  /* 0x0000000000208947 */ /* 0x002fea0003800000 */
[----:B------:R-:W-:Y:S01]  /*0770*/  ULDC UR7, c[0x0][0xb5c] ;  /* 0x0002d70000077ab9 */ /* 0x000fe20000000800 */
[----:B------:R-:W-:Y:S01]  /*0780*/  UMOV UR36, UR10 ;  /* 0x0000000a00247c82 */ /* 0x000fe20008000000 */
[----:B------:R-:W-:-:S11]  /*0790*/  UISETP.NE.AND UP0, UPT, UR7, 0x1, UPT ;  /* 0x000000010700788c */ /* 0x000fd6000bf05270 */
[----:B------:R-:W-:Y:S02]  /*07a0*/  @UP0 ULDC.64 UR8, c[0x0][0xb60] ;  /* 0x0002d80000080ab9 */ /* 0x000fe40000000a00 */
[----:B------:R-:W-:-:S04]  /*07b0*/  UIMAD.WIDE.U32 UR4, UR10, UR8, URZ ;  /* 0x000000080a0472a5 */ /* 0x000fc8000f8e003f */
[----:B------:R-:W-:-:S04]  /*07c0*/  @UP0 USHF.R.U32.HI UR36, URZ, UR9, UR5 ;  /* 0x000000093f240299 */ /* 0x000fc80008011605 */
[----:B------:R-:W-:Y:S01]  /*07d0*/  UIMAD UR4, UR36, UR7, URZ ;  /* 0x00000007240472a4 */ /* 0x000fe2000f8e023f */
[----:B------:R-:W-:Y:S11]  /*07e0*/  BRA `(.L_x_2401) ;  /* 0x00000000001c7947 */ /* 0x000ff60003800000 */
.L_x_2400:
[----:B------:R-:W-:Y:S01]  /*07f0*/  ULDC UR7, c[0x0][0xb44] ;  /* 0x0002d10000077ab9 */ /* 0x000fe20000000800 */
[----:B------:R-:W-:Y:S01]  /*0800*/  UMOV UR36, UR10 ;  /* 0x0000000a00247c82 */ /* 0x000fe20008000000 */
[----:B------:R-:W-:-:S11]  /*0810*/  UISETP.NE.AND UP0, UPT, UR7, 0x1, UPT ;  /* 0x000000010700788c */ /* 0x000fd6000bf05270 */
[----:B------:R-:W-:Y:S02]  /*0820*/  @UP0 ULDC.64 UR8, c[0x0][0xb48] ;  /* 0x0002d20000080ab9 */ /* 0x000fe40000000a00 */
[----:B------:R-:W-:-:S04]  /*0830*/  UIMAD.WIDE.U32 UR4, UR10, UR8, URZ ;  /* 0x000000080a0472a5 */ /* 0x000fc8000f8e003f */
[----:B------:R-:W-:-:S04]  /*0840*/  @UP0 USHF.R.U32.HI UR36, URZ, UR9, UR5 ;  /* 0x000000093f240299 */ /* 0x000fc80008011605 */
[----:B------:R-:W-:-:S12]  /*0850*/  UIMAD UR4, UR36, UR7, URZ ;  /* 0x00000007240472a4 */ /* 0x000fd8000f8e023f */
.L_x_2401:
[----:B------:R-:W-:Y:S01]  /*0860*/  ULDC UR43, c[0x0][0xb38] ;  /* 0x0002ce00002b7ab9 */ /* 0x000fe20000000800 */
[----:B------:R-:W-:Y:S02]  /*0870*/  UIADD3 UR4, UR10, -UR4, URZ ;  /* 0x800000040a047290 */ /* 0x000fe4000fffe03f */
[----:B------:R-:W-:Y:S01]  /*0880*/  UISETP.NE.AND UP0, UPT, UR43, 0x1, UPT ;  /* 0x000000012b00788c */ /* 0x000fe2000bf05270 */
[----:B------:R-:W-:Y:S02]  /*0890*/  ULDC UR5, c[0x0][0xb44] ;  /* 0x0002d10000057ab9 */ /* 0x000fe40000000800 */
[----:B------:R-:W-:-:S08]  /*08a0*/  UIMAD UR6, UR6, UR5, UR4 ;  /* 0x00000005060672a4 */ /* 0x000fd0000f8e0204 */
[----:B------:R-:W-:Y:S01]  /*08b0*/  @UP0 ULDC UR4, c[0x0][0xb3c] ;  /* 0x0002cf0000040ab9 */ /* 0x000fe20000000800 */
[----:B------:R-:W-:Y:S01]  /*08c0*/  @UP0 ULDC UR7, c[0x0][0xb40] ;  /* 0x0002d00000070ab9 */ /* 0x000fe20000000800 */
[----:B------:R-:W-:Y:S02]  /*08d0*/  UIMAD.WIDE.U32 UR4, UR6, UR4, URZ ;  /* 0x00000004060472a5 */ /* 0x000fe4000f8e003f */
[----:B------:R-:W-:Y:S02]  /*08e0*/  UMOV UR44, UR6 ;  /* 0x00000006002c7c82 */ /* 0x000fe40008000000 */
[----:B------:R-:W-:-:S04]  /*08f0*/  @UP0 USHF.R.U32.HI UR44, URZ, UR7, UR5 ;  /* 0x000000073f2c0299 */ /* 0x000fc80008011605 */
[----:B------:R-:W-:Y:S02]  /*0900*/  UIADD3 UR4, -UR44, URZ, URZ ;  /* 0x0000003f2c047290 */ /* 0x000fe4000fffe13f */
[----:B------:R-:W-:Y:S02]  /*0910*/  ISETP.LE.AND P0, PT, RZ, UR44, PT ;  /* 0x0000002cff007c0c */ /* 0x000fe4000bf03270 */
[----:B------:R-:W-:-:S11]  /*0920*/  UIMAD UR43, UR43, UR4, UR6 ;  /* 0x000000042b2b72a4 */ /* 0x000fd6000f8e0206 */
[----:B------:R-:W-:Y:S05]  /*0930*/  @!P0 BRA `(.L_x_2402) ;  /* 0x0000008c005c8947 */ /* 0x000fea0003800000 */
[----:B------:R-:W-:Y:S01]  /*0940*/  ULDC UR7, c[0x0][0x280] ;  /* 0x0000a00000077ab9 */ /* 0x000fe20000000800 */
[----:B------:R-:W-:Y:S01]  /*0950*/  ULDC UR5, c[0x0][0x290] ;  /* 0x0000a40000057ab9 */ /* 0x000fe20000000800 */
[----:B------:R-:W-:Y:S01]  /*0960*/  ULEA UR4, UR36, UR7, 0x7 ;  /* 0x0000000724047291 */ /* 0x000fe2000f8e383f */
[----:B------:R-:W-:Y:S01]  /*0970*/  PLOP3.LUT P0, PT, PT, PT, PT, 0x80, 0x0 ;  /* 0x000000000000781c */ /* 0x000fe20003f0f070 */
[----:B------:R-:W-:Y:S01]  /*0980*/  ULDC UR6, c[0x0][0x74c] ;  /* 0x0001d30000067ab9 */ /* 0x000fe20000000800 */
[----:B------:R-:W-:Y:S01]  /*0990*/  CS2R R86, SRZ ;  /* 0x0000000000567805 */ /* 0x000fe2000001ff00 */
[----:B------:R-:W-:Y:S01]  /*09a0*/  UIADD3 UR5, -UR6, UR4, -UR5 ;  /* 0x0000000406057290 */ /* 0x000fe2000fffe905 */
[----:B------:R-:W-:Y:S01]  /*09b0*/  CS2R R84, SRZ ;  /* 0x0000000000547805 */ /* 0x000fe2000001ff00 */
[----:B------:R-:W-:Y:S01]  /*09c0*/  UIADD3 UR4, UR7, 0x3f, URZ ;  /* 0x0000003f07047890 */ /* 0x000fe2000fffe03f */
        /* <DEDUP_REMOVED lines=20> */
[----:B------:R-:W-:Y:S01]  /*0b10*/  CS2R R58, SRZ ;  /* 0x00000000003a7805 */ /* 0x000fe2000001ff00 */
[----:B------:R-:W-:Y:S01]  /*0b20*/  UISETP.GT.AND UP0, UPT, UR37, UR39, UPT ;  /* 0x000000272500728c */ /* 0x000fe2000bf04270 */
[----:B------:R-:W-:Y:S02]  /*0b30*/  CS2R R56, SRZ ;  /* 0x0000000000387805 */ /* 0x000fe4000001ff00 */
[----:B------:R-:W-:Y:S02]  /*0b40*/  CS2R R54, SRZ ;  /* 0x0000000000367805 */ /* 0x000fe4000001ff00 */
[----:B------:R-:W-:Y:S02]  /*0b50*/  CS2R R52, SRZ ;  /* 0x0000000000347805 */ /* 0x000fe4000001ff00 */
[----:B------:R-:W-:-:S02]  /*0b60*/  CS2R R50, SRZ ;  /* 0x0000000000327805 */ /* 0x000fc4000001ff00 */
[----:B------:R-:W-:Y:S02]  /*0b70*/  CS2R R48, SRZ ;  /* 0x0000000000307805 */ /* 0x000fe4000001ff00 */
[----:B------:R-:W-:Y:S02]  /*0b80*/  PLOP3.LUT P1, PT, PT, PT, UP0, 0x80, 0x0 ;  /* 0x000000000000781c */ /* 0x000fe40003f2f008 */
        /* <DEDUP_REMOVED lines=66> */
.L_x_2405:
        /* <DEDUP_REMOVED lines=15> */
.L_x_2404:
        /* <DEDUP_REMOVED lines=22> */
.L_x_2407:
        /* <DEDUP_REMOVED lines=15> */
.L_x_2406:
        /* <DEDUP_REMOVED lines=8> */
.L_x_2514:
[----:B------:R-:W-:Y:S01]  /*1370*/  SHF.L.U32 R9, RZ, 0x1f, RZ ;  /* 0x0000001fff097819 */ /* 0x000fe200000006ff */
[----:B------:R-:W-:Y:S01]  /*1380*/  IMAD.SHL.U32 R4, R0, 0x40, RZ ;  /* 0x0000004000047824 */ /* 0x000fe200078e00ff */
[CC--:B------:R-:W-:Y:S02]  /*1390*/  LEA.HI R5, R3.reuse, R0.reuse, RZ, 0x5 ;  /* 0x0000000003057211 */ /* 0x0c0fe400078f28ff */
[----:B------:R-:W3:Y:S02]  /*13a0*/  SYNCS.PHASECHK.TRANS64.TRYWAIT P0, [R228+URZ+0x30800], R9 ;  /* 0x03080009e40075a7 */ /* 0x000ee4000800017f */
[----:B------:R-:W-:Y:S02]  /*13b0*/  SHF.R.S32.HI R6, RZ, 0x5, R5 ;  /* 0x00000005ff067819 */ /* 0x000fe40000011405 */
[----:B------:R-:W-:Y:S02]  /*13c0*/  LOP3.LUT R5, R2, 0xffffff80, RZ, 0xc0, !PT ;  /* 0xffffff8002057812 */ /* 0x000fe400078ec0ff */
[----:B------:R-:W-:Y:S01]  /*13d0*/  LOP3.LUT R4, R4, 0x1c0, RZ, 0xc0, !PT ;  /* 0x000001c004047812 */ /* 0x000fe200078ec0ff */
[----:B------:R-:W-:Y:S01]  /*13e0*/  IMAD.SHL.U32 R7, R6, 0x10, RZ ;  /* 0x0000001006077824 */ /* 0x000fe200078e00ff */
[CC--:B------:R-:W-:Y:S01]  /*13f0*/  LEA.HI R2, R3.reuse, R0.reuse, RZ, 0x3 ;  /* 0x0000000003027211 */ /* 0x0c0fe200078f18ff */
[----:B------:R-:W-:Y:S01]  /*1400*/  IMAD.IADD R5, R0, 0x1, -R5 ;  /* 0x0000000100057824 */ /* 0x000fe200078e0a05 */
[----:B------:R-:W-:-:S02]  /*1410*/  LEA.HI R3, R3, R0, RZ, 0x4 ;  /* 0x0000000003037211 */ /* 0x000fc400078f20ff */
[----:B------:R-:W-:Y:S01]  /*1420*/  LOP3.LUT R7, R4, 0x30, R7, 0xf8, !PT ;  /* 0x0000003004077812 */ /* 0x000fe200078ef807 */
[----:B---3--:R-:W-:Y:S06]  /*1430*/  @P0 BRA `(.L_x_2409) ;  /* 0x0000000000080947 */ /* 0x008fec0003800000 */
[----:B------:R-:W3:Y:S02]  /*1440*/  SYNCS.PHASECHK.TRANS64.TRYWAIT P0, [R228+URZ+0x30800], R9 ;  /* 0x03080009e40075a7 */ /* 0x000ee4000800017f */
[----:B---3--:R-:W-:Y:S05]  /*1450*/  @!P0 BRA `(.L_x_2410) ;  /* 0x0000008000b88947 */ /* 0x008fea0003800000 */
.L_x_2409:
[----:B------:R-:W-:Y:S01]  /*1460*/  SHF.R.S32.HI R8, RZ, 0x4, R3 ;  /* 0x00000004ff087819 */ /* 0x000fe20000011403 */
[----:B------:R-:W-:Y:S01]  /*1470*/  ULDC UR4, c[0x0][0x290] ;  /* 0x0000a40000047ab9 */ /* 0x000fe20000000800 */
[----:B------:R-:W-:Y:S01]  /*1480*/  SHF.R.S32.HI R0, RZ, 0x1f, R5 ;  /* 0x0000001fff007819 */ /* 0x000fe20000011405 */
[----:B------:R-:W-:Y:S01]  /*1490*/  UIMAD UR4, UR36, -0x80, UR4 ;  /* 0xffffff80240478a4 */ /* 0x000fe2000f8e0204 */
[----:B---3--:R-:W-:Y:S01]  /*14a0*/  LOP3.LUT R9, R7, 0x8, R2, 0xf8, !PT ;  /* 0x0000000807097812 */ /* 0x008fe200078ef802 */
[----:B------:R-:W-:Y:S01]  /*14b0*/  IMAD.U32 R231, RZ, RZ, UR38 ;  /* 0x00000026ffe77e24 */ /* 0x000fe2000f8e00ff */
[----:B------:R-:W-:Y:S02]  /*14c0*/  LEA.HI R3, R3, R8, RZ, 0x1 ;  /* 0x0000000803037211 */ /* 0x000fe400078f08ff */
[----:B------:R-:W-:Y:S02]  /*14d0*/  CS2R R86, SRZ ;  /* 0x0000000000567805 */ /* 0x000fe4000001ff00 */
[CC--:B------:R-:W-:Y:S01]  /*14e0*/  LEA.HI R2, R0.reuse, R5.reuse, RZ, 0x2 ;  /* 0x0000000500027211 */ /* 0x0c0fe200078f10ff */
[----:B------:R-:W-:Y:S01]  /*14f0*/  IMAD.U32 R15, RZ, RZ, UR4 ;  /* 0x00000004ff0f7e24 */ /* 0x000fe2000f8e00ff */
[----:B------:R-:W-:-:S02]  /*1500*/  LEA.HI R0, R0, R5, RZ, 0x5 ;  /* 0x0000000500007211 */ /* 0x000fc400078f28ff */
[----:B------:R-:W-:Y:S02]  /*1510*/  CS2R R84, SRZ ;  /* 0x0000000000547805 */ /* 0x000fe4000001ff00 */
[----:B------:R-:W-:Y:S02]  /*1520*/  SHF.R.U32.HI R4, RZ, 0x3, R4 ;  /* 0x00000003ff047819 */ /* 0x000fe40000011604 */
[----:B------:R-:W-:Y:S02]  /*1530*/  CS2R R82, SRZ ;  /* 0x0000000000527805 */ /* 0x000fe4000001ff00 */
[----:B------:R-:W-:Y:S02]  /*1540*/  LEA.HI R7, R13, R13, RZ, 0x1 ;  /* 0x0000000d0d077211 */ /* 0x000fe400078f08ff */
[----:B------:R-:W-:Y:S02]  /*1550*/  CS2R R80, SRZ ;  /* 0x0000000000507805 */ /* 0x000fe4000001ff00 */
[----:B------:R-:W-:-:S02]  /*1560*/  LOP3.LUT R11, R3, 0x7ffffe, RZ, 0xc0, !PT ;  /* 0x007ffffe030b7812 */ /* 0x000fc400078ec0ff */
[----:B------:R-:W-:Y:S02]  /*1570*/  CS2R R78, SRZ ;  /* 0x00000000004e7805 */ /* 0x000fe4000001ff00 */
[--C-:B------:R-:W-:Y:S02]  /*1580*/  SHF.R.S32.HI R6, RZ, 0x2, R2.reuse ;  /* 0x00000002ff067819 */ /* 0x100fe40000011402 */
[----:B------:R-:W-:Y:S02]  /*1590*/  CS2R R76, SRZ ;  /* 0x00000000004c7805 */ /* 0x000fe4000001ff00 */
[----:B------:R-:W-:Y:S01]  /*15a0*/  SHF.R.S32.HI R3, RZ, 0x1f, R2 ;  /* 0x0000001fff037819 */ /* 0x000fe20000011402 */
[----:B------:R-:W-:Y:S01]  /*15b0*/  IMAD.IADD R11, R8, 0x1, -R11 ;  /* 0x00000001080b7824 */ /* 0x000fe200078e0a0b */
[----:B------:R-:W-:Y:S02]  /*15c0*/  SHF.R.S32.HI R0, RZ, 0x5, R0 ;  /* 0x00000005ff007819 */ /* 0x000fe40000011400 */
[----:B------:R-:W-:-:S02]  /*15d0*/  CS2R R74, SRZ ;  /* 0x00000000004a7805 */ /* 0x000fc4000001ff00 */
[----:B------:R-:W-:Y:S02]  /*15e0*/  LOP3.LUT R229, R9, R4, RZ, 0x3c, !PT ;  /* 0x0000000409e57212 */ /* 0x000fe400078e3cff */
[----:B------:R-:W-:Y:S02]  /*15f0*/  CS2R R72, SRZ ;  /* 0x0000000000487805 */ /* 0x000fe4000001ff00 */
[----:B------:R-:W-:Y:S01]  /*1600*/  LOP3.LUT R4, R7, 0xfffffffe, RZ, 0xc0, !PT ;  /* 0xfffffffe07047812 */ /* 0x000fe200078ec0ff */
[----:B------:R-:W-:Y:S01]  /*1610*/  IMAD R9, R0, -0x10, R15 ;  /* 0xfffffff000097824 */ /* 0x000fe200078e020f */
[----:B------:R-:W-:Y:S02]  /*1620*/  LEA.HI R3, R3, R6, RZ, 0x3 ;  /* 0x0000000603037211 */ /* 0x000fe400078f18ff */
[----:B------:R-:W-:Y:S02]  /*1630*/  CS2R R70, SRZ ;  /* 0x0000000000467805 */ /* 0x000fe4000001ff00 */
[----:B--2---:R-:W-:Y:S01]  /*1640*/  LEA.HI R0, R14, R14, RZ, 0x1 ;  /* 0x0000000e0e007211 */ /* 0x004fe200078f08ff */
[----:B------:R-:W-:Y:S01]  /*1650*/  IMAD.IADD R8, R13, 0x1, -R4 ;  /* 0x000000010d087824 */ /* 0x000fe200078e0a04 */
[----:B------:R-:W-:Y:S01]  /*1660*/  LOP3.LUT R7, R3, 0xfffffff8, RZ, 0xc0, !PT ;  /* 0xfffffff803077812 */ /* 0x000fe200078ec0ff */
[----:B------:R-:W-:Y:S01]  /*1670*/  IMAD.SHL.U32 R4, R13, 0x1000, RZ ;  /* 0x000010000d047824 */ /* 0x000fe200078e00ff */
[----:B------:R-:W-:-:S02]  /*1680*/  LOP3.LUT R2, R2, 0xfffffffc, RZ, 0xc0, !PT ;  /* 0xfffffffc02027812 */ /* 0x000fc400078ec0ff */
[----:B------:R-:W-:Y:S02]  /*1690*/  CS2R R68, SRZ ;  /* 0x0000000000447805 */ /* 0x000fe4000001ff00 */
[----:B------:R-:W-:Y:S01]  /*16a0*/  LOP3.LUT R3, R0, 0xfffffffe, RZ, 0xc0, !PT ;  /* 0xfffffffe00037812 */ /* 0x000fe200078ec0ff */
[----:B------:R-:W-:Y:S01]  /*16b0*/  IMAD R0, R11, 0x200, R4 ;  /* 0x000002000b007824 */ /* 0x000fe200078e0204 */
[----:B------:R-:W-:Y:S01]  /*16c0*/  IADD3 R7, R9, R7, -R6 ;  /* 0x0000000709077210 */ /* 0x000fe20007ffe806 */
[C---:B------:R-:W-:Y:S01]  /*16d0*/  IMAD R9, R5.reuse, 0x4, R4 ;  /* 0x0000000405097824 */ /* 0x040fe200078e0204 */
[----:B------:R-:W-:Y:S01]  /*16e0*/  CS2R R66, SRZ ;  /* 0x0000000000427805 */ /* 0x000fe2000001ff00 */
[----:B------:R-:W-:Y:S01]  /*16f0*/  IMAD.IADD R227, R5, 0x1, -R2 ;  /* 0x0000000105e37824 */ /* 0x000fe200078e0a02 */
[----:B------:R-:W-:Y:S01]  /*1700*/  CS2R R64, SRZ ;  /* 0x0000000000407805 */ /* 0x000fe2000001ff00 */
[----:B------:R-:W-:Y:S01]  /*1710*/  IMAD.IADD R226, R14, 0x1, -R3 ;  /* 0x000000010ee27824 */ /* 0x000fe200078e0a03 */
[----:B------:R-:W-:Y:S01]  /*1720*/  CS2R R62, SRZ ;  /* 0x00000000003e7805 */ /* 0x000fe2000001ff00 */
[----:B------:R-:W-:Y:S01]  /*1730*/  IMAD.IADD R229, R229, 0x1, R0 ;  /* 0x00000001e5e57824 */ /* 0x000fe200078e0200 */
[----:B------:R-:W-:Y:S01]  /*1740*/  CS2R R60, SRZ ;  /* 0x00000000003c7805 */ /* 0x000fe2000001ff00 */
[----:B------:R-:W-:Y:S01]  /*1750*/  IMAD R5, R8, -0x40, R7 ;  /* 0xffffffc008057824 */ /* 0x000fe200078e0207 */
        /* <DEDUP_REMOVED lines=52> */
[----:B------:R-:W-:Y:S01]  /*1aa0*/  LOP3.LUT R231, R231, 0x1, RZ, 0xfc, !PT ;  /* 0x00000001e7e77812 */ /* 0x000fe200078efcff */
[----:B------:R-:W-:-:S02]  /*1ab0*/  IMAD R2, R9, 0x4, R228 ;  /* 0x0000000409027824 */ /* 0x000fc400078e02e4 */
[----:B------:R-:W-:-:S07]  /*1ac0*/  IMAD.SHL.U32 R227, R227, 0x2, RZ ;  /* 0x00000002e3e37824 */ /* 0x000fce00078e00ff */
.L_x_2421:
[----:B------:R-:W-:Y:S01]  /*1ad0*/  ISETP.NE.AND P0, PT, R231, 0x3, PT ;  /* 0x00000003e700780c */ /* 0x000fe20003f05270 */
[----:B------:R-:W-:-:S12]  /*1ae0*/  YIELD ;  /* 0x0000000000007946 */ /* 0x000fd80003800000 */
[----:B------:R-:W-:Y:S05]  /*1af0*/  @!P0 BRA `(.L_x_2411) ;  /* 0x0000000000048947 */ /* 0x000fea0003800000 */
[----:B------:R-:W-:Y:S01]  /*1b00*/  BPT.TRAP 0x1 ;  /* 0x000000040000795c */ /* 0x000fe20000300000 */
.L_x_2411:
[----:B------:R-:W-:Y:S01]  /*1b10*/  IMAD R0, R3, 0x8, R228 ;  /* 0x0000000803007824 */ /* 0x000fe200078e02e4 */
[----:B------:R-:W-:-:S04]  /*1b20*/  SHF.L.U32 R9, R4, 0x1f, RZ ;  /* 0x0000001f04097819 */ /* 0x000fc800000006ff */
[----:B------:R2:W3:Y:S01]  /*1b30*/  SYNCS.PHASECHK.TRANS64.TRYWAIT P1, [R0+URZ+0x30810], R9 ;  /* 0x03081009000075a7 */ /* 0x0004e2000802017f */
[----:B------:R-:W-:Y:S05]  /*1b40*/  @!P0 BRA `(.L_x_2412) ;  /* 0x0000000000048947 */ /* 0x000fea0003800000 */
[----:B------:R-:W-:Y:S01]  /*1b50*/  BPT.TRAP 0x1 ;  /* 0x000000040000795c */ /* 0x000fe20000300000 */
.L_x_2412:
[----:B---3--:R-:W-:Y:S05]  /*1b60*/  @P1 BRA `(.L_x_2413) ;  /* 0x0000000000081947 */ /* 0x008fea0003800000 */
[----:B------:R-:W3:Y:S02]  /*1b70*/  SYNCS.PHASECHK.TRANS64.TRYWAIT P1, [R0+URZ+0x30810], R9 ;  /* 0x03081009000075a7 */ /* 0x000ee4000802017f */
[----:B---3--:R-:W-:Y:S05]  /*1b80*/  @!P1 BRA `(.L_x_2414) ;  /* 0x0000007c00009947 */ /* 0x008fea0003800000 */
.L_x_2413:
        /* <DEDUP_REMOVED lines=81> */
.L_x_2415:
[----:B------:R1:W1:Y:S01]  /*20a0*/  SYNCS.PHASECHK.TRANS64.TRYWAIT P1, [R0+URZ+0x30830], R9 ;  /* 0x03083009000075a7 */ /* 0x000262000802017f */
[----:B------:R-:W-:Y:S05]  /*20b0*/  @!P0 BRA `(.L_x_2416) ;  /* 0x0000000000048947 */ /* 0x000fea0003800000 */
[----:B------:R-:W-:Y:S01]  /*20c0*/  BPT.TRAP 0x1 ;  /* 0x000000040000795c */ /* 0x000fe20000300000 */
.L_x_2416:
[----:B------:R-:W-:-:S05]  /*20d0*/  VIADD R6, R228, 0x20000 ;  /* 0x00020000e4067836 */ /* 0x000fca0000000000 */
[----:B------:R-:W-:-:S04]  /*20e0*/  SHF.R.U32.HI R6, RZ, 0x4, R6 ;  /* 0x00000004ff067819 */ /* 0x000fc80000011606 */
[----:B------:R-:W-:-:S04]  /*20f0*/  LOP3.LUT R225, R6, 0x3fff, RZ, 0xc0, !PT ;  /* 0x00003fff06e17812 */ /* 0x000fc800078ec0ff */
[----:B------:R-:W-:Y:S01]  /*2100*/  LOP3.LUT R6, R225, 0x10000, RZ, 0xfc, !PT ;  /* 0x00010000e1067812 */ /* 0x000fe200078efcff */
[----:B-1----:R-:W-:Y:S06]  /*2110*/  @P1 BRA `(.L_x_2417) ;  /* 0x0000000000081947 */ /* 0x002fec0003800000 */
[----:B------:R-:W1:Y:S02]  /*2120*/  SYNCS.PHASECHK.TRANS64.TRYWAIT P1, [R0+URZ+0x30830], R9 ;  /* 0x03083009000075a7 */ /* 0x000e64000802017f */
[----:B-1----:R-:W-:Y:S05]  /*2130*/  @!P1 BRA `(.L_x_2418) ;  /* 0x0000007400a89947 */ /* 0x002fea0003800000 */
.L_x_2417:
[----:B------:R-:W-:Y:S01]  /*2140*/  UIADD3 UR5, UR5, 0x8000, URZ ;  /* 0x0000800005057890 */ /* 0x000fe2000fffe03f */
[----:B------:R-:W-:Y:S01]  /*2150*/  IMAD R6, R3, 0x400, R6 ;  /* 0x0000040003067824 */ /* 0x000fe200078e0206 */
[----:B------:R-:W-:Y:S01]  /*2160*/  WARPGROUP.ARRIVE ;  /* 0x00000000000079c5 */ /* 0x000fe20000000000 */
[----:B------:R-:W-:Y:S01]  /*2170*/  UMOV UR11, 0x40000040 ;  /* 0x40000040000b7882 */ /* 0x000fe20000000000 */
[----:B------:R-:W-:Y:S01]  /*2180*/  USHF.R.U32.HI UR6, URZ, 0x4, UR5 ;  /* 0x000000043f067899 */ /* 0x000fe20008011605 */
[----:B------:R-:W-:Y:S01]  /*2190*/  ISETP.GT.AND P1, PT, R5, RZ, PT ;  /* 0x000000ff0500720c */ /* 0x000fe20003f24270 */
[----:B------:R-:W-:Y:S01]  /*21a0*/  UMOV UR9, 0x40000040 ;  /* 0x4000004000097882 */ /* 0x000fe20000000000 */
[----:B------:R-:W-:Y:S01]  /*21b0*/  R2UR UR5, R6 ;  /* 0x00000000060572ca */ /* 0x000fe200000e0000 */
[----:B------:R-:W-:Y:S02]  /*21c0*/  ULOP3.LUT UR6, UR6, 0x3fff, URZ, 0xc0, !UPT ;  /* 0x00003fff06067892 */ /* 0x000fe4000f8ec03f */
[----:B------:R-:W-:-:S02]  /*21d0*/  UIMAD UR7, UR39, -0x40, UR40 ;  /* 0xffffffc0270778a4 */ /* 0x000fc4000f8e0228 */
[----:B------:R-:W-:-:S04]  /*21e0*/  ULOP3.LUT UR6, UR6, 0x10000, URZ, 0xfc, !UPT ;  /* 0x0001000006067892 */ /* 0x000fc8000f8efc3f */
[----:B------:R-:W-:Y:S01]  /*21f0*/  IADD3 R232, -R5, UR7, -R227 ;  /* 0x0000000705e87c10 */ /* 0x000fe2000fffe9e3 */
[----:B------:R-:W-:Y:S02]  /*2200*/  UMOV UR7, 0x40000040 ;  /* 0x4000004000077882 */ /* 0x000fe40000000000 */
[----:B------:R-:W-:Y:S01]  /*2210*/  UMOV UR8, UR6 ;  /* 0x0000000600087c82 */ /* 0x000fe20008000000 */
[----:B------:R-:W-:Y:S01]  /*2220*/  UMOV UR10, UR5 ;  /* 0x00000005000a7c82 */ /* 0x000fe20008000000 */
[----:B------:R-:W-:Y:S01]  /*2230*/  SEL R233, R232, 0x40, P1 ;  /* 0x00000040e8e97807 */ /* 0x000fe20000800000 */
[----:B------:R-:W-:Y:S01]  /*2240*/  HGMMA.64x64x16.F32 R152, gdesc[UR8], RZ, !UPT, gsb0 ;  /* 0x00e00000089879f0 */ /* 0x000fe2000c0008ff */
[----:B------:R-:W-:Y:S02]  /*2250*/  UIADD3 UR10, UR5, 0x2, URZ ;  /* 0x00000002050a7890 */ /* 0x000fe4000fffe03f */
[----:B------:R-:W-:Y:S01]  /*2260*/  UIADD3 UR8, UR6, 0x2, URZ ;  /* 0x0000000206087890 */ /* 0x000fe2000fffe03f */
[C---:B------:R-:W-:Y:S01]  /*2270*/  ISETP.GT.AND P1, PT, R233.reuse, RZ, PT ;  /* 0x000000ffe900720c */ /* 0x040fe20003f24270 */
[----:B------:R-:W-:Y:S01]  /*2280*/  UMOV UR11, 0x40000040 ;  /* 0x40000040000b7882 */ /* 0x000fe20000000000 */
[----:B------:R-:W-:Y:S01]  /*2290*/  UMOV UR9, 0x40000040 ;  /* 0x4000004000097882 */ /* 0x000fe20000000000 */
[----:B------:R-:W-:-:S02]  /*22a0*/  ISETP.GT.AND P2, PT, R233, 0x28, PT ;  /* 0x00000028e900780c */ /* 0x000fc40003f44270 */
[----:B------:R-:W-:Y:S02]  /*22b0*/  FSEL R7, R184, -INF , !P1 ;  /* 0xff800000b8077808 */ /* 0x000fe40004800000 */
[C---:B------:R-:W-:Y:S02]  /*22c0*/  ISETP.GT.AND P1, PT, R233.reuse, 0x1, PT ;  /* 0x00000001e900780c */ /* 0x040fe40003f24270 */
[----:B------:R-:W-:Y:S01]  /*22d0*/  ISETP.GT.AND P4, PT, R233, 0x29, PT ;  /* 0x00000029e900780c */ /* 0x000fe20003f84270 */
[----:B------:R-:W-:Y:S01]  /*22e0*/  FFMA.FTZ R6, R7, UR41, -R216 ;  /* 0x0000002907067c23 */ /* 0x000fe200080108d8 */
[----:B------:R-:W-:Y:S02]  /*22f0*/  FSEL R8, R185, -INF , !P1 ;  /* 0xff800000b9087808 */ /* 0x000fe40004800000 */
[C---:B------:R-:W-:Y:S02]  /*2300*/  ISETP.GT.AND P1, PT, R233.reuse, 0x8, PT ;  /* 0x00000008e900780c */ /* 0x040fe40003f24270 */
[----:B------:R-:W-:Y:S01]  /*2310*/  FSEL R185, R204, -INF , !P2 ;  /* 0xff800000ccb97808 */ /* 0x000fe20005000000 */
[----:B------:R-:W-:Y:S01]  /*2320*/  FFMA.FTZ R7, R8, UR41, -R217 ;  /* 0x0000002908077c23 */ /* 0x000fe200080108d9 */
[----:B--23--:R-:W-:Y:S01]  /*2330*/  FSEL R9, R188, -INF , !P1 ;  /* 0xff800000bc097808 */ /* 0x00cfe20004800000 */
[----:B------:R-:W-:Y:S01]  /*2340*/  VIADD R188, R232, 0x8 ;  /* 0x00000008e8bc7836 */ /* 0x000fe20000000000 */
[C---:B------:R-:W-:Y:S01]  /*2350*/  ISETP.GT.AND P1, PT, R233.reuse, 0x9, PT ;  /* 0x00000009e900780c */ /* 0x040fe20003f24270 */
[----:B------:R-:W-:Y:S01]  /*2360*/  MUFU.EX2 R6, R6 ;  /* 0x0000000600067308 */ /* 0x000fe20000000800 */
[----:B------:R-:W-:Y:S01]  /*2370*/  ISETP.GT.AND P5, PT, R233, 0x31, PT ;  /* 0x00000031e900780c */ /* 0x000fe20003fa4270 */
[----:B------:R-:W-:Y:S01]  /*2380*/  FFMA.FTZ R8, R9, UR41, -R222 ;  /* 0x0000002909087c23 */ /* 0x000fe200080108de */
[----:B------:R-:W-:-:S02]  /*2390*/  FSEL R10, R189, -INF , !P1 ;  /* 0xff800000bd0a7808 */ /* 0x000fc40004800000 */
[C---:B------:R-:W-:Y:S02]  /*23a0*/  ISETP.GT.AND P1, PT, R233.reuse, 0x10, PT ;  /* 0x00000010e900780c */ /* 0x040fe40003f24270 */
[C---:B------:R-:W-:Y:S01]  /*23b0*/  ISETP.GT.AND P3, PT, R233.reuse, 0x38, PT ;  /* 0x00000038e900780c */ /* 0x040fe20003f64270 */
[----:B------:R-:W-:Y:S01]  /*23c0*/  FFMA.FTZ R9, R10, UR41, -R223 ;  /* 0x000000290a097c23 */ /* 0x000fe200080108df */
[----:B------:R-:W-:Y:S01]  /*23d0*/  FSEL R11, R192, -INF , !P1 ;  /* 0xff800000c00b7808 */ /* 0x000fe20004800000 */
[----:B------:R-:W-:Y:S01]  /*23e0*/  MUFU.EX2 R8, R8 ;  /* 0x0000000800087308 */ /* 0x000fe20000000800 */
[C---:B------:R-:W-:Y:S02]  /*23f0*/  ISETP.GT.AND P1, PT, R233.reuse, 0x11, PT ;  /* 0x00000011e900780c */ /* 0x040fe40003f24270 */
[----:B------:R-:W-:Y:S01]  /*2400*/  ISETP.GT.AND P2, PT, R233, 0x39, PT ;  /* 0x00000039e900780c */ /* 0x000fe20003f44270 */
[----:B------:R-:W-:Y:S01]  /*2410*/  FFMA.FTZ R10, R11, UR41, -R220 ;  /* 0x000000290b0a7c23 */ /* 0x000fe200080108dc */
[----:B------:R-:W-:-:S02]  /*2420*/  FSEL R12, R193, -INF , !P1 ;  /* 0xff800000c10c7808 */ /* 0x000fc40004800000 */
[C---:B------:R-:W-:Y:S01]  /*2430*/  ISETP.GT.AND P1, PT, R233.reuse, 0x18, PT ;  /* 0x00000018e900780c */ /* 0x040fe20003f24270 */
[----:B------:R-:W-:Y:S02]  /*2440*/  MUFU.EX2 R9, R9 ;  /* 0x0000000900097308 */ /* 0x000fe40000000800 */
[----:B------:R-:W-:Y:S01]  /*2450*/  FFMA.FTZ R11, R12, UR41, -R221 ;  /* 0x000000290c0b7c23 */ /* 0x000fe200080108dd */
[----:B------:R-:W-:Y:S02]  /*2460*/  FSEL R13, R196, -INF , !P1 ;  /* 0xff800000c40d7808 */ /* 0x000fe40004800000 */
[----:B------:R-:W-:-:S03]  /*2470*/  ISETP.GT.AND P1, PT, R233, 0x19, PT ;  /* 0x00000019e900780c */ /* 0x000fc60003f24270 */
[----:B------:R-:W-:Y:S01]  /*2480*/  FFMA.FTZ R12, R13, UR41, -R218 ;  /* 0x000000290d0c7c23 */ /* 0x000fe200080108da */
[----:B------:R-:W-:Y:S01]  /*2490*/  FSEL R14, R197, -INF , !P1 ;  /* 0xff800000c50e7808 */ /* 0x000fe20004800000 */
[----:B------:R-:W-:Y:S01]  /*24a0*/  MUFU.EX2 R7, R7 ;  /* 0x0000000700077308 */ /* 0x000fe20000000800 */
[----:B------:R-:W-:-:S03]  /*24b0*/  ISETP.GT.AND P1, PT, R233, 0x20, PT ;  /* 0x00000020e900780c */ /* 0x000fc60003f24270 */
[----:B------:R-:W-:Y:S01]  /*24c0*/  FFMA.FTZ R13, R14, UR41, -R219 ;  /* 0x000000290e0d7c23 */ /* 0x000fe200080108db */
[----:B------:R-:W-:Y:S01]  /*24d0*/  FSEL R15, R200, -INF , !P1 ;  /* 0xff800000c80f7808 */ /* 0x000fe20004800000 */
[----:B------:R-:W-:Y:S01]  /*24e0*/  FFMA.FTZ R200, R185, UR41, -R20 ;  /* 0x00000029b9c87c23 */ /* 0x000fe20008010814 */
[----:B------:R-:W-:Y:S01]  /*24f0*/  ISETP.GT.AND P1, PT, R233, 0x21, PT ;  /* 0x00000021e900780c */ /* 0x000fe20003f24270 */
[----:B------:R-:W-:Y:S02]  /*2500*/  MUFU.EX2 R10, R10 ;  /* 0x0000000a000a7308 */ /* 0x000fe40000000800 */
[----:B------:R-:W-:Y:S01]  /*2510*/  FFMA.FTZ R14, R15, UR41, -R18 ;  /* 0x000000290f0e7c23 */ /* 0x000fe20008010812 */
[----:B------:R-:W-:Y:S02]  /*2520*/  FSEL R184, R201, -INF , !P1 ;  /* 0xff800000c9b87808 */ /* 0x000fe40004800000 */
[----:B------:R-:W-:-:S03]  /*2530*/  ISETP.GT.AND P1, PT, R233, 0x30, PT ;  /* 0x00000030e900780c */ /* 0x000fc60003f24270 */
[----:B------:R-:W-:Y:S01]  /*2540*/  FFMA.FTZ R15, R184, UR41, -R19 ;  /* 0x00000029b80f7c23 */ /* 0x000fe20008010813 */
[----:B------:R-:W-:Y:S01]  /*2550*/  FSEL R184, R205, -INF , !P4 ;  /* 0xff800000cdb87808 */ /* 0x000fe20006000000 */
[----:B------:R-:W-:Y:S01]  /*2560*/  MUFU.EX2 R11, R11 ;  /* 0x0000000b000b7308 */ /* 0x000fe20000000800 */
[----:B------:R-:W-:Y:S02]  /*2570*/  FSEL R185, R208, -INF , !P1 ;  /* 0xff800000d0b97808 */ /* 0x000fe40004800000 */
[----:B------:R-:W-:Y:S01]  /*2580*/  ISETP.GT.AND P4, PT, R5, 0x8, PT ;  /* 0x000000080500780c */ /* 0x000fe20003f84270 */
[----:B------:R-:W-:Y:S01]  /*2590*/  FFMA.FTZ R201, R184, UR41, -R21 ;  /* 0x00000029b8c97c23 */ /* 0x000fe20008010815 */
[----:B------:R-:W-:Y:S01]  /*25a0*/  FSEL R184, R209, -INF , !P5 ;  /* 0xff800000d1b87808 */ /* 0x000fe20006800000 */
[----:B------:R-:W-:Y:S02]  /*25b0*/  WARPGROUP.DEPBAR.LE gsb0, 0x0 ;  /* 0x00008000000079c5 */ /* 0x000fe40000010000 */
[----:B------:R-:W-:Y:S01]  /*25c0*/  WARPGROUP.ARRIVE ;  /* 0x00000000000079c5 */ /* 0x000fe20000000000 */
[----:B------:R-:W-:Y:S01]  /*25d0*/  FFMA.FTZ R204, R185, UR41, -R16 ;  /* 0x00000029b9cc7c23 */ /* 0x000fe20008010810 */
[----:B------:R-:W-:Y:S01]  /*25e0*/  SEL R188, R188, 0x40, P4 ;  /* 0x00000040bcbc7807 */ /* 0x000fe20002000000 */
[----:B------:R-:W-:Y:S01]  /*25f0*/  FFMA.FTZ R205, R184, UR41, -R17 ;  /* 0x00000029b8cd7c23 */ /* 0x000fe20008010811 */
[----:B------:R-:W-:Y:S01]  /*2600*/  FSEL R185, R212, -INF , !P3 ;  /* 0xff800000d4b97808 */ /* 0x000fe20005800000 */
[----:B------:R-:W-:Y:S01]  /*2610*/  MUFU.EX2 R12, R12 ;  /* 0x0000000c000c7308 */ /* 0x000fe20000000800 */
[----:B------:R-:W-:Y:S01]  /*2620*/  HGMMA.64x64x16.F32 R152, gdesc[UR8], R152, gsb0 ;  /* 0x00e00000089879f0 */ /* 0x000fe20008000898 */
[----:B------:R-:W-:Y:S01]  /*2630*/  UIADD3 UR10, UR5, 0x4, URZ ;  /* 0x00000004050a7890 */ /* 0x000fe2000fffe03f */
[----:B------:R-:W-:Y:S01]  /*2640*/  FSEL R184, R213, -INF , !P2 ;  /* 0xff800000d5b87808 */ /* 0x000fe20005000000 */
[----:B------:R-:W-:Y:S01]  /*2650*/  UIADD3 UR8, UR6, 0x4, URZ ;  /* 0x0000000406087890 */ /* 0x000fe2000fffe03f */
[----:B------:R-:W-:Y:S01]  /*2660*/  ISETP.GT.AND P1, PT, R188, RZ, PT ;  /* 0x000000ffbc00720c */ /* 0x000fe20003f24270 */
[----:B------:R-:W-:Y:S01]  /*2670*/  UMOV UR11, 0x40000040 ;  /* 0x40000040000b7882 */ /* 0x000fe20000000000 */
[----:B------:R-:W-:Y:S01]  /*2680*/  UMOV UR9, 0x40000040 ;  /* 0x4000004000097882 */ /* 0x000fe20000000000 */
[----:B------:R-:W-:Y:S01]  /*2690*/  FFMA.FTZ R185, R185, UR41, -R22 ;  /* 0x00000029b9b97c23 */ /* 0x000fe20008010816 */
[----:B------:R-:W-:Y:S01]  /*26a0*/  FFMA.FTZ R208, R184, UR41, -R23 ;  /* 0x00000029b8d07c23 */ /* 0x000fe20008010817 */
[----:B------:R-:W-:Y:S01]  /*26b0*/  ISETP.GT.AND P2, PT, R188, 0x8, PT ;  /* 0x00000008bc00780c */ /* 0x000fe20003f44270 */
[----:B------:R-:W-:Y:S01]  /*26c0*/  MUFU.EX2 R13, R13 ;  /* 0x0000000d000d7308 */ /* 0x000fe20000000800 */
[----:B------:R-:W-:-:S02]  /*26d0*/  LOP3.LUT R184, R225, 0x2000000, RZ, 0xfc, !PT ;  /* 0x02000000e1b87812 */ /* 0x000fc400078efcff */
[----:B------:R-:W-:Y:S02]  /*26e0*/  FSEL R189, R186, -INF , !P1 ;  /* 0xff800000babd7808 */ /* 0x000fe40004800000 */
[C---:B------:R-:W-:Y:S01]  /*26f0*/  ISETP.GT.AND P1, PT, R188.reuse, 0x1, PT ;  /* 0x00000001bc00780c */ /* 0x040fe20003f24270 */
[----:B------:R-:W-:Y:S01]  /*2700*/  IMAD R186, R3, 0x400, R184 ;  /* 0x0000040003ba7824 */ /* 0x000fe200078e02b8 */
[C---:B------:R-:W-:Y:S01]  /*2710*/  ISETP.GT.AND P5, PT, R188.reuse, 0x18, PT ;  /* 0x00000018bc00780c */ /* 0x040fe20003fa4270 */
[----:B------:R1:W-:Y:S01]  /*2720*/  MUFU.EX2 R209, R185 ;  /* 0x000000b900d17308 */ /* 0x0003e20000000800 */
[----:B------:R-:W-:Y:S01]  /*2730*/  FSEL R184, R187, -INF , !P1 ;  /* 0xff800000bbb87808 */ /* 0x000fe20004800000 */
[----:B------:R-:W-:Y:S01]  /*2740*/  FFMA.FTZ R189, R189, UR41, -R216 ;  /* 0x00000029bdbd7c23 */ /* 0x000fe200080108d8 */
[C---:B------:R-:W-:Y:S02]  /*2750*/  ISETP.GT.AND P1, PT, R188.reuse, 0x9, PT ;  /* 0x00000009bc00780c */ /* 0x040fe40003f24270 */
[----:B------:R-:W-:Y:S01]  /*2760*/  ISETP.GT.AND P3, PT, R188, 0x11, PT ;  /* 0x00000011bc00780c */ /* 0x000fe20003f64270 */
[----:B------:R-:W-:Y:S01]  /*2770*/  FFMA.FTZ R213, R184, UR41, -R217 ;  /* 0x00000029b8d57c23 */ /* 0x000fe200080108d9 */
[----:B------:R-:W-:Y:S01]  /*2780*/  FSEL R184, R191, -INF , !P1 ;  /* 0xff800000bfb87808 */ /* 0x000fe20004800000 */
[----:B------:R2:W-:Y:S01]  /*2790*/  MUFU.EX2 R212, R189 ;  /* 0x000000bd00d47308 */ /* 0x0005e20000000800 */
[----:B-1----:R-:W-:-:S02]  /*27a0*/  FSEL R185, R190, -INF , !P2 ;  /* 0xff800000beb97808 */ /* 0x002fc40005000000 */
[----:B------:R-:W-:Y:S01]  /*27b0*/  ISETP.GT.AND P2, PT, R188, 0x10, PT ;  /* 0x00000010bc00780c */ /* 0x000fe20003f44270 */
[----:B------:R-:W-:Y:S01]  /*27c0*/  FFMA.FTZ R223, R184, UR41, -R223 ;  /* 0x00000029b8df7c23 */ /* 0x000fe200080108df */
[----:B------:R-:W-:Y:S01]  /*27d0*/  ISETP.GT.AND P6, PT, R188, 0x19, PT ;  /* 0x00000019bc00780c */ /* 0x000fe20003fc4270 */
[----:B------:R-:W-:Y:S01]  /*27e0*/  FFMA.FTZ R216, R185, UR41, -R222 ;  /* 0x00000029b9d87c23 */ /* 0x000fe200080108de */
[----:B------:R-:W-:Y:S01]  /*27f0*/  FSEL R185, R194, -INF , !P2 ;  /* 0xff800000c2b97808 */ /* 0x000fe20005000000 */
[----:B------:R-:W-:Y:S01]  /*2800*/  MUFU.EX2 R213, R213 ;  /* 0x000000d500d57308 */ /* 0x000fe20000000800 */
[C---:B------:R-:W-:Y:S02]  /*2810*/  ISETP.GT.AND P2, PT, R188.reuse, 0x21, PT ;  /* 0x00000021bc00780c */ /* 0x040fe40003f44270 */
[----:B------:R-:W-:Y:S01]  /*2820*/  ISETP.GT.AND P1, PT, R188, 0x20, PT ;  /* 0x00000020bc00780c */ /* 0x000fe20003f24270 */
[----:B------:R-:W-:Y:S01]  /*2830*/  FFMA.FTZ R217, R185, UR41, -R220 ;  /* 0x00000029b9d97c23 */ /* 0x000fe200080108dc */
[----:B------:R-:W-:-:S02]  /*2840*/  FSEL R187, R198, -INF , !P5 ;  /* 0xff800000c6bb7808 */ /* 0x000fc40006800000 */
[----:B------:R-:W-:Y:S01]  /*2850*/  FSEL R192, R203, -INF , !P2 ;  /* 0xff800000cbc07808 */ /* 0x000fe20005000000 */
[----:B------:R-:W-:Y:S01]  /*2860*/  MUFU.EX2 R216, R216 ;  /* 0x000000d800d87308 */ /* 0x000fe20000000800 */
[----:B------:R-:W-:Y:S02]  /*2870*/  ISETP.GT.AND P4, PT, R188, 0x29, PT ;  /* 0x00000029bc00780c */ /* 0x000fe40003f84270 */
[----:B------:R-:W-:Y:S02]  /*2880*/  FSEL R190, R199, -INF , !P6 ;  /* 0xff800000c7be7808 */ /* 0x000fe40007000000 */
[----:B--2---:R-:W-:Y:S02]  /*2890*/  FSEL R189, R202, -INF , !P1 ;  /* 0xff800000cabd7808 */ /* 0x004fe40004800000 */
[----:B------:R-:W-:Y:S01]  /*28a0*/  ISETP.GT.AND P5, PT, R188, 0x30, PT ;  /* 0x00000030bc00780c */ /* 0x000fe20003fa4270 */
[----:B------:R-:W-:Y:S01]  /*28b0*/  FFMA.FTZ R219, R190, UR41, -R219 ;  /* 0x00000029bedb7c23 */ /* 0x000fe200080108db */
[C---:B------:R-:W-:Y:S01]  /*28c0*/  ISETP.GT.AND P6, PT, R188.reuse, 0x31, PT ;  /* 0x00000031bc00780c */ /* 0x040fe20003fc4270 */
[----:B------:R-:W-:Y:S01]  /*28d0*/  FFMA.FTZ R203, R189, UR41, -R18 ;  /* 0x00000029bdcb7c23 */ /* 0x000fe20008010812 */
[----:B------:R-:W-:Y:S01]  /*28e0*/  FSEL R194, R207, -INF , !P4 ;  /* 0xff800000cfc27808 */ /* 0x000fe20006000000 */
[----:B------:R-:W-:Y:S01]  /*28f0*/  MUFU.EX2 R220, R223 ;  /* 0x000000df00dc7308 */ /* 0x000fe20000000800 */
[----:B------:R-:W-:-:S02]  /*2900*/  ISETP.GT.AND P1, PT, R188, 0x38, PT ;  /* 0x00000038bc00780c */ /* 0x000fc40003f24270 */
[----:B------:R-:W-:Y:S01]  /*2910*/  ISETP.GT.AND P2, PT, R188, 0x39, PT ;  /* 0x00000039bc00780c */ /* 0x000fe20003f44270 */
[----:B------:R-:W-:Y:S01]  /*2920*/  FFMA.FTZ R194, R194, UR41, -R21 ;  /* 0x00000029c2c27c23 */ /* 0x000fe20008010815 */
[----:B------:R-:W-:Y:S02]  /*2930*/  FSEL R193, R210, -INF , !P5 ;  /* 0xff800000d2c17808 */ /* 0x000fe40006800000 */
[----:B------:R-:W-:Y:S01]  /*2940*/  FSEL R198, R211, -INF , !P6 ;  /* 0xff800000d3c67808 */ /* 0x000fe20007000000 */
[----:B------:R-:W-:Y:S01]  /*2950*/  MUFU.EX2 R203, R203 ;  /* 0x000000cb00cb7308 */ /* 0x000fe20000000800 */
[----:B------:R-:W-:Y:S01]  /*2960*/  FSEL R199, R214, -INF , !P1 ;  /* 0xff800000d6c77808 */ /* 0x000fe20004800000 */
[----:B------:R-:W-:Y:S01]  /*2970*/  FFMA.FTZ R196, R193, UR41, -R16 ;  /* 0x00000029c1c47c23 */ /* 0x000fe20008010810 */
[----:B------:R-:W-:Y:S01]  /*2980*/  FSEL R210, R215, -INF , !P2 ;  /* 0xff800000d7d27808 */ /* 0x000fe20005000000 */
[----:B------:R-:W-:Y:S02]  /*2990*/  FFMA.FTZ R198, R198, UR41, -R17 ;  /* 0x00000029c6c67c23 */ /* 0x000fe40008010811 */
[----:B------:R-:W-:-:S02]  /*29a0*/  FFMA.FTZ R199, R199, UR41, -R22 ;  /* 0x00000029c7c77c23 */ /* 0x000fc40008010816 */
[----:B------:R-:W-:Y:S01]  /*29b0*/  MUFU.EX2 R217, R217 ;  /* 0x000000d900d97308 */ /* 0x000fe20000000800 */
[----:B------:R-:W-:Y:S02]  /*29c0*/  WARPGROUP.DEPBAR.LE gsb0, 0x0 ;  /* 0x00008000000079c5 */ /* 0x000fe40000010000 */
[----:B------:R-:W-:-:S05]  /*29d0*/  WARPGROUP.ARRIVE ;  /* 0x00000000000079c5 */ /* 0x000fca0000000000 */
[----:B------:R-:W-:Y:S01]  /*29e0*/  MUFU.EX2 R14, R14 ;  /* 0x0000000e000e7308 */ /* 0x000fe20000000800 */
[----:B------:R-:W-:Y:S01]  /*29f0*/  HGMMA.64x64x16.F32 R152, gdesc[UR8], R152, gsb0 ;  /* 0x00e00000089879f0 */ /* 0x000fe20008000898 */
[----:B------:R-:W-:Y:S02]  /*2a00*/  UIADD3 UR10, UR5, 0x6, URZ ;  /* 0x00000006050a7890 */ /* 0x000fe4000fffe03f */
[----:B------:R-:W-:-:S04]  /*2a10*/  UIADD3 UR8, UR6, 0x6, URZ ;  /* 0x0000000606087890 */ /* 0x000fc8000fffe03f */
[----:B------:R-:W-:Y:S01]  /*2a20*/  MUFU.EX2 R15, R15 ;  /* 0x0000000f000f7308 */ /* 0x000fe20000000800 */
[----:B------:R-:W-:Y:S01]  /*2a30*/  UMOV UR11, 0x40000040 ;  /* 0x40000040000b7882 */ /* 0x000fe20000000000 */
[----:B------:R-:W-:-:S06]  /*2a40*/  UMOV UR9, 0x40000040 ;  /* 0x4000004000097882 */ /* 0x000fcc0000000000 */
[----:B------:R-:W-:Y:S08]  /*2a50*/  MUFU.EX2 R200, R200 ;  /* 0x000000c800c87308 */ /* 0x000ff00000000800 */
[----:B------:R-:W-:Y:S08]  /*2a60*/  MUFU.EX2 R201, R201 ;  /* 0x000000c900c97308 */ /* 0x000ff00000000800 */
[----:B------:R-:W-:Y:S08]  /*2a70*/  MUFU.EX2 R204, R204 ;  /* 0x000000cc00cc7308 */ /* 0x000ff00000000800 */
[----:B------:R-:W-:Y:S08]  /*2a80*/  MUFU.EX2 R205, R205 ;  /* 0x000000cd00cd7308 */ /* 0x000ff00000000800 */
[----:B------:R-:W1:Y:S01]  /*2a90*/  MUFU.EX2 R208, R208 ;  /* 0x000000d000d07308 */ /* 0x000e620000000800 */
        /* <DEDUP_REMOVED lines=26> */
[----:B------:R-:W-:Y:S01]  /*2c40*/  R2UR UR6, R186 ;  /* 0x00000000ba0672ca */ /* 0x000fe200000e0000 */
[----:B------:R-:W-:Y:S01]  /*2c50*/  UMOV UR11, 0x40000040 ;  /* 0x40000040000b7882 */ /* 0x000fe20000000000 */
[----:B------:R-:W-:Y:S01]  /*2c60*/  UMOV UR9, 0x40000040 ;  /* 0x4000004000097882 */ /* 0x000fe20000000000 */
[----:B------:R-:W-:Y:S01]  /*2c70*/  FSEL R186, R195, -INF , !P3 ;  /* 0xff800000c3ba7808 */ /* 0x000fe20005800000 */
[----:B------:R-:W-:Y:S01]  /*2c80*/  FFMA.FTZ R195, R187, UR41, -R218 ;  /* 0x00000029bbc37c23 */ /* 0x000fe200080108da */
[----:B------:R-:W-:Y:S01]  /*2c90*/  ISETP.GT.AND P3, PT, R188, 0x28, PT ;  /* 0x00000028bc00780c */ /* 0x000fe20003f64270 */
[----:B------:R-:W-:-:S02]  /*2ca0*/  FFMA.FTZ R218, R192, UR41, -R19 ;  /* 0x00000029c0da7c23 */ /* 0x000fc40008010813 */
[----:B------:R-:W-:Y:S01]  /*2cb0*/  FFMA.FTZ R221, R186, UR41, -R221 ;  /* 0x00000029badd7c23 */ /* 0x000fe200080108dd */
[----:B------:R-:W-:Y:S01]  /*2cc0*/  FSEL R19, R206, -INF , !P3 ;  /* 0xff800000ce137808 */ /* 0x000fe20005800000 */
[----:B------:R-:W2:Y:S04]  /*2cd0*/  MUFU.EX2 R22, R218 ;  /* 0x000000da00167308 */ /* 0x000ea80000000800 */
[----:B------:R-:W-:-:S04]  /*2ce0*/  FFMA.FTZ R206, R19, UR41, -R20 ;  /* 0x0000002913ce7c23 */ /* 0x000fc80008010814 */
[----:B------:R3:W-:Y:S08]  /*2cf0*/  MUFU.EX2 R18, R195 ;  /* 0x000000c300127308 */ /* 0x0007f00000000800 */
[----:B------:R-:W5:Y:S01]  /*2d00*/  MUFU.EX2 R202, R221 ;  /* 0x000000dd00ca7308 */ /* 0x000f620000000800 */
[----:B---3--:R-:W-:-:S07]  /*2d10*/  FFMA.FTZ R195, R210, UR41, -R23 ;  /* 0x00000029d2c37c23 */ /* 0x008fce0008010817 */
[----:B------:R-:W3:Y:S08]  /*2d20*/  MUFU.EX2 R19, R219 ;  /* 0x000000db00137308 */ /* 0x000ef00000000800 */
[----:B------:R1:W3:Y:S02]  /*2d30*/  MUFU.EX2 R23, R206 ;  /* 0x000000ce00177308 */ /* 0x0002e40000000800 */
[----:B-1----:R-:W-:Y:S01]  /*2d40*/  F2FP.F16.F32.PACK_AB R206, R208, R209 ;  /* 0x000000d1d0ce723e */ /* 0x002fe200000000ff */
[----:B------:R-:W-:-:S02]  /*2d50*/  WARPGROUP.DEPBAR.LE gsb0, 0x0 ;  /* 0x00008000000079c5 */ /* 0x000fc40000010000 */
        /* <DEDUP_REMOVED lines=9> */
[----:B------:R-:W2:Y:S04]  /*2df0*/  LDS.64 R186, [R224+0x28220] ;  /* 0x02822000e0ba7984 */ /* 0x000ea80000000a00 */
[----:B------:R-:W5:Y:S04]  /*2e00*/  LDS.64 R188, [R224+0x28240] ;  /* 0x02824000e0bc7984 */ /* 0x000f680000000a00 */
[----:B------:R-:W3:Y:S04]  /*2e10*/  LDS.64 R190, [R224+0x28260] ;  /* 0x02826000e0be7984 */ /* 0x000ee80000000a00 */
[----:B------:R-:W3:Y:S04]  /*2e20*/  LDS.64 R20, [R224+0x28280] ;  /* 0x02828000e0147984 */ /* 0x000ee80000000a00 */
[----:B------:R-:W3:Y:S04]  /*2e30*/  LDS.64 R192, [R224+0x282a0] ;  /* 0x0282a000e0c07984 */ /* 0x000ee80000000a00 */
[----:B------:R-:W3:Y:S04]  /*2e40*/  LDS.64 R16, [R224+0x282c0] ;  /* 0x0282c000e0107984 */ /* 0x000ee80000000a00 */
        /* <DEDUP_REMOVED lines=21> */
[----:B------:R-:W-:Y:S01]  /*2fa0*/  FADD.FTZ R167, R172, -R192 ;  /* 0x800000c0aca77221 */ /* 0x000fe20000010000 */
[----:B------:R2:W3:Y:S01]  /*2fb0*/  MUFU.EX2 R20, R196 ;  /* 0x000000c400147308 */ /* 0x0004e20000000800 */
[----:B------:R-:W-:Y:S01]  /*2fc0*/  FMUL.FTZ R21, R22, R21 ;  /* 0x0000001516157220 */ /* 0x000fe20000410000 */
[----:B------:R-:W-:Y:S01]  /*2fd0*/  FMUL.FTZ R170, R203, R170 ;  /* 0x000000aacbaa7220 */ /* 0x000fe20000410000 */
[--C-:B------:R-:W-:Y:S01]  /*2fe0*/  FADD.FTZ R169, R176, -R16.reuse ;  /* 0x80000010b0a97221 */ /* 0x100fe20000010000 */
[----:B------:R-:W-:Y:S01]  /*2ff0*/  FADD.FTZ R171, R178, -R16 ;  /* 0x80000010b2ab7221 */ /* 0x000fe20000010000 */
[--C-:B------:R-:W-:Y:S01]  /*3000*/  FADD.FTZ R16, R177, -R17.reuse ;  /* 0x80000011b1107221 */ /* 0x100fe20000010000 */
[----:B------:R-:W-:Y:S01]  /*3010*/  FADD.FTZ R172, R179, -R17 ;  /* 0x80000011b3ac7221 */ /* 0x000fe20000010000 */
[----:B------:R-:W-:Y:S01]  /*3020*/  FADD.FTZ R159, R159, -R187 ;  /* 0x800000bb9f9f7221 */ /* 0x000fe20000010000 */
[----:B------:R5:W3:Y:S01]  /*3030*/  MUFU.EX2 R17, R198 ;  /* 0x000000c600117308 */ /* 0x000ae20000000800 */
[----:B--2---:R-:W-:Y:S01]  /*3040*/  FMUL.FTZ R196, R6, R197 ;  /* 0x000000c506c47220 */ /* 0x004fe20000410000 */
[----:B------:R-:W-:Y:S01]  /*3050*/  FMUL.FTZ R197, R212, R207 ;  /* 0x000000cfd4c57220 */ /* 0x000fe20000410000 */
[----:B------:R-:W-:Y:S01]  /*3060*/  FADD.FTZ R162, R162, -R188 ;  /* 0x800000bca2a27221 */ /* 0x000fe20000010000 */
[----:B------:R-:W-:Y:S01]  /*3070*/  FADD.FTZ R163, R163, -R189 ;  /* 0x800000bda3a37221 */ /* 0x000fe20000010000 */
[----:B------:R-:W-:Y:S01]  /*3080*/  FADD.FTZ R174, R174, -R192 ;  /* 0x800000c0aeae7221 */ /* 0x000fe20000010000 */
[--C-:B------:R-:W-:Y:S01]  /*3090*/  FADD.FTZ R168, R173, -R193.reuse ;  /* 0x800000c1ada87221 */ /* 0x100fe20000010000 */
[----:B------:R-:W-:Y:S01]  /*30a0*/  FADD.FTZ R175, R175, -R193 ;  /* 0x800000c1afaf7221 */ /* 0x000fe20000010000 */
[----:B------:R-:W2:Y:S01]  /*30b0*/  MUFU.EX2 R207, R199 ;  /* 0x000000c700cf7308 */ /* 0x000ea20000000800 */
[----:B-----5:R-:W-:Y:S01]  /*30c0*/  F2FP.F16.F32.PACK_AB R198, R158, R153 ;  /* 0x000000999ec6723e */ /* 0x020fe200000000ff */
[--C-:B----4-:R-:W-:Y:S01]  /*30d0*/  FADD.FTZ R180, R180, -R224.reuse ;  /* 0x800000e0b4b47221 */ /* 0x110fe20000010000 */
[----:B------:R-:W-:Y:S01]  /*30e0*/  FMUL.FTZ R173, R7, R152 ;  /* 0x0000009807ad7220 */ /* 0x000fe20000410000 */
[----:B------:R-:W-:Y:S01]  /*30f0*/  FADD.FTZ R182, R182, -R224 ;  /* 0x800000e0b6b67221 */ /* 0x000fe20000010000 */
[--C-:B------:R-:W-:Y:S01]  /*3100*/  FADD.FTZ R181, R181, -R225.reuse ;  /* 0x800000e1b5b57221 */ /* 0x100fe20000010000 */
[----:B------:R-:W-:Y:S01]  /*3110*/  FADD.FTZ R183, R183, -R225 ;  /* 0x800000e1b7b77221 */ /* 0x000fe20000010000 */
[----:B------:R-:W-:Y:S01]  /*3120*/  FMUL.FTZ R154, R213, R154 ;  /* 0x0000009ad59a7220 */ /* 0x000fe20000410000 */
        /* <DEDUP_REMOVED lines=18> */
[----:B-1----:R-:W-:Y:S01]  /*3250*/  FMUL.FTZ R175, R156, R175 ;  /* 0x000000af9caf7220 */ /* 0x002fe20000410000 */
[----:B------:R-:W-:Y:S01]  /*3260*/  FMUL.FTZ R169, R204, R169 ;  /* 0x000000a9cca97220 */ /* 0x000fe20000410000 */
[----:B---3--:R-:W-:Y:S01]  /*3270*/  FMUL.FTZ R171, R20, R171 ;  /* 0x000000ab14ab7220 */ /* 0x008fe20000410000 */
[----:B------:R-:W-:Y:S01]  /*3280*/  FMUL.FTZ R16, R205, R16 ;  /* 0x00000010cd107220 */ /* 0x000fe20000410000 */
[----:B------:R-:W-:Y:S01]  /*3290*/  FMUL.FTZ R172, R17, R172 ;  /* 0x000000ac11ac7220 */ /* 0x000fe20000410000 */
[----:B------:R-:W-:Y:S01]  /*32a0*/  FMUL.FTZ R180, R209, R180 ;  /* 0x000000b4d1b47220 */ /* 0x000fe20000410000 */
[----:B--2---:R-:W-:Y:S01]  /*32b0*/  FMUL.FTZ R182, R207, R182 ;  /* 0x000000b6cfb67220 */ /* 0x004fe20000410000 */
[----:B------:R-:W-:Y:S01]  /*32c0*/  FMUL.FTZ R181, R208, R181 ;  /* 0x000000b5d0b57220 */ /* 0x000fe20000410000 */
[----:B----4-:R-:W-:Y:S01]  /*32d0*/  FMUL.FTZ R183, R158, R183 ;  /* 0x000000b79eb77220 */ /* 0x010fe20000410000 */
[----:B------:R-:W-:Y:S01]  /*32e0*/  F2FP.F16.F32.PACK_AB R196, R173, R196 ;  /* 0x000000c4adc4723e */ /* 0x000fe200000000ff */
[----:B------:R-:W-:Y:S01]  /*32f0*/  IMAD R21, R21, 0x2, R228 ;  /* 0x0000000215157824 */ /* 0x000fe200078e02e4 */
[----:B------:R-:W-:-:S02]  /*3300*/  F2FP.F16.F32.PACK_AB R197, R154, R197 ;  /* 0x000000c59ac5723e */ /* 0x000fc400000000ff */
[----:B------:R-:W-:Y:S02]  /*3310*/  F2FP.F16.F32.PACK_AB R199, R152, R155 ;  /* 0x0000009b98c7723e */ /* 0x000fe400000000ff */
[----:B------:R-:W-:Y:S02]  /*3320*/  F2FP.F16.F32.PACK_AB R192, R160, R157 ;  /* 0x0000009da0c0723e */ /* 0x000fe400000000ff */
[----:B------:R-:W-:Y:S01]  /*3330*/  F2FP.F16.F32.PACK_AB R193, R163, R162 ;  /* 0x000000a2a3c1723e */ /* 0x000fe200000000ff */
[----:B------:R1:W-:Y:S01]  /*3340*/  STSM.16.MT88.4 [R21+0x28800], R196 ;  /* 0x028800c415007844 */ /* 0x0003e20000004200 */
[----:B------:R-:W-:Y:S02]  /*3350*/  F2FP.F16.F32.PACK_AB R194, R184, R185 ;  /* 0x000000b9b8c2723e */ /* 0x000fe400000000ff */
[----:B------:R-:W-:Y:S02]  /*3360*/  F2FP.F16.F32.PACK_AB R195, R164, R161 ;  /* 0x000000a1a4c3723e */ /* 0x000fe400000000ff */
[----:B------:R-:W-:-:S02]  /*3370*/  F2FP.F16.F32.PACK_AB R188, R166, R165 ;  /* 0x000000a5a6bc723e */ /* 0x000fc400000000ff */
[----:B------:R-:W-:Y:S01]  /*3380*/  F2FP.F16.F32.PACK_AB R190, R168, R167 ;  /* 0x000000a7a8be723e */ /* 0x000fe200000000ff */
[----:B------:R1:W-:Y:S01]  /*3390*/  STSM.16.MT88.4 [R21+0x29000], R192 ;  /* 0x029000c015007844 */ /* 0x0003e20000004200 */
[----:B------:R-:W-:Y:S02]  /*33a0*/  F2FP.F16.F32.PACK_AB R191, R175, R174 ;  /* 0x000000aeafbf723e */ /* 0x000fe400000000ff */
[----:B------:R-:W-:Y:S02]  /*33b0*/  F2FP.F16.F32.PACK_AB R184, R16, R169 ;  /* 0x000000a910b8723e */ /* 0x000fe400000000ff */
[----:B------:R-:W-:Y:S01]  /*33c0*/  F2FP.F16.F32.PACK_AB R185, R172, R171 ;  /* 0x000000abacb9723e */ /* 0x000fe200000000ff */
[----:B------:R1:W-:Y:S01]  /*33d0*/  STSM.16.MT88.4 [R21+0x29800], R188 ;  /* 0x029800bc15007844 */ /* 0x0003e20000004200 */
[----:B------:R-:W-:Y:S02]  /*33e0*/  F2FP.F16.F32.PACK_AB R186, R181, R180 ;  /* 0x000000b4b5ba723e */ /* 0x000fe400000000ff */
[----:B------:R-:W-:-:S02]  /*33f0*/  F2FP.F16.F32.PACK_AB R187, R183, R182 ;  /* 0x000000b6b7bb723e */ /* 0x000fc400000000ff */
[----:B------:R-:W-:Y:S01]  /*3400*/  F2FP.F16.F32.PACK_AB R152, R7, R6 ;  /* 0x000000060798723e */ /* 0x000fe200000000ff */
[----:B------:R-:W-:Y:S01]  /*3410*/  IMAD R7, R226, 0x4000, R228 ;  /* 0x00004000e2077824 */ /* 0x000fe200078e02e4 */
[----:B------:R-:W-:Y:S01]  /*3420*/  F2FP.F16.F32.PACK_AB R154, R9, R8 ;  /* 0x00000008099a723e */ /* 0x000fe200000000ff */
[----:B------:R1:W-:Y:S01]  /*3430*/  STSM.16.MT88.4 [R21+0x2a000], R184 ;  /* 0x02a000b815007844 */ /* 0x0003e20000004200 */
[----:B------:R-:W-:Y:S02]  /*3440*/  F2FP.F16.F32.PACK_AB R153, R213, R212 ;  /* 0x000000d4d599723e */ /* 0x000fe400000000ff */
[----:B------:R-:W-:Y:S02]  /*3450*/  F2FP.F16.F32.PACK_AB R155, R220, R216 ;  /* 0x000000d8dc9b723e */ /* 0x000fe400000000ff */
[----:B------:R-:W-:Y:S02]  /*3460*/  F2FP.F16.F32.PACK_AB R204, R205, R204 ;  /* 0x000000cccdcc723e */ /* 0x000fe400000000ff */
[----:B------:R-:W-:Y:S01]  /*3470*/  WARPGROUP.ARRIVE ;  /* 0x00000000000079c5 */ /* 0x000fe20000000000 */
[----:B------:R-:W-:-:S02]  /*3480*/  F2FP.F16.F32.PACK_AB R205, R17, R20 ;  /* 0x0000001411cd723e */ /* 0x000fc400000000ff */
[----:B------:R-:W-:Y:S02]  /*3490*/  F2FP.F16.F32.PACK_AB R207, R158, R207 ;  /* 0x000000cf9ecf723e */ /* 0x000fe400000000ff */
[----:B------:R-:W-:Y:S01]  /*34a0*/  SHF.R.U32.HI R6, RZ, 0x4, R230 ;  /* 0x00000004ff067819 */ /* 0x000fe200000116e6 */
[----:B------:R-:W-:Y:S01]  /*34b0*/  HGMMA.64x128x16.F32 R88, R152, gdesc[UR4].tnspB, R88, gsb0 ;  /* 0x41e0000498587df0 */ /* 0x000fe20008000858 */
[----:B------:R-:W-:Y:S01]  /*34c0*/  UIADD3 UR6, UR6, 0x180, URZ ;  /* 0x0000018006067890 */ /* 0x000fe2000fffe03f */
[----:B------:R-:W-:Y:S02]  /*34d0*/  R2UR UR7, R7 ;  /* 0x00000000070772ca */ /* 0x000fe400000e0000 */
        /* <DEDUP_REMOVED lines=90> */
[----:B-1----:R-:W-:Y:S05]  /*3a80*/  @!P0 BRA `(.L_x_2419) ;  /* 0x0000000000048947 */ /* 0x002fea0003800000 */
[----:B------:R-:W-:Y:S01]  /*3a90*/  BPT.TRAP 0x1 ;  /* 0x000000040000795c */ /* 0x000fe20000300000 */
.L_x_2419:
        /* <DEDUP_REMOVED lines=49> */
.L_x_2420:
        /* <DEDUP_REMOVED lines=78> */
.L_x_2403:
        /* <DEDUP_REMOVED lines=23> */
.L_x_2423:
        /* <DEDUP_REMOVED lines=20> */
.L_x_2424:
        /* <DEDUP_REMOVED lines=18> */
.L_x_2425:
        /* <DEDUP_REMOVED lines=18> */
.L_x_2426:
        /* <DEDUP_REMOVED lines=126> */
[----:B------:R-:W-:Y:S01]  /*4f60*/  ULDC.64 UR6, c[0x0][0x198] ;  /* 0x0000660000067ab9 */ /* 0x000fe20000000a00 */
[----:B------:R-:W-:Y:S02]  /*4f70*/  UIADD3 UR40, UR37, 0x8000, URZ ;  /* 0x0000800025287890 */ /* 0x000fe4000fffe03f */
[----:B------:R-:W-:Y:S02]  /*4f80*/  UIADD3 UR4, UP0, UR6, 0x770, URZ ;  /* 0x0000077006047890 */ /* 0x000fe4000ff1e03f */
[----:B------:R-:W-:Y:S02]  /*4f90*/  USHF.L.U32 UR42, UR36, 0x7, URZ ;  /* 0x00000007242a7899 */ /* 0x000fe4000800063f */
[----:B------:R-:W-:Y:S02]  /*4fa0*/  UIADD3.X UR5, URZ, UR7, URZ, UP0, !UPT ;  /* 0x000000073f057290 */ /* 0x000fe400087fe43f */
[----:B------:R-:W-:Y:S02]  /*4fb0*/  UIADD3 UR6, UP0, UR6, 0x670, URZ ;  /* 0x0000067006067890 */ /* 0x000fe4000ff1e03f */
[----:B------:R-:W-:-:S02]  /*4fc0*/  UIADD3 UR16, UR37, 0xc000, URZ ;  /* 0x0000c00025107890 */ /* 0x000fc4000fffe03f */
[----:B------:R-:W-:Y:S02]  /*4fd0*/  UIADD3.X UR7, URZ, UR7, URZ, UP0, !UPT ;  /* 0x000000073f077290 */ /* 0x000fe400087fe43f */
[----:B------:R-:W-:Y:S01]  /*4fe0*/  UIADD3 UR8, UR37, 0x4000, URZ ;  /* 0x0000400025087890 */ /* 0x000fe2000fffe03f */
[----:B------:R-:W-:Y:S01]  /*4ff0*/  UMOV UR41, URZ ;  /* 0x0000003f00297c82 */ /* 0x000fe20008000000 */
[----:B------:R-:W-:Y:S01]  /*5000*/  UMOV UR17, 0x40 ;  /* 0x0000004000117882 */ /* 0x000fe20000000000 */
[----:B------:R-:W-:Y:S01]  /*5010*/  UMOV UR19, UR43 ;  /* 0x0000002b00137c82 */ /* 0x000fe20008000000 */
[----:B------:R-:W-:Y:S01]  /*5020*/  UMOV UR20, UR44 ;  /* 0x0000002c00147c82 */ /* 0x000fe20008000000 */
[----:B------:R-:W-:Y:S01]  /*5030*/  UMOV UR18, UR42 ;  /* 0x0000002a00127c82 */ /* 0x000fe20008000000 */
[----:B------:R1:W-:Y:S01]  /*5040*/  UTMASTG.4D [UR40], [UR4] ;  /* 0x00000028040073b5 */ /* 0x0003e20008018000 */
[----:B------:R-:W-:Y:S01]  /*5050*/  UMOV UR9, 0x40 ;  /* 0x0000004000097882 */ /* 0x000fe20000000000 */
[----:B------:R-:W-:Y:S01]  /*5060*/  UMOV UR11, UR43 ;  /* 0x0000002b000b7c82 */ /* 0x000fe20008000000 */
[----:B------:R-:W-:Y:S01]  /*5070*/  UMOV UR12, UR44 ;  /* 0x0000002c000c7c82 */ /* 0x000fe20008000000 */
[----:B------:R-:W-:Y:S01]  /*5080*/  UMOV UR10, UR42 ;  /* 0x0000002a000a7c82 */ /* 0x000fe20008000000 */
[----:B------:R3:W-:Y:S01]  /*5090*/  UTMASTG.4D [UR16], [UR4] ;  /* 0x00000010040073b5 */ /* 0x0007e20008018000 */
[----:B-1----:R-:W-:-:S02]  /*50a0*/  UMOV UR40, UR37 ;  /* 0x0000002500287c82 */ /* 0x002fc40008000000 */
[----:B------:R3:W-:Y:S01]  /*50b0*/  UTMASTG.4D [UR40], [UR6] ;  /* 0x00000028060073b5 */ /* 0x0007e20008018000 */
[----:B------:R3:W-:Y:S02]  /*50c0*/  UTMASTG.4D [UR8], [UR6] ;  /* 0x00000008060073b5 */ /* 0x0007e40008018000 */
[----:B---3--:R0:W-:Y:S02]  /*50d0*/  UTMACMDFLUSH ;  /* 0x00000000000079b7 */ /* 0x0081e40000000000 */
.L_x_2428:
[----:B------:R-:W-:Y:S05]  /*50e0*/  BSYNC B0 ;  /* 0x0000000000007941 */ /* 0x000fea0003800000 */
.L_x_2427:
[----:B------:R-:W-:-:S04]  /*50f0*/  DEPBAR.LE SB0, 0x0 ;  /* 0x000080000000791a */ /* 0x000fc80000000000 */
[----:B------:R-:W-:Y:S05]  /*5100*/  BRA `(.L_x_2402) ;  /* 0x0000004400687947 */ /* 0x000fea0003800000 */
.L_x_2422:
[----:B------:R-:W1:Y:S01]  /*5110*/  S2R R0, SR_TID.X ;  /* 0x0000000000007919 */ /* 0x000e620000002100 */
[----:B------:R-:W2:Y:S01]  /*5120*/  LDC.64 R2, c[0x0][0x820] ;  /* 0x00020800ff027b82 */ /* 0x000ea20000000a00 */
[----:B------:R-:W-:Y:S01]  /*5130*/  ULDC.64 UR4, c[0x0][0x808] ;  /* 0x0002020000047ab9 */ /* 0x000fe20000000a00 */
[----:B------:R-:W-:Y:S01]  /*5140*/  USHF.R.S32.HI UR10, URZ, 0x1f, UR43 ;  /* 0x0000001f3f0a7899 */ /* 0x000fe2000801142b */
[----:B------:R-:W-:Y:S01]  /*5150*/  BSSY B0, `(.L_x_2429) ;  /* 0x0000030000007945 */ /* 0x000fe20003800000 */
[----:B------:R-:W-:Y:S02]  /*5160*/  UIMAD UR4, UR36, -0x80, UR4 ;  /* 0xffffff80240478a4 */ /* 0x000fe4000f8e0204 */
[----:B------:R-:W-:Y:S02]  /*5170*/  USHF.R.S32.HI UR11, URZ, 0x1f, UR44 ;  /* 0x0000001f3f0b7899 */ /* 0x000fe4000801142c */
[----:B------:R-:W3:Y:S01]  /*5180*/  LDC.64 R10, c[0x0][0x828] ;  /* 0x00020a00ff0a7b82 */ /* 0x000ee20000000a00 */
[----:B------:R-:W-:-:S07]  /*5190*/  ULDC.64 UR6, c[0x0][0x208] ;  /* 0x0000820000067ab9 */ /* 0x000fce0000000a00 */
[----:B------:R-:W4:Y:S08]  /*51a0*/  LDC.64 R16, c[0x0][0x850] ;  /* 0x00021400ff107b82 */ /* 0x000f300000000a00 */
[----:B------:R-:W4:Y:S01]  /*51b0*/  LDC.64 R18, c[0x0][0x858] ;  /* 0x00021600ff127b82 */ /* 0x000f220000000a00 */
[----:B-1----:R-:W-:-:S05]  /*51c0*/  VIADD R5, R0, 0xffffff80 ;  /* 0xffffff8000057836 */ /* 0x002fca0000000000 */
[----:B------:R-:W-:-:S04]  /*51d0*/  SHF.R.S32.HI R0, RZ, 0x1f, R5 ;  /* 0x0000001fff007819 */ /* 0x000fc80000011405 */
[----:B------:R-:W-:-:S04]  /*51e0*/  LEA.HI R4, R0, R5, RZ, 0x4 ;  /* 0x0000000500047211 */ /* 0x000fc800078f20ff */
[----:B------:R-:W-:Y:S02]  /*51f0*/  LOP3.LUT R0, R4, 0x1ffffff0, RZ, 0xc0, !PT ;  /* 0x1ffffff004007812 */ /* 0x000fe400078ec0ff */
[----:B------:R-:W-:-:S03]  /*5200*/  SHF.R.S32.HI R4, RZ, 0x4, R4 ;  /* 0x00000004ff047819 */ /* 0x000fc60000011404 */
[----:B------:R-:W-:Y:S01]  /*5210*/  IMAD.IADD R0, R5, 0x1, -R0 ;  /* 0x0000000105007824 */ /* 0x000fe200078e0a00 */
[C---:B------:R-:W-:Y:S01]  /*5220*/  ISETP.GE.AND P6, PT, R4.reuse, UR4, PT ;  /* 0x0000000404007c0c */ /* 0x040fe2000bfc6270 */
[----:B------:R-:W-:Y:S02]  /*5230*/  VIADD R5, R4, 0x10 ;  /* 0x0000001004057836 */ /* 0x000fe40000000000 */
[----:B------:R-:W-:Y:S02]  /*5240*/  IMAD.SHL.U32 R6, R0, 0x8, RZ ;  /* 0x0000000800067824 */ /* 0x000fe400078e00ff */
[----:B--2---:R-:W-:Y:S01]  /*5250*/  IMAD R0, R2, UR10, RZ ;  /* 0x0000000a02007c24 */ /* 0x004fe2000f8e02ff */
[----:B------:R-:W-:Y:S01]  /*5260*/  ISETP.GE.AND P5, PT, R5, UR4, PT ;  /* 0x0000000405007c0c */ /* 0x000fe2000bfa6270 */
[----:B------:R-:W-:Y:S01]  /*5270*/  VIADD R9, R4, 0x40 ;  /* 0x0000004004097836 */ /* 0x000fe20000000000 */
[----:B------:R-:W-:Y:S01]  /*5280*/  SHF.R.S32.HI R7, RZ, 0x1f, R6 ;  /* 0x0000001fff077819 */ /* 0x000fe20000011406 */
[----:B------:R-:W-:Y:S01]  /*5290*/  IMAD R5, R3, UR43, R0 ;  /* 0x0000002b03057c24 */ /* 0x000fe2000f8e0200 */
[----:B------:R-:W-:Y:S01]  /*52a0*/  ISETP.GE.OR P4, PT, R6, UR5, P6 ;  /* 0x0000000506007c0c */ /* 0x000fe2000b786670 */
[----:B------:R-:W-:Y:S01]  /*52b0*/  VIADD R0, R4, 0x20 ;  /* 0x0000002004007836 */ /* 0x000fe20000000000 */
[----:B------:R-:W-:Y:S01]  /*52c0*/  ISETP.GE.AND P2, PT, R9, UR4, PT ;  /* 0x0000000409007c0c */ /* 0x000fe2000bf46270 */
[----:B------:R-:W-:Y:S01]  /*52d0*/  IMAD.WIDE.U32 R2, R2, UR43, R6 ;  /* 0x0000002b02027c25 */ /* 0x000fe2000f8e0006 */
[----:B------:R-:W-:-:S02]  /*52e0*/  ISETP.GE.OR P3, PT, R6, UR5, P5 ;  /* 0x0000000506007c0c */ /* 0x000fc4000af66670 */
[----:B------:R-:W-:Y:S01]  /*52f0*/  ISETP.GE.AND P0, PT, R0, UR4, PT ;  /* 0x0000000400007c0c */ /* 0x000fe2000bf06270 */
[----:B------:R-:W-:Y:S01]  /*5300*/  IMAD.IADD R3, R3, 0x1, R5 ;  /* 0x0000000103037824 */ /* 0x000fe200078e0205 */
[----:B------:R-:W-:Y:S01]  /*5310*/  SHF.R.S32.HI R5, RZ, 0x1f, R4 ;  /* 0x0000001fff057819 */ /* 0x000fe20000011404 */
[----:B---3--:R-:W-:Y:S02]  /*5320*/  IMAD R0, R10, UR11, RZ ;  /* 0x0000000b0a007c24 */ /* 0x008fe4000f8e02ff */
[----:B------:R-:W-:Y:S02]  /*5330*/  VIADD R8, R4, 0x30 ;  /* 0x0000003004087836 */ /* 0x000fe40000000000 */
[----:B------:R-:W-:Y:S02]  /*5340*/  IMAD.U32 R9, RZ, RZ, UR36 ;  /* 0x00000024ff097e24 */ /* 0x000fe4000f8e00ff */
[----:B------:R-:W-:Y:S01]  /*5350*/  IMAD R11, R11, UR44, R0 ;  /* 0x0000002c0b0b7c24 */ /* 0x000fe2000f8e0200 */
[----:B------:R-:W-:Y:S01]  /*5360*/  ISETP.GE.AND P1, PT, R8, UR4, PT ;  /* 0x0000000408007c0c */ /* 0x000fe2000bf26270 */
[----:B------:R-:W-:-:S04]  /*5370*/  IMAD.WIDE.U32 R14, R10, UR44, R2 ;  /* 0x0000002c0a0e7c25 */ /* 0x000fc8000f8e0002 */
[----:B------:R-:W-:-:S04]  /*5380*/  IMAD.WIDE R2, R9, 0x80, R4 ;  /* 0x0000008009027825 */ /* 0x000fc800078e0204 */
[----:B------:R-:W-:Y:S01]  /*5390*/  IMAD.IADD R11, R15, 0x1, R11 ;  /* 0x000000010f0b7824 */ /* 0x000fe200078e020b */
[----:B----4-:R-:W-:Y:S06]  /*53a0*/  @P4 BRA `(.L_x_2430) ;  /* 0x0000000000284947 */ /* 0x010fec0003800000 */
        /* <DEDUP_REMOVED lines=10> */
.L_x_2430:
[----:B------:R-:W-:Y:S05]  /*5450*/  BSYNC B0 ;  /* 0x0000000000007941 */ /* 0x000fea0003800000 */
.L_x_2429:
[----:B------:R-:W-:Y:S01]  /*5460*/  BSSY B0, `(.L_x_2431) ;  /* 0x0000010000007945 */ /* 0x000fe20003800000 */
[----:B------:R-:W-:-:S03]  /*5470*/  ISETP.GE.OR P4, PT, R6, UR5, P0 ;  /* 0x0000000506007c0c */ /* 0x000fc60008786670 */
        /* <DEDUP_REMOVED lines=14> */
.L_x_2432:
[----:B------:R-:W-:Y:S05]  /*5560*/  BSYNC B0 ;  /* 0x0000000000007941 */ /* 0x000fea0003800000 */
.L_x_2431:
[----:B------:R-:W-:Y:S01]  /*5570*/  BSSY B0, `(.L_x_2433) ;  /* 0x0000010000007945 */ /* 0x000fe20003800000 */
[----:B------:R-:W-:-:S03]  /*5580*/  ISETP.GE.OR P3, PT, R6, UR5, P1 ;  /* 0x0000000506007c0c */ /* 0x000fc60008f66670 */
        /* <DEDUP_REMOVED lines=14> */
.L_x_2434:
[----:B------:R-:W-:Y:S05]  /*5670*/  BSYNC B0 ;  /* 0x0000000000007941 */ /* 0x000fea0003800000 */
.L_x_2433:
[----:B------:R-:W-:Y:S01]  /*5680*/  BSSY B0, `(.L_x_2435) ;  /* 0x0000011000007945 */ /* 0x000fe20003800000 */
[----:B------:R-:W-:Y:S01]  /*5690*/  ISETP.GE.OR P4, PT, R6, UR5, P2 ;  /* 0x0000000506007c0c */ /* 0x000fe20009786670 */
[----:B-123--:R-:W-:Y:S02]  /*56a0*/  VIADD R12, R4, 0x50 ;  /* 0x00000050040c7836 */ /* 0x00efe40000000000 */
        /* <DEDUP_REMOVED lines=14> */
.L_x_2436:
[----:B------:R-:W-:Y:S05]  /*5790*/  BSYNC B0 ;  /* 0x0000000000007941 */ /* 0x000fea0003800000 */
.L_x_2435:
[----:B------:R-:W-:Y:S01]  /*57a0*/  BSSY B0, `(.L_x_2437) ;  /* 0x0000010000007945 */ /* 0x000fe20003800000 */
[----:B------:R-:W-:-:S03]  /*57b0*/  ISETP.GE.AND P3, PT, R12, UR4, PT ;  /* 0x000000040c007c0c */ /* 0x000fc6000bf66270 */
        /* <DEDUP_REMOVED lines=14> */
.L_x_2438:
[----:B------:R-:W-:Y:S05]  /*58a0*/  BSYNC B0 ;  /* 0x0000000000007941 */ /* 0x000fea0003800000 */
.L_x_2437:
[----:B------:R-:W-:Y:S01]  /*58b0*/  ISETP.GE.OR P4, PT, R6, UR5, P3 ;  /* 0x0000000506007c0c */ /* 0x000fe20009f86670 */
[----:B------:R-:W-:Y:S01]  /*58c0*/  BSSY B0, `(.L_x_2439) ;  /* 0x0000011000007945 */ /* 0x000fe20003800000 */
[----:B--2---:R-:W-:Y:S02]  /*58d0*/  IMAD R12, R16, UR10, RZ ;  /* 0x0000000a100c7c24 */ /* 0x004fe4000f8e02ff */
[----:B-1----:R-:W-:-:S09]  /*58e0*/  VIADD R20, R4, 0x60 ;  /* 0x0000006004147836 */ /* 0x002fd20000000000 */
        /* <DEDUP_REMOVED lines=14> */
.L_x_2440:
[----:B------:R-:W-:Y:S05]  /*59d0*/  BSYNC B0 ;  /* 0x0000000000007941 */ /* 0x000fea0003800000 */
.L_x_2439:
[----:B------:R-:W-:Y:S01]  /*59e0*/  ULDC UR8, c[0x0][0x83c] ;  /* 0x00020f0000087ab9 */ /* 0x000fe20000000800 */
[----:B------:R-:W-:Y:S01]  /*59f0*/  ISETP.GE.AND P4, PT, R20, UR4, PT ;  /* 0x0000000414007c0c */ /* 0x000fe2000bf86270 */
[----:B------:R-:W-:Y:S01]  /*5a00*/  IMAD R13, R17, UR43, R12 ;  /* 0x0000002b110d7c24 */ /* 0x000fe2000f8e020c */
[----:B------:R-:W-:Y:S01]  /*5a10*/  ISETP.GE.OR P5, PT, R6, UR8, P5 ;  /* 0x0000000806007c0c */ /* 0x000fe2000afa6670 */
[----:B------:R-:W-:Y:S01]  /*5a20*/  IMAD.WIDE.U32 R8, R16, UR43, R6 ;  /* 0x0000002b10087c25 */ /* 0x000fe2000f8e0006 */
[----:B------:R-:W-:Y:S01]  /*5a30*/  ISETP.GE.OR P6, PT, R6, UR8, P6 ;  /* 0x0000000806007c0c */ /* 0x000fe2000b7c6670 */
[----:B------:R-:W-:Y:S01]  /*5a40*/  BSSY B0, `(.L_x_2441) ;  /* 0x0000019000007945 */ /* 0x000fe20003800000 */
[----:B------:R-:W-:Y:S01]  /*5a50*/  P2R R21, PR, RZ, 0x20 ;  /* 0x00000020ff157803 */ /* 0x000fe20000000000 */
[----:B------:R-:W-:Y:S01]  /*5a60*/  VIADD R0, R4, 0x70 ;  /* 0x0000007004007836 */ /* 0x000fe20000000000 */
[C---:B------:R-:W-:Y:S01]  /*5a70*/  ISETP.GE.OR P5, PT, R6.reuse, UR5, P4 ;  /* 0x0000000506007c0c */ /* 0x040fe2000a7a6670 */
        /* <DEDUP_REMOVED lines=21> */
.L_x_2442:
[----:B------:R-:W-:Y:S05]  /*5bd0*/  BSYNC B0 ;  /* 0x0000000000007941 */ /* 0x000fea0003800000 */
.L_x_2441:
[----:B------:R-:W-:Y:S01]  /*5be0*/  ISETP.GE.AND P6, PT, R0, UR4, PT ;  /* 0x0000000400007c0c */ /* 0x000fe2000bfc6270 */
[----:B------:R-:W-:Y:S01]  /*5bf0*/  IMAD R0, R18, UR11, RZ ;  /* 0x0000000b12007c24 */ /* 0x000fe2000f8e02ff */
[----:B------:R-:W-:Y:S01]  /*5c00*/  BSSY B0, `(.L_x_2443) ;  /* 0x0000014000007945 */ /* 0x000fe20003800000 */
[----:B------:R-:W-:Y:S01]  /*5c10*/  IMAD.MOV.U32 R12, RZ, RZ, R8 ;  /* 0x000000ffff0c7224 */ /* 0x000fe200078e0008 */
[C---:B------:R-:W-:Y:S01]  /*5c20*/  ISETP.GE.OR P5, PT, R6.reuse, UR5, P6 ;  /* 0x0000000506007c0c */ /* 0x040fe2000b7a6670 */
        /* <DEDUP_REMOVED lines=17> */
.L_x_2444:
[----:B------:R-:W-:Y:S05]  /*5d40*/  BSYNC B0 ;  /* 0x0000000000007941 */ /* 0x000fea0003800000 */
.L_x_2443:
[----:B------:R-:W-:Y:S01]  /*5d50*/  ISETP.NE.AND P5, PT, R20, RZ, PT ;  /* 0x000000ff1400720c */ /* 0x000fe20003fa5270 */
[----:B------:R-:W-:Y:S01]  /*5d60*/  BSSY B0, `(.L_x_2445) ;  /* 0x000000d000007945 */ /* 0x000fe20003800000 */
[----:B---3--:R-:W-:-:S11]  /*5d70*/  IMAD.IADD R7, R13, 0x1, R9 ;  /* 0x000000010d077824 */ /* 0x008fd600078e0209 */
        /* <DEDUP_REMOVED lines=11> */
.L_x_2446:
[----:B------:R-:W-:Y:S05]  /*5e30*/  BSYNC B0 ;  /* 0x0000000000007941 */ /* 0x000fea0003800000 */
.L_x_2445:
[----:B------:R-:W-:Y:S01]  /*5e40*/  ISETP.NE.AND P5, PT, R21, RZ, PT ;  /* 0x000000ff1500720c */ /* 0x000fe20003fa5270 */
[----:B------:R-:W-:-:S12]  /*5e50*/  BSSY B0, `(.L_x_2447) ;  /* 0x000000f000007945 */ /* 0x000fd80003800000 */
[----:B------:R-:W-:Y:S05]  /*5e60*/  @P5 BRA `(.L_x_2448) ;  /* 0x0000000000345947 */ /* 0x000fea0003800000 */
[----:B---3--:R-:W-:Y:S01]  /*5e70*/  IADD3 R9, P5, R2, 0x10, RZ ;  /* 0x0000001002097810 */ /* 0x008fe20007fbe0ff */
        /* <DEDUP_REMOVED lines=12> */
.L_x_2448:
[----:B------:R-:W-:Y:S05]  /*5f40*/  BSYNC B0 ;  /* 0x0000000000007941 */ /* 0x000fea0003800000 */
.L_x_2447:
[----:B------:R-:W-:Y:S04]  /*5f50*/  BSSY B0, `(.L_x_2449) ;  /* 0x000000f000007945 */ /* 0x000fe80003800000 */
[----:B------:R-:W-:Y:S05]  /*5f60*/  @P0 BRA `(.L_x_2450) ;  /* 0x0000000000340947 */ /* 0x000fea0003800000 */
[----:B---34-:R-:W-:Y:S01]  /*5f70*/  IADD3 R9, P0, R2, 0x20, RZ ;  /* 0x0000002002097810 */ /* 0x018fe20007f1e0ff */
        /* <DEDUP_REMOVED lines=12> */
.L_x_2450:
[----:B------:R-:W-:Y:S05]  /*6040*/  BSYNC B0 ;  /* 0x0000000000007941 */ /* 0x000fea0003800000 */
.L_x_2449:
        /* <DEDUP_REMOVED lines=15> */
.L_x_2452:
[----:B------:R-:W-:Y:S05]  /*6140*/  BSYNC B0 ;  /* 0x0000000000007941 */ /* 0x000fea0003800000 */
.L_x_2451:
        /* <DEDUP_REMOVED lines=15> */
.L_x_2454:
[----:B------:R-:W-:Y:S05]  /*6240*/  BSYNC B0 ;  /* 0x0000000000007941 */ /* 0x000fea0003800000 */
.L_x_2453:
        /* <DEDUP_REMOVED lines=15> */
.L_x_2456:
[----:B------:R-:W-:Y:S05]  /*6340*/  BSYNC B0 ;  /* 0x0000000000007941 */ /* 0x000fea0003800000 */
.L_x_2455:
        /* <DEDUP_REMOVED lines=15> */
.L_x_2458:
[----:B------:R-:W-:Y:S05]  /*6440*/  BSYNC B0 ;  /* 0x0000000000007941 */ /* 0x000fea0003800000 */
.L_x_2457:
        /* <DEDUP_REMOVED lines=15> */
.L_x_2398:
        /* <DEDUP_REMOVED lines=8> */
[----:B------:R-:W1:Y:S01]  /*65c0*/  S2UR UR7, SR_CTAID.X ;  /* 0x00000000000779c3 */ /* 0x000e620000002500 */
[----:B------:R-:W-:Y:S02]  /*65d0*/  ULDC UR8, c[0x0][0xb50] ;  /* 0x0002d40000087ab9 */ /* 0x000fe40000000800 */
[----:B------:R-:W-:-:S05]  /*65e0*/  UISETP.NE.AND UP0, UPT, UR8, 0x1, UPT ;  /* 0x000000010800788c */ /* 0x000fca000bf05270 */
[----:B------:R-:W2:Y:S06]  /*65f0*/  LDC R0, c[0x0][0xb68] ;  /* 0x0002da00ff007b82 */ /* 0x000eac0000000800 */
[----:B------:R-:W-:Y:S01]  /*6600*/  @UP0 ULDC UR4, c[0x0][0xb54] ;  /* 0x0002d50000040ab9 */ /* 0x000fe20000000800 */
[----:B------:R-:W-:Y:S01]  /*6610*/  @UP0 ULDC UR9, c[0x0][0xb58] ;  /* 0x0002d60000090ab9 */ /* 0x000fe20000000800 */
[----:B-1----:R-:W-:Y:S02]  /*6620*/  UIMAD.WIDE.U32 UR4, UR7, UR4, URZ ;  /* 0x00000004070472a5 */ /* 0x002fe4000f8e003f */
[----:B------:R-:W-:-:S02]  /*6630*/  UMOV UR6, UR7 ;  /* 0x0000000700067c82 */ /* 0x000fc40008000000 */
[----:B------:R-:W-:-:S04]  /*6640*/  @UP0 USHF.R.U32.HI UR6, URZ, UR9, UR5 ;  /* 0x000000093f060299 */ /* 0x000fc80008011605 */
[----:B------:R-:W-:Y:S02]  /*6650*/  UIADD3 UR4, -UR6, URZ, URZ ;  /* 0x0000003f06047290 */ /* 0x000fe4000fffe13f */
[----:B--2---:R-:W-:Y:S02]  /*6660*/  ISETP.LE.AND P0, PT, R0, UR6, PT ;  /* 0x0000000600007c0c */ /* 0x004fe4000bf03270 */
[----:B------:R-:W-:-:S11]  /*6670*/  UIMAD UR8, UR8, UR4, UR7 ;  /* 0x00000004080872a4 */ /* 0x000fd6000f8e0207 */
[----:B------:R-:W-:Y:S05]  /*6680*/  @!P0 BRA `(.L_x_2460) ;  /* 0x0000000000208947 */ /* 0x000fea0003800000 */
        /* <DEDUP_REMOVED lines=8> */
.L_x_2460:
[----:B------:R-:W-:Y:S01]  /*6710*/  ULDC UR9, c[0x0][0xb44] ;  /* 0x0002d10000097ab9 */ /* 0x000fe20000000800 */
[----:B------:R-:W-:Y:S01]  /*6720*/  UMOV UR7, UR8 ;  /* 0x0000000800077c82 */ /* 0x000fe20008000000 */
[----:B------:R-:W-:-:S11]  /*6730*/  UISETP.NE.AND UP0, UPT, UR9, 0x1, UPT ;  /* 0x000000010900788c */ /* 0x000fd6000bf05270 */
[----:B------:R-:W-:Y:S02]  /*6740*/  @UP0 ULDC.64 UR10, c[0x0][0xb48] ;  /* 0x0002d200000a0ab9 */ /* 0x000fe40000000a00 */
[----:B------:R-:W-:-:S04]  /*6750*/  UIMAD.WIDE.U32 UR4, UR8, UR10, URZ ;  /* 0x0000000a080472a5 */ /* 0x000fc8000f8e003f */
[----:B------:R-:W-:-:S04]  /*6760*/  @UP0 USHF.R.U32.HI UR7, URZ, UR11, UR5 ;  /* 0x0000000b3f070299 */ /* 0x000fc80008011605 */
[----:B------:R-:W-:-:S12]  /*6770*/  UIMAD UR4, UR7, UR9, URZ ;  /* 0x00000009070472a4 */ /* 0x000fd8000f8e023f */
.L_x_2461:
        /* <DEDUP_REMOVED lines=17> */
[----:B------:R-:W-:Y:S01]  /*6890*/  ULDC UR6, c[0x0][0x74c] ;  /* 0x0001d30000067ab9 */ /* 0x000fe20000000800 */
[----:B------:R-:W-:Y:S02]  /*68a0*/  UIADD3 UR5, UR5, 0x3f, URZ ;  /* 0x0000003f05057890 */ /* 0x000fe4000fffe03f */
[----:B------:R-:W-:Y:S02]  /*68b0*/  UIADD3 UR7, -UR6, UR7, -UR4 ;  /* 0x0000000706077290 */ /* 0x000fe4000fffe904 */
[----:B------:R-:W-:Y:S02]  /*68c0*/  USHF.R.S32.HI UR6, URZ, 0x1f, UR5 ;  /* 0x0000001f3f067899 */ /* 0x000fe40008011405 */
[----:B------:R-:W-:-:S02]  /*68d0*/  USHF.R.S32.HI UR4, URZ, 0x1f, UR7 ;  /* 0x0000001f3f047899 */ /* 0x000fc40008011407 */
[----:B------:R-:W-:Y:S02]  /*68e0*/  ULEA.HI UR5, UR6, UR5, URZ, 0x6 ;  /* 0x0000000506057291 */ /* 0x000fe4000f8f303f */
[----:B------:R-:W-:Y:S02]  /*68f0*/  ULEA.HI UR4, UR4, UR7, URZ, 0x6 ;  /* 0x0000000704047291 */ /* 0x000fe4000f8f303f */
[----:B------:R-:W-:Y:S02]  /*6900*/  USHF.R.S32.HI UR5, URZ, 0x6, UR5 ;  /* 0x000000063f057899 */ /* 0x000fe40008011405 */
[----:B------:R-:W-:-:S04]  /*6910*/  USHF.R.S32.HI UR4, URZ, 0x6, UR4 ;  /* 0x000000063f047899 */ /* 0x000fc80008011404 */
[----:B------:R-:W-:-:S04]  /*6920*/  UISETP.LT.AND UP0, UPT, URZ, UR4, UPT ;  /* 0x000000043f00728c */ /* 0x000fc8000bf01270 */
[----:B------:R-:W-:-:S04]  /*6930*/  USEL UR8, URZ, UR4, !UP0 ;  /* 0x000000043f087287 */ /* 0x000fc8000c000000 */
[----:B------:R-:W-:-:S06]  /*6940*/  UISETP.GT.AND UP0, UPT, UR5, UR8, UPT ;  /* 0x000000080500728c */ /* 0x000fcc000bf04270 */
[----:B------:R-:W-:-:S13]  /*6950*/  PLOP3.LUT P0, PT, PT, PT, UP0, 0x80, 0x0 ;  /* 0x000000000000781c */ /* 0x000fda0003f0f008 */
[----:B------:R-:W-:Y:S05]  /*6960*/  @!P0 BRA `(.L_x_2402) ;  /* 0x0000002c00508947 */ /* 0x000fea0003800000 */
[----:B------:R-:W-:Y:S01]  /*6970*/  USHF.R.S32.HI UR4, URZ, 0x1f, UR11 ;  /* 0x0000001f3f047899 */ /* 0x000fe2000801140b */
[----:B------:R-:W-:Y:S01]  /*6980*/  ULDC.64 UR12, c[0x0][0x2d8] ;  /* 0x0000b600000c7ab9 */ /* 0x000fe20000000a00 */
[----:B------:R-:W-:Y:S02]  /*6990*/  ELECT P0, URZ, PT ;  /* 0x00000000003f782f */ /* 0x000fe40003800000 */
[----:B------:R-:W-:Y:S02]  /*69a0*/  UIMAD UR9, UR4, UR12, URZ ;  /* 0x0000000c040972a4 */ /* 0x000fe4000f8e023f */
[----:B------:R-:W-:Y:S02]  /*69b0*/  UIADD3 UR4, UR5, -UR8, URZ ;  /* 0x8000000805047290 */ /* 0x000fe4000fffe03f */
[----:B------:R-:W-:Y:S02]  /*69c0*/  UIMAD.WIDE.U32 UR6, UR11, UR12, URZ ;  /* 0x0000000c0b0672a5 */ /* 0x000fe4000f8e003f */
[----:B------:R-:W-:-:S02]  /*69d0*/  ULOP3.LUT UR4, UR4, 0x1, URZ, 0xc0, !UPT ;  /* 0x0000000104047892 */ /* 0x000fc4000f8ec03f */
[----:B------:R-:W-:Y:S02]  /*69e0*/  UIMAD UR9, UR11, UR13, UR9 ;  /* 0x0000000d0b0972a4 */ /* 0x000fe4000f8e0209 */
[----:B------:R-:W-:Y:S02]  /*69f0*/  UISETP.NE.U32.AND UP0, UPT, UR4, 0x1, UPT ;  /* 0x000000010400788c */ /* 0x000fe4000bf05070 */
[----:B------:R-:W-:Y:S01]  /*6a00*/  USHF.R.S32.HI UR11, URZ, 0x1f, UR10 ;  /* 0x0000001f3f0b7899 */ /* 0x000fe2000801140a */
[----:B------:R-:W-:Y:S01]  /*6a10*/  ULDC.64 UR12, c[0x0][0x2e0] ;  /* 0x0000b800000c7ab9 */ /* 0x000fe20000000a00 */
[----:B------:R-:W-:Y:S02]  /*6a20*/  UIADD3 UR7, UR7, UR9, URZ ;  /* 0x0000000907077290 */ /* 0x000fe4000fffe03f */
[----:B------:R-:W-:Y:S01]  /*6a30*/  PLOP3.LUT P1, PT, PT, PT, UP0, 0x80, 0x0 ;  /* 0x000000000000781c */ /* 0x000fe20003f2f008 */
[----:B------:R-:W-:Y:S02]  /*6a40*/  UIMAD UR9, UR11, UR12, URZ ;  /* 0x0000000c0b0972a4 */ /* 0x000fe4000f8e023f */
[----:B------:R-:W-:-:S02]  /*6a50*/  UIMAD.WIDE.U32 UR6, UR10, UR12, UR6 ;  /* 0x0000000c0a0672a5 */ /* 0x000fc4000f8e0006 */
[----:B------:R-:W-:-:S04]  /*6a60*/  UIMAD UR9, UR10, UR13, UR9 ;  /* 0x0000000d0a0972a4 */ /* 0x000fc8000f8e0209 */
[----:B------:R-:W-:-:S04]  /*6a70*/  UIADD3 UR23, UR7, UR9, URZ ;  /* 0x0000000907177290 */ /* 0x000fc8000fffe03f */
[----:B------:R-:W-:Y:S08]  /*6a80*/  @P1 BRA `(.L_x_2462) ;  /* 0x0000000000bc1947 */ /* 0x000ff00003800000 */
        /* <DEDUP_REMOVED lines=18> */
.L_x_2464:
[----:B------:R-:W-:Y:S05]  /*6bb0*/  BSYNC B0 ;  /* 0x0000000000007941 */ /* 0x000fea0003800000 */
.L_x_2463:
        /* <DEDUP_REMOVED lines=19> */
.L_x_2466:
[----:B------:R-:W-:Y:S05]  /*6cf0*/  BSYNC B0 ;  /* 0x0000000000007941 */ /* 0x000fea0003800000 */
.L_x_2465:
[----:B------:R-:W-:Y:S06]  /*6d00*/  BAR.ARV 0xa, 0xa0 ;  /* 0x0282800000007b1d */ /* 0x000fec0000002000 */
[----:B------:R-:W-:Y:S04]  /*6d10*/  BSSY B0, `(.L_x_2467) ;  /* 0x0000003000007945 */ /* 0x000fe80003800000 */
[----:B------:R-:W-:Y:S05]  /*6d20*/  @!P0 BRA `(.L_x_2468) ;  /* 0x0000000000048947 */ /* 0x000fea0003800000 */
[----:B------:R-:W-:-:S04]  /*6d30*/  DEPBAR.LE SB0, 0x0 ;  /* 0x000080000000791a */ /* 0x000fc80000000000 */
.L_x_2468:
[----:B------:R-:W-:Y:S05]  /*6d40*/  BSYNC B0 ;  /* 0x0000000000007941 */ /* 0x000fea0003800000 */
.L_x_2467:
[----:B------:R-:W-:Y:S06]  /*6d50*/  BAR.ARV 0xb, 0xa0 ;  /* 0x02c2800000007b1d */ /* 0x000fec0000002000 */
[----:B------:R-:W-:Y:S01]  /*6d60*/  UIADD3 UR12, UR8, 0x1, URZ ;  /* 0x00000001080c7890 */ /* 0x000fe2000fffe03f */
[----:B------:R-:W-:Y:S11]  /*6d70*/  BRA `(.L_x_2469) ;  /* 0x0000000000047947 */ /* 0x000ff60003800000 */
.L_x_2462:
[----:B------:R-:W-:-:S05]  /*6d80*/  UMOV UR12, UR8 ;  /* 0x00000008000c7c82 */ /* 0x000fca0008000000 */
.L_x_2469:
[----:B------:R-:W-:-:S04]  /*6d90*/  UIADD3 UR4, UR8, 0x1, URZ ;  /* 0x0000000108047890 */ /* 0x000fc8000fffe03f */
[----:B------:R-:W-:-:S06]  /*6da0*/  UISETP.NE.AND UP0, UPT, UR5, UR4, UPT ;  /* 0x000000040500728c */ /* 0x000fcc000bf05270 */
[----:B------:R-:W-:-:S13]  /*6db0*/  PLOP3.LUT P1, PT, PT, PT, UP0, 0x80, 0x0 ;  /* 0x000000000000781c */ /* 0x000fda0003f2f008 */
[----:B------:R-:W-:Y:S05]  /*6dc0*/  @!P1 BRA `(.L_x_2402) ;  /* 0x0000002800389947 */ /* 0x000fea0003800000 */
[----:B------:R-:W-:Y:S01]  /*6dd0*/  ULDC.64 UR10, c[0x0][0x2c0] ;  /* 0x0000b000000a7ab9 */ /* 0x000fe20000000a00 */
[----:B------:R-:W-:Y:S02]  /*6de0*/  UIADD3 UR19, UR9, UR7, URZ ;  /* 0x0000000709137290 */ /* 0x000fe4000fffe03f */
        /* <DEDUP_REMOVED lines=9> */
[----:B------:R-:W-:Y:S01]  /*6e80*/  UMOV UR4, URZ ;  /* 0x0000003f00047c82 */ /* 0x000fe20008000000 */
[----:B------:R-:W-:Y:S01]  /*6e90*/  ULDC.64 UR24, c[0x0][0x2c0] ;  /* 0x0000b00000187ab9 */ /* 0x000fe20000000a00 */
[----:B------:R-:W-:-:S09]  /*6ea0*/  UMOV UR20, UR13 ;  /* 0x0000000d00147c82 */ /* 0x000fd20008000000 */
.L_x_2482:
        /* <DEDUP_REMOVED lines=20> */
.L_x_2471:
[----:B------:R-:W-:Y:S05]  /*6ff0*/  BSYNC B0 ;  /* 0x0000000000007941 */ /* 0x000fea0003800000 */
.L_x_2470:
        /* <DEDUP_REMOVED lines=13> */
.L_x_2473:
[----:B------:R-:W-:Y:S05]  /*70d0*/  BSYNC B0 ;  /* 0x0000000000007941 */ /* 0x000fea0003800000 */
.L_x_2472:
[----:B------:R-:W-:Y:S06]  /*70e0*/  BAR.ARV 0xa, 0xa0 ;  /* 0x0282800000007b1d */ /* 0x000fec0000002000 */
[----:B------:R-:W-:Y:S04]  /*70f0*/  BSSY B0, `(.L_x_2474) ;  /* 0x0000003000007945 */ /* 0x000fe80003800000 */
[----:B------:R-:W-:Y:S05]  /*7100*/  @!P0 BRA `(.L_x_2475) ;  /* 0x0000000000048947 */ /* 0x000fea0003800000 */
[----:B------:R-:W-:-:S04]  /*7110*/  DEPBAR.LE SB0, 0x0 ;  /* 0x000080000000791a */ /* 0x000fc80000000000 */
.L_x_2475:
[----:B------:R-:W-:Y:S05]  /*7120*/  BSYNC B0 ;  /* 0x0000000000007941 */ /* 0x000fea0003800000 */
.L_x_2474:
        /* <DEDUP_REMOVED lines=13> */
.L_x_2477:
[----:B------:R-:W-:Y:S05]  /*7200*/  BSYNC B0 ;  /* 0x0000000000007941 */ /* 0x000fea0003800000 */
.L_x_2476:
        /* <DEDUP_REMOVED lines=13> */
.L_x_2479:
[----:B------:R-:W-:Y:S05]  /*72e0*/  BSYNC B0 ;  /* 0x0000000000007941 */ /* 0x000fea0003800000 */
.L_x_2478:
[----:B------:R-:W-:Y:S01]  /*72f0*/  UIADD3 UR12, UR12, 0x2, URZ ;  /* 0x000000020c0c7890 */ /* 0x000fe2000fffe03f */
[----:B------:R-:W-:Y:S06]  /*7300*/  BAR.ARV 0xa, 0xa0 ;  /* 0x0282800000007b1d */ /* 0x000fec0000002000 */
[----:B------:R-:W-:Y:S01]  /*7310*/  UISETP.GE.AND UP0, UPT, UR12, UR5, UPT ;  /* 0x000000050c00728c */ /* 0x000fe2000bf06270 */
[----:B------:R-:W-:Y:S04]  /*7320*/  BSSY B0, `(.L_x_2480) ;  /* 0x0000003000007945 */ /* 0x000fe80003800000 */
[----:B------:R-:W-:Y:S06]  /*7330*/  @!P0 BRA `(.L_x_2481) ;  /* 0x0000000000048947 */ /* 0x000fec0003800000 */
[----:B------:R-:W-:-:S04]  /*7340*/  DEPBAR.LE SB0, 0x0 ;  /* 0x000080000000791a */ /* 0x000fc80000000000 */
.L_x_2481:
[----:B------:R-:W-:Y:S05]  /*7350*/  BSYNC B0 ;  /* 0x0000000000007941 */ /* 0x000fea0003800000 */
.L_x_2480:
[----:B------:R-:W-:Y:S06]  /*7360*/  BAR.ARV 0xb, 0xa0 ;  /* 0x02c2800000007b1d */ /* 0x000fec0000002000 */
[----:B------:R-:W-:Y:S01]  /*7370*/  PLOP3.LUT P1, PT, PT, PT, UP0, 0x80, 0x0 ;  /* 0x000000000000781c */ /* 0x000fe20003f2f008 */
[----:B------:R-:W-:Y:S02]  /*7380*/  UIADD3 UR20, UR20, 0x4000, URZ ;  /* 0x0000400014147890 */ /* 0x000fe4000fffe03f */
[----:B------:R-:W-:-:S10]  /*7390*/  UIADD3 UR4, UR4, 0x4000, URZ ;  /* 0x0000400004047890 */ /* 0x000fd4000fffe03f */
[----:B------:R-:W-:Y:S05]  /*73a0*/  @!P1 BRA `(.L_x_2482) ;  /* 0xfffffff800c09947 */ /* 0x000fea000383ffff */
[----:B------:R-:W-:Y:S05]  /*73b0*/  BRA `(.L_x_2402) ;  /* 0x0000002000bc7947 */ /* 0x000fea0003800000 */
.L_x_2459:
        /* <DEDUP_REMOVED lines=21> */
.L_x_2483:
[----:B------:R-:W-:Y:S01]  /*7510*/  ULDC UR8, c[0x0][0xb44] ;  /* 0x0002d10000087ab9 */ /* 0x000fe20000000800 */
[----:B------:R-:W-:Y:S01]  /*7520*/  UMOV UR11, UR7 ;  /* 0x00000007000b7c82 */ /* 0x000fe20008000000 */
[----:B------:R-:W-:-:S11]  /*7530*/  UISETP.NE.AND UP0, UPT, UR8, 0x1, UPT ;  /* 0x000000010800788c */ /* 0x000fd6000bf05270 */
[----:B------:R-:W-:Y:S02]  /*7540*/  @UP0 ULDC.64 UR12, c[0x0][0xb48] ;  /* 0x0002d200000c0ab9 */ /* 0x000fe40000000a00 */
[----:B------:R-:W-:-:S04]  /*7550*/  UIMAD.WIDE.U32 UR4, UR7, UR12, URZ ;  /* 0x0000000c070472a5 */ /* 0x000fc8000f8e003f */
[----:B------:R-:W-:-:S04]  /*7560*/  @UP0 USHF.R.U32.HI UR11, URZ, UR13, UR5 ;  /* 0x0000000d3f0b0299 */ /* 0x000fc80008011605 */
[----:B------:R-:W-:-:S12]  /*7570*/  UIMAD UR4, UR11, UR8, URZ ;  /* 0x000000080b0472a4 */ /* 0x000fd8000f8e023f */
.L_x_2484:
[----:B------:R-:W-:Y:S01]  /*7580*/  ULDC UR8, c[0x0][0xb38] ;  /* 0x0002ce0000087ab9 */ /* 0x000fe20000000800 */
[----:B------:R-:W-:Y:S01]  /*7590*/  UIADD3 UR4, UR7, -UR4, URZ ;  /* 0x8000000407047290 */ /* 0x000fe2000fffe03f */
[----:B------:R-:W-:Y:S01]  /*75a0*/  IMAD.MOV.U32 R11, RZ, RZ, 0x1 ;  /* 0x00000001ff0b7424 */ /* 0x000fe200078e00ff */
[----:B------:R-:W-:Y:S01]  /*75b0*/  UISETP.NE.AND UP0, UPT, UR8, 0x1, UPT ;  /* 0x000000010800788c */ /* 0x000fe2000bf05270 */
[----:B------:R-:W-:Y:S01]  /*75c0*/  IMAD.MOV.U32 R0, RZ, RZ, RZ ;  /* 0x000000ffff007224 */ /* 0x000fe200078e00ff */
[----:B------:R-:W-:Y:S02]  /*75d0*/  ULDC UR5, c[0x0][0xb44] ;  /* 0x0002d10000057ab9 */ /* 0x000fe40000000800 */
[----:B------:R-:W-:-:S07]  /*75e0*/  UIMAD UR6, UR6, UR5, UR4 ;  /* 0x00000005060672a4 */ /* 0x000fce000f8e0204 */
        /* <DEDUP_REMOVED lines=9> */
[----:B------:R-:W-:Y:S01]  /*7680*/  USHF.L.U32 UR11, UR11, 0x7, URZ ;  /* 0x000000070b0b7899 */ /* 0x000fe2000800063f */
[----:B------:R-:W-:Y:S01]  /*7690*/  ULDC UR5, c[0x0][0x280] ;  /* 0x0000a00000057ab9 */ /* 0x000fe20000000800 */
[----:B------:R-:W-:Y:S01]  /*76a0*/  ULDC UR4, c[0x0][0x290] ;  /* 0x0000a40000047ab9 */ /* 0x000fe20000000800 */
[----:B------:R-:W-:Y:S01]  /*76b0*/  ULDC UR6, c[0x0][0x74c] ;  /* 0x0001d30000067ab9 */ /* 0x000fe20000000800 */
[----:B------:R-:W-:-:S04]  /*76c0*/  UIADD3 UR4, -UR4, UR11, UR5 ;  /* 0x0000000b04047290 */ /* 0x000fc8000fffe105 */
[----:B------:R-:W-:Y:S02]  /*76d0*/  UIADD3 UR4, UR4, -UR6, URZ ;  /* 0x8000000604047290 */ /* 0x000fe4000fffe03f */
[----:B------:R-:W-:Y:S02]  /*76e0*/  UIADD3 UR6, UR5, 0x3f, URZ ;  /* 0x0000003f05067890 */ /* 0x000fe4000fffe03f */
[----:B------:R-:W-:Y:S02]  /*76f0*/  USHF.R.S32.HI UR5, URZ, 0x1f, UR4 ;  /* 0x0000001f3f057899 */ /* 0x000fe40008011404 */
[----:B------:R-:W-:Y:S02]  /*7700*/  USHF.R.S32.HI UR7, URZ, 0x1f, UR6 ;  /* 0x0000001f3f077899 */ /* 0x000fe40008011406 */
[----:B------:R-:W-:Y:S02]  /*7710*/  ULEA.HI UR5, UR5, UR4, URZ, 0x6 ;  /* 0x0000000405057291 */ /* 0x000fe4000f8f303f */
[----:B------:R-:W-:-:S02]  /*7720*/  ULEA.HI UR4, UR7, UR6, URZ, 0x6 ;  /* 0x0000000607047291 */ /* 0x000fc4000f8f303f */
[----:B------:R-:W-:Y:S02]  /*7730*/  USHF.R.S32.HI UR5, URZ, 0x6, UR5 ;  /* 0x000000063f057899 */ /* 0x000fe40008011405 */
[----:B------:R-:W-:-:S04]  /*7740*/  USHF.R.S32.HI UR4, URZ, 0x6, UR4 ;  /* 0x000000063f047899 */ /* 0x000fc80008011404 */
[----:B------:R-:W-:-:S04]  /*7750*/  VIMNMX R4, RZ, UR5, !PT ;  /* 0x00000005ff047c48 */ /* 0x000fc8000ffe0100 */
[----:B------:R-:W-:-:S13]  /*7760*/  ISETP.LT.AND P0, PT, R4, UR4, PT ;  /* 0x0000000404007c0c */ /* 0x000fda000bf01270 */
[----:B------:R-:W-:Y:S05]  /*7770*/  @!P0 BRA `(.L_x_2485) ;  /* 0x0000001c00388947 */ /* 0x000fea0003800000 */
[----:B------:R-:W-:Y:S01]  /*7780*/  USHF.R.S32.HI UR5, URZ, 0x1f, UR20 ;  /* 0x0000001f3f057899 */ /* 0x000fe20008011414 */
[----:B------:R-:W-:Y:S01]  /*7790*/  BSSY B0, `(.L_x_2485) ;  /* 0x00001cc000007945 */ /* 0x000fe20003800000 */
[----:B------:R-:W-:Y:S01]  /*77a0*/  ULDC.64 UR6, c[0x0][0x718] ;  /* 0x0001c60000067ab9 */ /* 0x000fe20000000a00 */
[----:B------:R-:W-:Y:S01]  /*77b0*/  ULDC.64 UR14, c[0x0][0x730] ;  /* 0x0001cc00000e7ab9 */ /* 0x000fe20000000a00 */
[----:B------:R-:W-:Y:S01]  /*77c0*/  UIMAD.WIDE.U32 UR8, UR20, UR6, URZ ;  /* 0x00000006140872a5 */ /* 0x000fe2000f8e003f */
[----:B------:R-:W-:Y:S01]  /*77d0*/  IMAD.MOV.U32 R0, RZ, RZ, RZ ;  /* 0x000000ffff007224 */ /* 0x000fe200078e00ff */
[----:B------:R-:W-:Y:S02]  /*77e0*/  UIMAD UR6, UR5, UR6, URZ ;  /* 0x00000006050672a4 */ /* 0x000fe4000f8e023f */
[----:B------:R-:W-:Y:S02]  /*77f0*/  UIMAD UR5, UR5, UR14, URZ ;  /* 0x0000000e050572a4 */ /* 0x000fe4000f8e023f */
[----:B------:R-:W-:-:S02]  /*7800*/  UIMAD UR6, UR20, UR7, UR6 ;  /* 0x00000007140672a4 */ /* 0x000fc4000f8e0206 */
[----:B------:R-:W-:Y:S01]  /*7810*/  UIMAD UR10, UR20, UR15, UR5 ;  /* 0x0000000f140a72a4 */ /* 0x000fe2000f8e0205 */
[----:B------:R-:W-:Y:S01]  /*7820*/  ULDC UR7, c[0x0][0x2e8] ;  /* 0x0000ba0000077ab9 */ /* 0x000fe20000000800 */
[----:B------:R-:W-:Y:S02]  /*7830*/  USHF.R.S32.HI UR5, URZ, 0x1f, UR21 ;  /* 0x0000001f3f057899 */ /* 0x000fe40008011415 */
[----:B------:R-:W-:Y:S01]  /*7840*/  UISETP.NE.AND UP0, UPT, UR7, 0x1, UPT ;  /* 0x000000010700788c */ /* 0x000fe2000bf05270 */
[----:B------:R-:W-:Y:S01]  /*7850*/  ULDC.64 UR22, c[0x0][0x720] ;  /* 0x0001c80000167ab9 */ /* 0x000fe20000000a00 */
[----:B------:R-:W-:Y:S01]  /*7860*/  ELECT P0, URZ, PT ;  /* 0x00000000003f782f */ /* 0x000fe20003800000 */
[----:B------:R-:W-:Y:S02]  /*7870*/  UIMAD UR7, UR5, UR22, URZ ;  /* 0x00000016050772a4 */ /* 0x000fe4000f8e023f */
[----:B------:R-:W-:Y:S02]  /*7880*/  UIADD3 UR9, UR9, UR6, URZ ;  /* 0x0000000609097290 */ /* 0x000fe4000fffe03f */
[----:B------:R-:W-:-:S02]  /*7890*/  UIMAD.WIDE.U32 UR12, UR20, UR14, URZ ;  /* 0x0000000e140c72a5 */ /* 0x000fc4000f8e003f */
[----:B------:R-:W-:Y:S01]  /*78a0*/  UIMAD UR6, UR21, UR23, UR7 ;  /* 0x00000017150672a4 */ /* 0x000fe2000f8e0207 */
[----:B------:R-:W-:Y:S01]  /*78b0*/  ULDC.64 UR14, c[0x0][0x738] ;  /* 0x0001ce00000e7ab9 */ /* 0x000fe20000000a00 */
[----:B------:R-:W-:Y:S02]  /*78c0*/  UIMAD.WIDE.U32 UR22, UR21, UR22, UR8 ;  /* 0x00000016151672a5 */ /* 0x000fe4000f8e0008 */
[----:B------:R-:W-:Y:S02]  /*78d0*/  UIMAD UR5, UR5, UR14, URZ ;  /* 0x0000000e050572a4 */ /* 0x000fe4000f8e023f */
[----:B------:R-:W-:Y:S01]  /*78e0*/  UIADD3 UR13, UR13, UR10, URZ ;  /* 0x0000000a0d0d7290 */ /* 0x000fe2000fffe03f */
[----:B------:R-:W-:Y:S01]  /*78f0*/  @UP0 ULDC UR8, c[0x0][0x2ec] ;  /* 0x0000bb0000080ab9 */ /* 0x000fe20000000800 */
[----:B------:R-:W-:Y:S02]  /*7900*/  UIMAD UR5, UR21, UR15, UR5 ;  /* 0x0000000f150572a4 */ /* 0x000fe4000f8e0205 */
[----:B------:R-:W-:-:S02]  /*7910*/  UIMAD.WIDE.U32 UR8, UR20, UR8, URZ ;  /* 0x00000008140872a5 */ /* 0x000fc4000f8e003f */
[----:B------:R-:W-:Y:S01]  /*7920*/  UIMAD.WIDE.U32 UR14, UR21, UR14, UR12 ;  /* 0x0000000e150e72a5 */ /* 0x000fe2000f8e000c */
[----:B------:R-:W-:Y:S02]  /*7930*/  @UP0 ULDC UR7, c[0x0][0x2f0] ;  /* 0x0000bc0000070ab9 */ /* 0x000fe40000000800 */
[----:B------:R-:W-:Y:S01]  /*7940*/  UMOV UR12, UR20 ;  /* 0x00000014000c7c82 */ /* 0x000fe20008000000 */
        /* <DEDUP_REMOVED lines=9> */
.L_x_2515:
        /* <DEDUP_REMOVED lines=15> */
.L_x_2488:
        /* <DEDUP_REMOVED lines=55> */
[----:B------:R-:W-:Y:S01]  /*7e40*/  UMOV UR41, UR9 ;  /* 0x0000000900297c82 */ /* 0x000fe20008000000 */
[----:B------:R-:W-:Y:S01]  /*7e50*/  R2UR UR47, R0 ;  /* 0x00000000002f72ca */ /* 0x000fe200000e0000 */
[----:B------:R-:W-:-:S04]  /*7e60*/  IMAD.U32 R0, RZ, RZ, UR4 ;  /* 0x00000004ff007e24 */ /* 0x000fc8000f8e00ff */
[----:B------:R-:W-:-:S05]  /*7e70*/  VIADD R6, R0, 0xffffffff ;  /* 0xffffffff00067836 */ /* 0x000fca0000000000 */
[----:B------:R-:W-:Y:S01]  /*7e80*/  ISETP.GE.AND P1, PT, R4, R6, PT ;  /* 0x000000060400720c */ /* 0x000fe20003f26270 */
[----:B------:R-:W-:Y:S01]  /*7e90*/  UTMALDG.4D [UR16], [UR34], desc[UR36] ;  /* 0x00002410220075b4 */ /* 0x000fe20008019000 */
[----:B------:R-:W-:Y:S01]  /*7ea0*/  UTMALDG.4D [UR24], [UR34], desc[UR36] ;  /* 0x00002418220075b4 */ /* 0x000fe20008019000 */
[----:B------:R1:W-:Y:S01]  /*7eb0*/  UBLKCP.S.G [UR50], [UR32], UR7 ;  /* 0x00000032200073ba */ /* 0x0003e20008000207 */
[----:B------:R2:W-:Y:S01]  /*7ec0*/  SYNCS.ARRIVE.TRANS64 RZ, [R16+URZ+0x30800], R5 ;  /* 0x0308000510ff79a7 */ /* 0x0005e2000800003f */
[----:B------:R2:W-:Y:S01]  /*7ed0*/  UTMALDG.4D [UR8], [UR30], desc[UR48] ;  /* 0x000030081e0075b4 */ /* 0x0005e20008019000 */
[----:B-1----:R-:W-:Y:S01]  /*7ee0*/  UIADD3 UR32, UR8, 0x8000, URZ ;  /* 0x0000800008207890 */ /* 0x002fe2000fffe03f */
        /* <DEDUP_REMOVED lines=12> */
[----:B--2---:R-:W-:Y:S05]  /*7fb0*/  @P1 BRA `(.L_x_2489) ;  /* 0x00000010004c1947 */ /* 0x004fea0003800000 */
        /* <DEDUP_REMOVED lines=10> */
[----:B------:R2:W-:Y:S01]  /*8060*/  STL [R1], R5 ;  /* 0x0000000501007387 */ /* 0x0005e20000100800 */
[----:B-1----:R-:W-:Y:S01]  /*8070*/  LOP3.LUT R6, R6, 0x1f, RZ, 0xc0, !PT ;  /* 0x0000001f06067812 */ /* 0x002fe200078ec0ff */
[----:B------:R-:W-:Y:S06]  /*8080*/  @!P1 BRA `(.L_x_2490) ;  /* 0x0000000800b09947 */ /* 0x000fec0003800000 */
[----:B------:R-:W-:Y:S01]  /*8090*/  R2UR UR8, R5 ;  /* 0x00000000050872ca */ /* 0x000fe200000e0000 */
[----:B------:R-:W-:Y:S02]  /*80a0*/  IMAD.MOV.U32 R0, RZ, RZ, R4 ;  /* 0x000000ffff007224 */ /* 0x000fe400078e0004 */
[----:B------:R-:W-:-:S10]  /*80b0*/  IMAD.MOV.U32 R11, RZ, RZ, 0x1 ;  /* 0x00000001ff0b7424 */ /* 0x000fd400078e00ff */
[----:B------:R-:W-:-:S06]  /*80c0*/  UIADD3 UR7, UR7, -UR8, URZ ;  /* 0x8000000807077290 */ /* 0x000fcc000fffe03f */
[----:B------:R-:W-:-:S07]  /*80d0*/  IMAD.U32 R20, RZ, RZ, UR7 ;  /* 0x00000007ff147e24 */ /* 0x000fce000f8e00ff */
.L_x_2499:
[----:B--234-:R-:W-:-:S04]  /*80e0*/  SHF.L.U32 R21, R11, 0x1f, RZ ;  /* 0x0000001f0b157819 */ /* 0x01cfc800000006ff */
[----:B------:R-:W1:Y:S02]  /*80f0*/  SYNCS.PHASECHK.TRANS64.TRYWAIT P1, [R16+URZ+0x30840], R21 ;  /* 0x03084015100075a7 */ /* 0x000e64000802017f */
[----:B-1----:R-:W-:Y:S05]  /*8100*/  @!P1 BRA `(.L_x_2491) ;  /* 0x0000001400dc9947 */ /* 0x002fea0003800000 */
.L_x_2516:
[----:B------:R-:W-:Y:S05]  /*8110*/  @P0 BRA `(.L_x_2492) ;  /* 0x0000000000140947 */ /* 0x000fea0003800000 */
[----:B------:R-:W-:Y:S01]  /*8120*/  ISETP.NE.AND P1, PT, R6, RZ, PT ;  /* 0x000000ff0600720c */ /* 0x000fe20003f25270 */
[----:B------:R-:W-:-:S04]  /*8130*/  IMAD.MOV.U32 R3, RZ, RZ, 0x4100 ;  /* 0x00004100ff037424 */ /* 0x000fc800078e00ff */
[----:B------:R3:W-:Y:S08]  /*8140*/  SYNCS.ARRIVE.TRANS64 RZ, [R16+URZ+0x30830], R3 ;  /* 0x0308300310ff79a7 */ /* 0x0007f0000800003f */
[----:B------:R-:W-:Y:S05]  /*8150*/  @!P1 BRA `(.L_x_2492) ;  /* 0x0000000000049947 */ /* 0x000fea0003800000 */
[----:B------:R-:W-:Y:S01]  /*8160*/  BPT.TRAP 0x1 ;  /* 0x000000040000795c */ /* 0x000fe20000300000 */
.L_x_2492:
        /* <DEDUP_REMOVED lines=36> */
.L_x_2517:
[----:B------:R-:W-:Y:S05]  /*83b0*/  @P0 BRA `(.L_x_2494) ;  /* 0x0000000000140947 */ /* 0x000fea0003800000 */
[----:B------:R-:W-:Y:S01]  /*83c0*/  ISETP.NE.AND P1, PT, R6, RZ, PT ;  /* 0x000000ff0600720c */ /* 0x000fe20003f25270 */
[----:B------:R-:W-:-:S04]  /*83d0*/  IMAD.MOV.U32 R2, RZ, RZ, 0x4100 ;  /* 0x00004100ff027424 */ /* 0x000fc800078e00ff */
[----:B------:R3:W-:Y:S08]  /*83e0*/  SYNCS.ARRIVE.TRANS64 RZ, [R16+URZ+0x30818], R2 ;  /* 0x0308180210ff79a7 */ /* 0x0007f0000800003f */
[----:B------:R-:W-:Y:S05]  /*83f0*/  @!P1 BRA `(.L_x_2494) ;  /* 0x0000000000049947 */ /* 0x000fea0003800000 */
[----:B------:R-:W-:Y:S01]  /*8400*/  BPT.TRAP 0x1 ;  /* 0x000000040000795c */ /* 0x000fe20000300000 */
.L_x_2494:
        /* <DEDUP_REMOVED lines=36> */
.L_x_2518:
[----:B------:R-:W-:Y:S05]  /*8650*/  @P0 BRA `(.L_x_2496) ;  /* 0x0000000000140947 */ /* 0x000fea0003800000 */
[----:B------:R-:W-:Y:S01]  /*8660*/  ISETP.NE.AND P1, PT, R6, RZ, PT ;  /* 0x000000ff0600720c */ /* 0x000fe20003f25270 */
[----:B-123--:R-:W-:-:S04]  /*8670*/  IMAD.MOV.U32 R21, RZ, RZ, 0x4100 ;  /* 0x00004100ff157424 */ /* 0x00efc800078e00ff */
[----:B------:R4:W-:Y:S08]  /*8680*/  SYNCS.ARRIVE.TRANS64 RZ, [R16+URZ+0x30838], R21 ;  /* 0x0308381510ff79a7 */ /* 0x0009f0000800003f */
[----:B------:R-:W-:Y:S05]  /*8690*/  @!P1 BRA `(.L_x_2496) ;  /* 0x0000000000049947 */ /* 0x000fea0003800000 */
[----:B------:R-:W-:Y:S01]  /*86a0*/  BPT.TRAP 0x1 ;  /* 0x000000040000795c */ /* 0x000fe20000300000 */
.L_x_2496:
        /* <DEDUP_REMOVED lines=31> */
.L_x_2520:
[----:B------:R-:W-:Y:S05]  /*88a0*/  @P0 BRA `(.L_x_2498) ;  /* 0x0000000000140947 */ /* 0x000fea0003800000 */
[----:B------:R-:W-:Y:S01]  /*88b0*/  ISETP.NE.AND P1, PT, R6, RZ, PT ;  /* 0x000000ff0600720c */ /* 0x000fe20003f25270 */
[----:B------:R-:W-:-:S04]  /*88c0*/  IMAD.MOV.U32 R5, RZ, RZ, 0x4100 ;  /* 0x00004100ff057424 */ /* 0x000fc800078e00ff */
[----:B------:R1:W-:Y:S08]  /*88d0*/  SYNCS.ARRIVE.TRANS64 RZ, [R16+URZ+0x30810], R5 ;  /* 0x0308100510ff79a7 */ /* 0x0003f0000800003f */
[----:B------:R-:W-:Y:S05]  /*88e0*/  @!P1 BRA `(.L_x_2498) ;  /* 0x0000000000049947 */ /* 0x000fea0003800000 */
[----:B------:R-:W-:Y:S01]  /*88f0*/  BPT.TRAP 0x1 ;  /* 0x000000040000795c */ /* 0x000fe20000300000 */
.L_x_2498:
        /* <DEDUP_REMOVED lines=37> */
.L_x_2490:
[----:B--2---:R-:W2:Y:S01]  /*8b50*/  LDL.LU R5, [R1] ;  /* 0x0000000001057983 */ /* 0x004ea20000300800 */
[----:B------:R-:W-:-:S04]  /*8b60*/  IMAD.U32 R4, RZ, RZ, UR4 ;  /* 0x00000004ff047e24 */ /* 0x000fc8000f8e00ff */
[----:B------:R-:W-:Y:S01]  /*8b70*/  VIADD R4, R4, 0xffffffff ;  /* 0xffffffff04047836 */ /* 0x000fe20000000000 */
[----:B--2---:R-:W-:-:S13]  /*8b80*/  ISETP.NE.AND P1, PT, R5, RZ, PT ;  /* 0x000000ff0500720c */ /* 0x004fda0003f25270 */
[----:B------:R-:W-:Y:S05]  /*8b90*/  @!P1 BRA `(.L_x_2489) ;  /* 0x0000000400549947 */ /* 0x000fea0003800000 */
[----:B------:R-:W-:-:S04]  /*8ba0*/  SHF.L.U32 R13, R11, 0x1f, RZ ;  /* 0x0000001f0b0d7819 */ /* 0x000fc800000006ff */
[----:B------:R-:W1:Y:S02]  /*8bb0*/  SYNCS.PHASECHK.TRANS64.TRYWAIT P1, [R16+URZ+0x30840], R13 ;  /* 0x0308400d100075a7 */ /* 0x000e64000802017f */
[----:B-1----:R-:W-:Y:S05]  /*8bc0*/  @!P1 BRA `(.L_x_2500) ;  /* 0x0000000c00809947 */ /* 0x002fea0003800000 */
.L_x_2521:
[----:B------:R-:W-:Y:S05]  /*8bd0*/  @P0 BRA `(.L_x_2501) ;  /* 0x0000000000140947 */ /* 0x000fea0003800000 */
[----:B------:R-:W-:Y:S01]  /*8be0*/  ISETP.NE.AND P1, PT, R6, RZ, PT ;  /* 0x000000ff0600720c */ /* 0x000fe20003f25270 */
[----:B------:R-:W-:-:S04]  /*8bf0*/  IMAD.MOV.U32 R5, RZ, RZ, 0x4100 ;  /* 0x00004100ff057424 */ /* 0x000fc800078e00ff */
[----:B------:R2:W-:Y:S08]  /*8c00*/  SYNCS.ARRIVE.TRANS64 RZ, [R16+URZ+0x30830], R5 ;  /* 0x0308300510ff79a7 */ /* 0x0005f0000800003f */
[----:B------:R-:W-:Y:S05]  /*8c10*/  @!P1 BRA `(.L_x_2501) ;  /* 0x0000000000049947 */ /* 0x000fea0003800000 */
[----:B------:R-:W-:Y:S01]  /*8c20*/  BPT.TRAP 0x1 ;  /* 0x000000040000795c */ /* 0x000fe20000300000 */
.L_x_2501:
[----:B--2---:R-:W2:Y:S01]  /*8c30*/  LDC.64 R4, c[0x0][0x728] ;  /* 0x0001ca00ff047b82 */ /* 0x004ea20000000a00 */
        /* <DEDUP_REMOVED lines=30> */
[----:B------:R-:W5:Y:S02]  /*8e20*/  SYNCS.PHASECHK.TRANS64.TRYWAIT P1, [R16+URZ+0x30828], R13 ;  /* 0x0308280d100075a7 */ /* 0x000f64000802017f */
[----:B--2--5:R-:W-:Y:S05]  /*8e30*/  @!P1 BRA `(.L_x_2502) ;  /* 0x0000000800f89947 */ /* 0x024fea0003800000 */
.L_x_2522:
[----:B------:R-:W-:Y:S05]  /*8e40*/  @P0 BRA `(.L_x_2503) ;  /* 0x0000000000140947 */ /* 0x000fea0003800000 */
[----:B------:R-:W-:Y:S01]  /*8e50*/  ISETP.NE.AND P0, PT, R6, RZ, PT ;  /* 0x000000ff0600720c */ /* 0x000fe20003f05270 */
[----:B------:R-:W-:-:S04]  /*8e60*/  IMAD.MOV.U32 R5, RZ, RZ, 0x4100 ;  /* 0x00004100ff057424 */ /* 0x000fc800078e00ff */
[----:B------:R1:W-:Y:S08]  /*8e70*/  SYNCS.ARRIVE.TRANS64 RZ, [R16+URZ+0x30818], R5 ;  /* 0x0308180510ff79a7 */ /* 0x0003f0000800003f */
[----:B------:R-:W-:Y:S05]  /*8e80*/  @!P0 BRA `(.L_x_2503) ;  /* 0x0000000000048947 */ /* 0x000fea0003800000 */
[----:B------:R-:W-:Y:S01]  /*8e90*/  BPT.TRAP 0x1 ;  /* 0x000000040000795c */ /* 0x000fe20000300000 */
.L_x_2503:
        /* <DEDUP_REMOVED lines=10> */
[----:B------:R-:W-:-:S02]  /*8f40*/  IMAD.U32 R6, RZ, RZ, UR4 ;  /* 0x00000004ff067e24 */ /* 0x000fc4000f8e00ff */
[----:B------:R-:W-:Y:S01]  /*8f50*/  IMAD.MOV.U32 R19, RZ, RZ, 0x1 ;  /* 0x00000001ff137424 */ /* 0x000fe200078e00ff */
[----:B------:R-:W-:Y:S01]  /*8f60*/  UIADD3 UR27, UR27, 0x40, URZ ;  /* 0x000000401b1b7890 */ /* 0x000fe2000fffe03f */
[----:B------:R-:W-:-:S03]  /*8f70*/  VIADD R6, R6, 0xffffffff ;  /* 0xffffffff06067836 */ /* 0x000fc60000000000 */
[----:B------:R-:W-:Y:S02]  /*8f80*/  UIADD3 UR8, UP0, UR27, UR22, URZ ;  /* 0x000000161b087290 */ /* 0x000fe4000ff1e03f */
[----:B------:R-:W-:Y:S02]  /*8f90*/  UIADD3 UR24, UR32, 0x1c000, URZ ;  /* 0x0001c00020187890 */ /* 0x000fe4000fffe03f */
[----:B------:R-:W-:Y:S02]  /*8fa0*/  ULEA.HI.X.SX32 UR7, UR27, UR7, 0x1, UP0 ;  /* 0x000000071b077291 */ /* 0x000fe400080f0e3f */
[----:B-1----:R-:W-:Y:S01]  /*8fb0*/  IMAD.U32 R5, RZ, RZ, UR8 ;  /* 0x00000008ff057e24 */ /* 0x002fe2000f8e00ff */
        /* <DEDUP_REMOVED lines=9> */
[----:B------:R-:W-:Y:S01]  /*9050*/  R2UR UR34, R10 ;  /* 0x000000000a2272ca */ /* 0x000fe200000e0000 */
[----:B------:R-:W-:Y:S01]  /*9060*/  UMOV UR19, UR27 ;  /* 0x0000001b00137c82 */ /* 0x000fe20008000000 */
[----:B------:R-:W-:Y:S01]  /*9070*/  R2UR UR35, R9 ;  /* 0x00000000092372ca */ /* 0x000fe200000e0000 */
[----:B------:R-:W-:Y:S01]  /*9080*/  UMOV UR33, UR25 ;  /* 0x0000001900217c82 */ /* 0x000fe20008000000 */
[----:B------:R-:W-:Y:S01]  /*9090*/  UMOV UR7, 0x10 ;  /* 0x0000001000077882 */ /* 0x000fe20000000000 */
[----:B------:R1:W-:Y:S01]  /*90a0*/  UTMALDG.4D [UR24], [UR8], desc[UR30] ;  /* 0x00001e18080075b4 */ /* 0x0003e20008019000 */
[----:B------:R-:W-:Y:S01]  /*90b0*/  IMAD.MOV.U32 R4, RZ, RZ, R6 ;  /* 0x000000ffff047224 */ /* 0x000fe200078e0006 */
[----:B------:R1:W-:Y:S08]  /*90c0*/  UTMALDG.4D [UR16], [UR8], desc[UR30] ;  /* 0x00001e10080075b4 */ /* 0x0003f00008019000 */
[----:B------:R1:W-:Y:S02]  /*90d0*/  UBLKCP.S.G [UR32], [UR34], UR7 ;  /* 0x00000020220073ba */ /* 0x0003e40008000207 */
[----:B-1----:R-:W-:Y:S01]  /*90e0*/  NOP ;  /* 0x0000000000007918 */ /* 0x002fe20000000000 */
.L_x_2489:
[----:B------:R-:W1:Y:S01]  /*90f0*/  S2R R0, SR_TID.X ;  /* 0x0000000000007919 */ /* 0x000e620000002100 */
[----:B------:R-:W-:Y:S01]  /*9100*/  IMAD R3, R19, 0x8, R16 ;  /* 0x0000000813037824 */ /* 0x000fe200078e0210 */
[----:B-1----:R-:W-:Y:S02]  /*9110*/  LOP3.LUT R2, R0, 0x7f, RZ, 0xc0, !PT ;  /* 0x0000007f00027812 */ /* 0x002fe400078ec0ff */
[----:B------:R-:W-:Y:S02]  /*9120*/  SHF.L.U32 R0, R11, 0x1f, RZ ;  /* 0x0000001f0b007819 */ /* 0x000fe400000006ff */
[----:B------:R-:W-:Y:S02]  /*9130*/  ISETP.NE.AND P1, PT, R2, RZ, PT ;  /* 0x000000ff0200720c */ /* 0x000fe40003f25270 */
[----:B------:R-:W1:Y:S02]  /*9140*/  SYNCS.PHASECHK.TRANS64.TRYWAIT P0, [R3+URZ+0x30840], R0 ;  /* 0x03084000030075a7 */ /* 0x000e64000800017f */
[----:B-1----:R-:W-:Y:S09]  /*9150*/  @!P0 BRA `(.L_x_2504) ;  /* 0x0000000800448947 */ /* 0x002ff20003800000 */
.L_x_2523:
[----:B------:R-:W-:Y:S05]  /*9160*/  @P1 BRA `(.L_x_2505) ;  /* 0x0000000000181947 */ /* 0x000fea0003800000 */
[----:B------:R-:W1:Y:S01]  /*9170*/  S2R R2, SR_TID.X ;  /* 0x0000000000027919 */ /* 0x000e620000002100 */
[----:B------:R-:W-:-:S04]  /*9180*/  IMAD.MOV.U32 R0, RZ, RZ, 0x4100 ;  /* 0x00004100ff007424 */ /* 0x000fc800078e00ff */
[----:B------:R1:W-:Y:S02]  /*9190*/  SYNCS.ARRIVE.TRANS64 RZ, [R3+URZ+0x30830], R0 ;  /* 0x0308300003ff79a7 */ /* 0x0003e4000800003f */
[----:B-1----:R-:W-:-:S13]  /*91a0*/  LOP3.LUT P0, RZ, R2, 0x1f, RZ, 0xc0, !PT ;  /* 0x0000001f02ff7812 */ /* 0x002fda000780c0ff */
[----:B------:R-:W-:Y:S05]  /*91b0*/  @!P0 BRA `(.L_x_2505) ;  /* 0x0000000000048947 */ /* 0x000fea0003800000 */
[----:B------:R-:W-:Y:S01]  /*91c0*/  BPT.TRAP 0x1 ;  /* 0x000000040000795c */ /* 0x000fe20000300000 */
.L_x_2505:
[----:B------:R-:W-:Y:S01]  /*91d0*/  R2UR UR27, R4 ;  /* 0x00000000041b72ca */ /* 0x000fe200000e0000 */
        /* <DEDUP_REMOVED lines=39> */
.L_x_2486:
[----:B------:R-:W-:Y:S05]  /*9450*/  BSYNC B0 ;  /* 0x0000000000007941 */ /* 0x000fea0003800000 */
.L_x_2485:
[----:B------:R-:W-:-:S03]  /*9460*/  UMOV UR7, 0xffffffff ;  /* 0xffffffff00077882 */ /* 0x000fc60000000000 */
[----:B------:R-:W-:Y:S05]  /*9470*/  BRA.DIV UR7, `(.L_x_2506) ;  /* 0x0000000607907947 */ /* 0x000fea000b800000 */
[----:B------:R-:W-:-:S13]  /*9480*/  ELECT P6, URZ, PT ;  /* 0x00000000003f782f */ /* 0x000fda00038c0000 */
.L_x_2526:
[----:B------:R-:W-:Y:S05]  /*9490*/  @!P6 BRA `(.L_x_2402) ;  /* 0x000000000084e947 */ /* 0x000fea0003800000 */
[----:B------:R-:W-:-:S06]  /*94a0*/  ULOP3.LUT UR7, UR38, 0x2, URZ, 0xfc, !UPT ;  /* 0x0000000226077892 */ /* 0x000fcc000f8efc3f */
[----:B------:R-:W-:-:S05]  /*94b0*/  IMAD.U32 R2, RZ, RZ, UR7 ;  /* 0x00000007ff027e24 */ /* 0x000fca000f8e00ff */
[----:B------:R-:W-:-:S13]  /*94c0*/  ISETP.NE.AND P2, PT, R2, 0x3, PT ;  /* 0x000000030200780c */ /* 0x000fda0003f45270 */
[----:B------:R-:W-:Y:S05]  /*94d0*/  @!P2 BRA `(.L_x_2507) ;  /* 0x000000000004a947 */ /* 0x000fea0003800000 */
[----:B------:R-:W-:Y:S01]  /*94e0*/  BPT.TRAP 0x1 ;  /* 0x000000040000795c */ /* 0x000fe20000300000 */
.L_x_2507:
        /* <DEDUP_REMOVED lines=15> */
.L_x_2527:
[----:B------:R-:W2:Y:S02]  /*95e0*/  SYNCS.PHASECHK.TRANS64.TRYWAIT P0, [R3+URZ], R2 ;  /* 0x00000002030075a7 */ /* 0x000ea4000800017f */
[----:B--2---:R-:W-:Y:S05]  /*95f0*/  @!P0 BRA `(.L_x_2509) ;  /* 0x0000000400648947 */ /* 0x004fea0003800000 */
.L_x_2528:
[----:B------:R-:W-:Y:S05]  /*9600*/  @!P2 BRA `(.L_x_2510) ;  /* 0x000000000004a947 */ /* 0x000fea0003800000 */
[----:B------:R-:W-:Y:S01]  /*9610*/  BPT.TRAP 0x1 ;  /* 0x000000040000795c */ /* 0x000fe20000300000 */
.L_x_2510:
[----:B--2---:R-:W-:-:S04]  /*9620*/  VIADD R3, R7, 0x30840 ;  /* 0x0003084007037836 */ /* 0x004fc80000000000 */
[----:B------:R-:W-:-:S04]  /*9630*/  IMAD R0, R0, 0x8, R3 ;  /* 0x0000000800007824 */ /* 0x000fc800078e0203 */
[----:B------:R-:W2:Y:S02]  /*9640*/  SYNCS.PHASECHK.TRANS64.TRYWAIT P0, [R0+URZ], R5 ;  /* 0x00000005000075a7 */ /* 0x000ea4000800017f */
[----:B--2---:R-:W-:Y:S05]  /*9650*/  @!P0 BRA `(.L_x_2511) ;  /* 0x0000000400608947 */ /* 0x004fea0003800000 */
.L_x_2529:
[----:B------:R-:W-:-:S07]  /*9660*/  IMAD R3, R4, 0x8, R3 ;  /* 0x0000000804037824 */ /* 0x000fce00078e0203 */
.L_x_2512:
[----:B---3--:R3:W4:Y:S02]  /*9670*/  SYNCS.PHASECHK.TRANS64.TRYWAIT P0, [R3+URZ], R2 ;  /* 0x00000002030075a7 */ /* 0x008724000800017f */
[----:B----4-:R-:W-:Y:S05]  /*9680*/  @!P0 NANOSLEEP.SYNCS 0x989680 ;  /* 0x009896800000895d */ /* 0x010fea0003900000 */
[----:B------:R-:W4:Y:S02]  /*9690*/  @!P0 SYNCS.PHASECHK.TRANS64 P0, [R3+URZ], R2 ;  /* 0x00000002030085a7 */ /* 0x000f24000800007f */
[----:B----4-:R-:W-:Y:S05]  /*96a0*/  @!P0 BRA `(.L_x_2512) ;  /* 0xfffffffc00f08947 */ /* 0x010fea000383ffff */
.L_x_2402:
[----:B------:R-:W-:Y:S05]  /*96b0*/  BSYNC B6 ;  /* 0x0000000000067941 */ /* 0x000fea0003800000 */
.L_x_2397:
[----:B------:R-:W-:Y:S05]  /*96c0*/  EXIT ;  /* 0x000000000000794d */ /* 0x000fea0003800000 */
.L_x_2408:
[----:B------:R-:W-:Y:S02]  /*96d0*/  IMAD.MOV.U32 R12, RZ, RZ, RZ ;  /* 0x000000ffff0c7224 */ /* 0x000fe400078e00ff */
[----:B------:R-:W-:Y:S02]  /*96e0*/  IMAD.MOV.U32 R11, RZ, RZ, 0x1f ;  /* 0x0000001fff0b7424 */ /* 0x000fe400078e00ff */
[----:B------:R-:W-:-:S07]  /*96f0*/  IMAD.MOV.U32 R15, RZ, RZ, -0x1 ;  /* 0xffffffffff0f7424 */ /* 0x000fce00078e00ff */
[----:B------:R-:W-:Y:S05]  /*9700*/  WARPSYNC.COLLECTIVE R15, `(.L_x_2513) ;  /* 0x000000000f087348 */ /* 0x000fea0003c00000 */
[----:B------:R1:W2:Y:S02]  /*9710*/  SHFL.IDX P6, R14, R13, R12, R11 ;  /* 0x0000000c0d0e7389 */ /* 0x0002a400000c000b */
[----:B-12---:R-:W-:Y:S01]  /*9720*/  ENDCOLLECTIVE ;  /* 0x000000000000791b */ /* 0x006fe20003800000 */
.L_x_2513:
[----:B------:R-:W-:Y:S05]  /*9730*/  BRA `(.L_x_2514) ;  /* 0xffffff7c000c7947 */ /* 0x000fea000383ffff */
.L_x_2410:
[----:B---3--:R3:W4:Y:S02]  /*9740*/  SYNCS.PHASECHK.TRANS64.TRYWAIT P0, [R228+URZ+0x30800], R9 ;  /* 0x03080009e40075a7 */ /* 0x008724000800017f */
[----:B----4-:R-:W-:Y:S05]  /*9750*/  @!P0 NANOSLEEP.SYNCS 0x989680 ;  /* 0x009896800000895d */ /* 0x010fea0003900000 */
[----:B------:R-:W4:Y:S02]  /*9760*/  @!P0 SYNCS.PHASECHK.TRANS64 P0, [R228+URZ+0x30800], R9 ;  /* 0x03080009e40085a7 */ /* 0x000f24000800007f */
[----:B----4-:R-:W-:Y:S05]  /*9770*/  @!P0 BRA `(.L_x_2410) ;  /* 0xfffffffc00f08947 */ /* 0x010fea000383ffff */
[----:B------:R-:W-:Y:S05]  /*9780*/  BRA `(.L_x_2409) ;  /* 0xffffff7c00347947 */ /* 0x000fea000383ffff */
.L_x_2414:
[----:B---3--:R3:W4:Y:S02]  /*9790*/  SYNCS.PHASECHK.TRANS64.TRYWAIT P1, [R0+URZ+0x30810], R9 ;  /* 0x03081009000075a7 */ /* 0x008724000802017f */
[----:B----4-:R-:W-:Y:S05]  /*97a0*/  @!P1 NANOSLEEP.SYNCS 0x989680 ;  /* 0x009896800000995d */ /* 0x010fea0003900000 */
[----:B------:R-:W4:Y:S02]  /*97b0*/  @!P1 SYNCS.PHASECHK.TRANS64 P1, [R0+URZ+0x30810], R9 ;  /* 0x03081009000095a7 */ /* 0x000f24000802007f */
[----:B----4-:R-:W-:Y:S05]  /*97c0*/  @!P1 BRA `(.L_x_2414) ;  /* 0xfffffffc00f09947 */ /* 0x010fea000383ffff */
[----:B------:R-:W-:Y:S05]  /*97d0*/  BRA `(.L_x_2413) ;  /* 0xffffff8000ec7947 */ /* 0x000fea000383ffff */
.L_x_2418:
[----:B------:R1:W1:Y:S02]  /*97e0*/  SYNCS.PHASECHK.TRANS64.TRYWAIT P1, [R0+URZ+0x30830], R9 ;  /* 0x03083009000075a7 */ /* 0x000264000802017f */
[----:B-1----:R-:W-:Y:S05]  /*97f0*/  @!P1 NANOSLEEP.SYNCS 0x989680 ;  /* 0x009896800000995d */ /* 0x002fea0003900000 */
[----:B------:R-:W1:Y:S02]  /*9800*/  @!P1 SYNCS.PHASECHK.TRANS64 P1, [R0+URZ+0x30830], R9 ;  /* 0x03083009000095a7 */ /* 0x000e64000802007f */
[----:B-1----:R-:W-:Y:S05]  /*9810*/  @!P1 BRA `(.L_x_2418) ;  /* 0xfffffffc00f09947 */ /* 0x002fea000383ffff */
[----:B------:R-:W-:Y:S05]  /*9820*/  BRA `(.L_x_2417) ;  /* 0xffffff8800447947 */ /* 0x000fea000383ffff */
.L_x_2487:
[----:B-1----:R1:W2:Y:S02]  /*9830*/  SYNCS.PHASECHK.TRANS64.TRYWAIT P0, [R16+URZ+0x30820], R3 ;  /* 0x03082003100075a7 */ /* 0x0022a4000800017f */
[----:B--2---:R-:W-:Y:S05]  /*9840*/  @!P0 NANOSLEEP.SYNCS 0x989680 ;  /* 0x009896800000895d */ /* 0x004fea0003900000 */
[----:B------:R-:W2:Y:S02]  /*9850*/  @!P0 SYNCS.PHASECHK.TRANS64 P0, [R16+URZ+0x30820], R3 ;  /* 0x03082003100085a7 */ /* 0x000ea4000800007f */
[----:B--2---:R-:W-:Y:S05]  /*9860*/  @!P0 BRA `(.L_x_2487) ;  /* 0xfffffffc00f08947 */ /* 0x004fea000383ffff */
[----:B------:R-:W-:Y:S05]  /*9870*/  BRA `(.L_x_2515) ;  /* 0xffffffe000587947 */ /* 0x000fea000383ffff */
.L_x_2491:
[----:B-1----:R1:W3:Y:S02]  /*9880*/  SYNCS.PHASECHK.TRANS64.TRYWAIT P1, [R16+URZ+0x30840], R21 ;  /* 0x03084015100075a7 */ /* 0x0022e4000802017f */
[----:B---3--:R-:W-:Y:S05]  /*9890*/  @!P1 NANOSLEEP.SYNCS 0x989680 ;  /* 0x009896800000995d */ /* 0x008fea0003900000 */
[----:B------:R-:W3:Y:S02]  /*98a0*/  @!P1 SYNCS.PHASECHK.TRANS64 P1, [R16+URZ+0x30840], R21 ;  /* 0x03084015100095a7 */ /* 0x000ee4000802007f */
[----:B---3--:R-:W-:Y:S05]  /*98b0*/  @!P1 BRA `(.L_x_2491) ;  /* 0xfffffffc00f09947 */ /* 0x008fea000383ffff */
[----:B------:R-:W-:Y:S05]  /*98c0*/  BRA `(.L_x_2516) ;  /* 0xffffffe800107947 */ /* 0x000fea000383ffff */
.L_x_2493:
[----:B--2---:R2:W3:Y:S02]  /*98d0*/  SYNCS.PHASECHK.TRANS64.TRYWAIT P1, [R16+URZ+0x30828], R21 ;  /* 0x03082815100075a7 */ /* 0x0044e4000802017f */
[----:B---3--:R-:W-:Y:S05]  /*98e0*/  @!P1 NANOSLEEP.SYNCS 0x989680 ;  /* 0x009896800000995d */ /* 0x008fea0003900000 */
[----:B------:R-:W3:Y:S02]  /*98f0*/  @!P1 SYNCS.PHASECHK.TRANS64 P1, [R16+URZ+0x30828], R21 ;  /* 0x03082815100095a7 */ /* 0x000ee4000802007f */
[----:B---3--:R-:W-:Y:S05]  /*9900*/  @!P1 BRA `(.L_x_2493) ;  /* 0xfffffffc00f09947 */ /* 0x008fea000383ffff */
[----:B------:R-:W-:Y:S05]  /*9910*/  BRA `(.L_x_2517) ;  /* 0xffffffe800a47947 */ /* 0x000fea000383ffff */
.L_x_2495:
[----:B---3--:R3:W4:Y:S02]  /*9920*/  SYNCS.PHASECHK.TRANS64.TRYWAIT P1, [R16+URZ+0x30848], R21 ;  /* 0x03084815100075a7 */ /* 0x008724000802017f */
[----:B----4-:R-:W-:Y:S05]  /*9930*/  @!P1 NANOSLEEP.SYNCS 0x989680 ;  /* 0x009896800000995d */ /* 0x010fea0003900000 */
[----:B------:R-:W4:Y:S02]  /*9940*/  @!P1 SYNCS.PHASECHK.TRANS64 P1, [R16+URZ+0x30848], R21 ;  /* 0x03084815100095a7 */ /* 0x000f24000802007f */
[----:B----4-:R-:W-:Y:S05]  /*9950*/  @!P1 BRA `(.L_x_2495) ;  /* 0xfffffffc00f09947 */ /* 0x010fea000383ffff */
[----:B------:R-:W-:Y:S05]  /*9960*/  BRA `(.L_x_2518) ;  /* 0xffffffec00387947 */ /* 0x000fea000383ffff */
.L_x_2497:
[----:B------:R-:W-:-:S07]  /*9970*/  SHF.L.U32 R5, R11, 0x1f, RZ ;  /* 0x0000001f0b057819 */ /* 0x000fce00000006ff */
.L_x_2519:
[----:B------:R1:W1:Y:S02]  /*9980*/  SYNCS.PHASECHK.TRANS64.TRYWAIT P1, [R16+URZ+0x30820], R5 ;  /* 0x03082005100075a7 */ /* 0x000264000802017f */
[----:B-1----:R-:W-:Y:S05]  /*9990*/  @!P1 NANOSLEEP.SYNCS 0x989680 ;  /* 0x009896800000995d */ /* 0x002fea0003900000 */
[----:B------:R-:W1:Y:S02]  /*99a0*/  @!P1 SYNCS.PHASECHK.TRANS64 P1, [R16+URZ+0x30820], R5 ;  /* 0x03082005100095a7 */ /* 0x000e64000802007f */
[----:B-1----:R-:W-:Y:S05]  /*99b0*/  @!P1 BRA `(.L_x_2519) ;  /* 0xfffffffc00f09947 */ /* 0x002fea000383ffff */
[----:B------:R-:W-:Y:S05]  /*99c0*/  BRA `(.L_x_2520) ;  /* 0xffffffec00b47947 */ /* 0x000fea000383ffff */
.L_x_2500:
[----:B-1----:R1:W2:Y:S02]  /*99d0*/  SYNCS.PHASECHK.TRANS64.TRYWAIT P1, [R16+URZ+0x30840], R13 ;  /* 0x0308400d100075a7 */ /* 0x0022a4000802017f */
[----:B--2---:R-:W-:Y:S05]  /*99e0*/  @!P1 NANOSLEEP.SYNCS 0x989680 ;  /* 0x009896800000995d */ /* 0x004fea0003900000 */
[----:B------:R-:W2:Y:S02]  /*99f0*/  @!P1 SYNCS.PHASECHK.TRANS64 P1, [R16+URZ+0x30840], R13 ;  /* 0x0308400d100095a7 */ /* 0x000ea4000802007f */
[----:B--2---:R-:W-:Y:S05]  /*9a00*/  @!P1 BRA `(.L_x_2500) ;  /* 0xfffffffc00f09947 */ /* 0x004fea000383ffff */
[----:B------:R-:W-:Y:S05]  /*9a10*/  BRA `(.L_x_2521) ;  /* 0xfffffff0006c7947 */ /* 0x000fea000383ffff */
.L_x_2502:
[----:B--2---:R2:W1:Y:S02]  /*9a20*/  SYNCS.PHASECHK.TRANS64.TRYWAIT P1, [R16+URZ+0x30828], R13 ;  /* 0x0308280d100075a7 */ /* 0x004464000802017f */
[----:B-1----:R-:W-:Y:S05]  /*9a30*/  @!P1 NANOSLEEP.SYNCS 0x989680 ;  /* 0x009896800000995d */ /* 0x002fea0003900000 */
[----:B------:R-:W1:Y:S02]  /*9a40*/  @!P1 SYNCS.PHASECHK.TRANS64 P1, [R16+URZ+0x30828], R13 ;  /* 0x0308280d100095a7 */ /* 0x000e64000802007f */
[----:B-1----:R-:W-:Y:S05]  /*9a50*/  @!P1 BRA `(.L_x_2502) ;  /* 0xfffffffc00f09947 */ /* 0x002fea000383ffff */
[----:B------:R-:W-:Y:S05]  /*9a60*/  BRA `(.L_x_2522) ;  /* 0xfffffff000f47947 */ /* 0x000fea000383ffff */
.L_x_2504:
[----:B------:R1:W1:Y:S02]  /*9a70*/  SYNCS.PHASECHK.TRANS64.TRYWAIT P0, [R3+URZ+0x30840], R0 ;  /* 0x03084000030075a7 */ /* 0x000264000800017f */
[----:B-1----:R-:W-:Y:S05]  /*9a80*/  @!P0 NANOSLEEP.SYNCS 0x989680 ;  /* 0x009896800000895d */ /* 0x002fea0003900000 */
[----:B------:R-:W1:Y:S02]  /*9a90*/  @!P0 SYNCS.PHASECHK.TRANS64 P0, [R3+URZ+0x30840], R0 ;  /* 0x03084000030085a7 */ /* 0x000e64000800007f */
[----:B-1----:R-:W-:Y:S05]  /*9aa0*/  @!P0 BRA `(.L_x_2504) ;  /* 0xfffffffc00f08947 */ /* 0x002fea000383ffff */
[----:B------:R-:W-:Y:S05]  /*9ab0*/  BRA `(.L_x_2523) ;  /* 0xfffffff400a87947 */ /* 0x000fea000383ffff */
.L_x_2506:
[----:B------:R-:W-:Y:S01]  /*9ac0*/  BSSY B0, `(.L_x_2524) ;  /* 0x0000006000007945 */ /* 0x000fe20003800000 */
[----:B------:R-:W-:-:S07]  /*9ad0*/  IMAD.MOV.U32 R15, RZ, RZ, -0x1 ;  /* 0xffffffffff0f7424 */ /* 0x000fce00078e00ff */
[----:B------:R-:W-:Y:S05]  /*9ae0*/  WARPSYNC.COLLECTIVE R15, `(.L_x_2525) ;  /* 0x000000000f0c7348 */ /* 0x000fea0003c00000 */
[----:B------:R-:W-:Y:S02]  /*9af0*/  ELECT P6, UR62, PT ;  /* 0x00000000003e782f */ /* 0x000fe400038c0000 */
[----:B------:R-:W-:Y:S01]  /*9b00*/  MOV R14, UR62 ;  /* 0x0000003e000e7c02 */ /* 0x000fe20008000f00 */
[----:B------:R-:W-:Y:S10]  /*9b10*/  ENDCOLLECTIVE ;  /* 0x000000000000791b */ /* 0x000ff40003800000 */
.L_x_2525:
[----:B------:R-:W-:Y:S05]  /*9b20*/  BSYNC B0 ;  /* 0x0000000000007941 */ /* 0x000fea0003800000 */
.L_x_2524:
[----:B------:R-:W-:Y:S05]  /*9b30*/  BRA `(.L_x_2526) ;  /* 0xfffffff800547947 */ /* 0x000fea000383ffff */
.L_x_2508:
[----:B-1----:R1:W2:Y:S02]  /*9b40*/  SYNCS.PHASECHK.TRANS64.TRYWAIT P0, [R6+URZ], R5 ;  /* 0x00000005060075a7 */ /* 0x0022a4000800017f */
[----:B--2---:R-:W-:Y:S05]  /*9b50*/  @!P0 NANOSLEEP.SYNCS 0x989680 ;  /* 0x009896800000895d */ /* 0x004fea0003900000 */
[----:B------:R-:W2:Y:S02]  /*9b60*/  @!P0 SYNCS.PHASECHK.TRANS64 P0, [R6+URZ], R5 ;  /* 0x00000005060085a7 */ /* 0x000ea4000800007f */
[----:B--2---:R-:W-:Y:S05]  /*9b70*/  @!P0 BRA `(.L_x_2508) ;  /* 0xfffffffc00f08947 */ /* 0x004fea000383ffff */
[----:B------:R-:W-:Y:S05]  /*9b80*/  BRA `(.L_x_2527) ;  /* 0xfffffff800947947 */ /* 0x000fea000383ffff */
.L_x_2509:
[----:B--2---:R2:W3:Y:S02]  /*9b90*/  SYNCS.PHASECHK.TRANS64.TRYWAIT P0, [R3+URZ], R2 ;  /* 0x00000002030075a7 */ /* 0x0044e4000800017f */
[----:B---3--:R-:W-:Y:S05]  /*9ba0*/  @!P0 NANOSLEEP.SYNCS 0x989680 ;  /* 0x009896800000895d */ /* 0x008fea0003900000 */
[----:B------:R-:W3:Y:S02]  /*9bb0*/  @!P0 SYNCS.PHASECHK.TRANS64 P0, [R3+URZ], R2 ;  /* 0x00000002030085a7 */ /* 0x000ee4000800007f */
[----:B---3--:R-:W-:Y:S05]  /*9bc0*/  @!P0 BRA `(.L_x_2509) ;  /* 0xfffffffc00f08947 */ /* 0x008fea000383ffff */
[----:B------:R-:W-:Y:S05]  /*9bd0*/  BRA `(.L_x_2528) ;  /* 0xfffffff800887947 */ /* 0x000fea000383ffff */
.L_x_2511:
[----:B--2---:R2:W3:Y:S02]  /*9be0*/  SYNCS.PHASECHK.TRANS64.TRYWAIT P0, [R0+URZ], R5 ;  /* 0x00000005000075a7 */ /* 0x0044e4000800017f */
[----:B---3--:R-:W-:Y:S05]  /*9bf0*/  @!P0 NANOSLEEP.SYNCS 0x989680 ;  /* 0x009896800000895d */ /* 0x008fea0003900000 */
[----:B------:R-:W3:Y:S02]  /*9c00*/  @!P0 SYNCS.PHASECHK.TRANS64 P0, [R0+URZ], R5 ;  /* 0x00000005000085a7 */ /* 0x000ee4000800007f */
[----:B---3--:R-:W-:Y:S05]  /*9c10*/  @!P0 BRA `(.L_x_2511) ;  /* 0xfffffffc00f08947 */ /* 0x008fea000383ffff */
[----:B------:R-:W-:Y:S05]  /*9c20*/  BRA `(.L_x_2529) ;  /* 0xfffffff8008c7947 */ /* 0x000fea000383ffff */
.L_x_2530:
        /* <DEDUP_REMOVED lines=13> */
.L_x_3701:


//--------------------- .text._ZN7cutlass13device_kernelIN5flash11enable_sm90INS1_16FlashAttnBwdSm90INS1_25CollectiveMainloopBwdSm90ILi2ELi2ELi2EN4cute5tupleIJNS5_1CILi1EEES8_S8_EEENS6_IJNS7_ILi64EEENS7_ILi128EEESB_EEENS_6half_tEfNS_4arch4Sm90ELb1ELb0ELb0ELb0ELb1ELb1ELb0ELb0ELi2ELi1ELi2ELi1ELb0EEENS1_21CollectiveEpilogueBwdISC_SD_SF_Li256ELb0ELb0ELi1EEENS1_25SingleTileBwdLPTSchedulerILb0ELi128ELb1EEEEEEEEEvNT_6ParamsE --------------------------
	.section	.text._ZN7cutlass13device_kernelIN5flash11enable_sm90INS1_16FlashAttnBwdSm90INS1_25CollectiveMainloopBwdSm90ILi2ELi2ELi2EN4cute5tupleIJNS5_1CILi1EEES8_S8_EEENS6_IJNS7_ILi64EEENS7_ILi128EEESB_EEENS_6half_tEfNS_4arch4Sm90ELb1ELb0ELb0ELb0ELb1ELb1ELb0ELb0ELi2ELi1ELi2ELi1ELb0EEENS1_21CollectiveEpilogueBwdISC_SD_SF_Li256ELb0ELb0ELi1EEENS1_25SingleTileBwdLPTSchedulerILb0ELi128ELb1EEEEEEEEEvNT_6ParamsE,"ax",@progbits
	.align	128
.text._ZN7cutlass13device_kernelIN5flash11enable_sm90INS1_16FlashAttnBwdSm90INS1_25CollectiveMainloopBwdSm90ILi2ELi2ELi2EN4cute5tupleIJNS5_1CILi1EEES8_S8_EEENS6_IJNS7_ILi64EEENS7_ILi128EEESB_EEENS_6half_tEfNS_4arch4Sm90ELb1ELb0ELb0ELb0ELb1ELb1ELb0ELb0ELi2ELi1ELi2ELi1ELb0EEENS1_21CollectiveEpilogueBwdISC_SD_SF_Li256ELb0ELb0ELi1EEENS1_25SingleTileBwdLPTSchedulerILb0ELi128ELb1EEEEEEEEEvNT_6ParamsE:
        .type           _ZN7cutlass13device_kernelIN5flash11enable_sm90INS1_16FlashAttnBwdSm90INS1_25CollectiveMainloopBwdSm90ILi2ELi2ELi2EN4cute5tupleIJNS5_1CILi1EEES8_S8_EEENS6_IJNS7_ILi64EEENS7_ILi128EEESB_EEENS_6half_tEfNS_4arch4Sm90ELb1ELb0ELb0ELb0ELb1ELb1ELb0ELb0ELi2ELi1ELi2ELi1ELb0EEENS1_21CollectiveEpilogueBwdISC_SD_SF_Li256ELb0ELb0ELi1EEENS1_25SingleTileBwdLPTSchedulerILb0ELi128ELb1EEEEEEEEEvNT_6ParamsE,@function
        .size           _ZN7cutlass13device_kernelIN5flash11enable_sm90INS1_16FlashAttnBwdSm90INS1_25CollectiveMainloopBwdSm90ILi2ELi2ELi2EN4cute5tupleIJNS5_1CILi1EEES8_S8_EEENS6_IJNS7_ILi64EEENS7_ILi128EEESB_EEENS_6half_tEfNS_4arch4Sm90ELb1ELb0ELb0ELb0ELb1ELb1ELb0ELb0ELi2ELi1ELi2ELi1ELb0EEENS1_21CollectiveEpilogueBwdISC_SD_SF_Li256ELb0ELb0ELi1EEENS1_25SingleTileBwdLPTSchedulerILb0ELi128ELb1EEEEEEEEEvNT_6ParamsE,(.L_x_3702 - _ZN7cutlass13device_kernelIN5flash11enable_sm90INS1_16FlashAttnBwdSm90INS1_25CollectiveMainloopBwdSm90ILi2ELi2ELi2EN4cute5tupleIJNS5_1CILi1EEES8_S8_EEENS6_IJNS7_ILi64EEENS7_ILi128EEESB_EEENS_6half_tEfNS_4arch4Sm90ELb1ELb0ELb0ELb0ELb1ELb1ELb0ELb0ELi2ELi1ELi2ELi1ELb0EEENS1_21CollectiveEpilogueBwdISC_SD_SF_Li256ELb0ELb0ELi1EEENS1_25SingleTileBwdLPTSchedulerILb0ELi128ELb1EEEEEEEEEvNT_6ParamsE)
        .other          _ZN7cutlass13device_kernelIN5flash11enable_sm90INS1_16FlashAttnBwdSm90INS1_25CollectiveMainloopBwdSm90ILi2ELi2ELi2EN4cute5tupleIJNS5_1CILi1EEES8_S8_EEENS6_IJNS7_ILi64EEENS7_ILi128EEESB_EEENS_6half_tEfNS_4arch4Sm90ELb1ELb0ELb0ELb0ELb1ELb1ELb0ELb0ELi2ELi1ELi2ELi1ELb0EEENS1_21CollectiveEpilogueBwdISC_SD_SF_Li256ELb0ELb0ELi1EEENS1_25SingleTileBwdLPTSchedulerILb0ELi128ELb1EEEEEEEEEvNT_6ParamsE,@"STO_CUDA_ENTRY STV_DEFAULT"
_ZN7cutlass13device_kernelIN5flash11enable_sm90INS1_16FlashAttnBwdSm90INS1_25CollectiveMainloopBwdSm90ILi2ELi2ELi2EN4cute5tupleIJNS5_1CILi1EEES8_S8_EEENS6_IJNS7_ILi64EEENS7_ILi128EEESB_EEENS_6half_tEfNS_4arch4Sm90ELb1ELb0ELb0ELb0ELb1ELb1ELb0ELb0ELi2ELi1ELi2ELi1ELb0EEENS1_21CollectiveEpilogueBwdISC_SD_SF_Li256ELb0ELb0ELi1EEENS1_25SingleTileBwdLPTSchedulerILb0ELi128ELb1EEEEEEEEEvNT_6ParamsE:
        /* <DEDUP_REMOVED lines=30> */
.L_x_2532:
[----:B------:R-:W-:Y:S05]  /*01e0*/  BSYNC B0 ;  /* 0x0000000000007941 */ /* 0x000fea0003800000 */
.L_x_2531:
        /* <DEDUP_REMOVED lines=37> */
.L_x_2533:
        /* <DEDUP_REMOVED lines=22> */
.L_x_2534:
[----:B------:R-:W-:Y:S01]  /*05a0*/  PLOP3.LUT P0, PT, PT, PT, UP0, 0x80, 0x0 ;  /* 0x000000000000781c */ /* 0x000fe20003f0f008 */
[----:B------:R-:W-:Y:S01]  /*05b0*/  NOP ;  /* 0x0000000000007918 */ /* 0x000fe20000000000 */
[----:B------:R-:W-:Y:S01]  /*05c0*/  ULDC.64 UR46, c[0x0][0x208] ;  /* 0x00008200002e7ab9 */ /* 0x000fe20000000a00 */
[----:B------:R-:W-:Y:S01]  /*05d0*/  BSSY B6, `(.L_x_2535) ;  /* 0x00009b7000067945 */ /* 0x000fe20003800000 */
[----:B-12-4-:R-:W-:Y:S09]  /*05e0*/  BAR.SYNC.DEFER_BLOCKING 0x0 ;  /* 0x0000000000007b1d */ /* 0x016ff20000010000 */
[----:B------:R-:W-:Y:S05]  /*05f0*/  @!P0 BRA `(.L_x_2536) ;  /* 0x0000005c00f08947 */ /* 0x000fea0003800000 */
.L_x_2537:
        /* <DEDUP_REMOVED lines=32> */
.L_x_2538:
[----:B------:R-:W-:Y:S01]  /*0800*/  ULDC UR7, c[0x0][0xb44] ;  /* 0x0002d10000077ab9 */ /* 0x000fe20000000800 */
[----:B------:R-:W-:Y:S01]  /*0810*/  UMOV UR36, UR10 ;  /* 0x0000000a00247c82 */ /* 0x000fe20008000000 */
[----:B------:R-:W-:-:S11]  /*0820*/  UISETP.NE.AND UP0, UPT, UR7, 0x1, UPT ;  /* 0x000000010700788c */ /* 0x000fd6000bf05270 */
[----:B------:R-:W-:Y:S02]  /*0830*/  @UP0 ULDC.64 UR8, c[0x0][0xb48] ;  /* 0x0002d20000080ab9 */ /* 0x000fe40000000a00 */
[----:B------:R-:W-:-:S04]  /*0840*/  UIMAD.WIDE.U32 UR4, UR10, UR8, URZ ;  /* 0x000000080a0472a5 */ /* 0x000fc8000f8e003f */
[----:B------:R-:W-:-:S04]  /*0850*/  @UP0 USHF.R.U32.HI UR36, URZ, UR9, UR5 ;  /* 0x000000093f240299 */ /* 0x000fc80008011605 */
[----:B------:R-:W-:-:S12]  /*0860*/  UIMAD UR4, UR36, UR7, URZ ;  /* 0x00000007240472a4 */ /* 0x000fd8000f8e023f */
.L_x_2539:
[----:B------:R-:W-:Y:S01]  /*0870*/  ULDC UR43, c[0x0][0xb38] ;  /* 0x0002ce00002b7ab9 */ /* 0x000fe20000000800 */
[----:B------:R-:W-:Y:S02]  /*0880*/  UIADD3 UR4, UR10, -UR4, URZ ;  /* 0x800000040a047290 */ /* 0x000fe4000fffe03f */
[----:B------:R-:W-:Y:S01]  /*0890*/  UISETP.NE.AND UP0, UPT, UR43, 0x1, UPT ;  /* 0x000000012b00788c */ /* 0x000fe2000bf05270 */
[----:B------:R-:W-:Y:S01]  /*08a0*/  ULDC UR5, c[0x0][0xb44] ;  /* 0x0002d10000057ab9 */ /* 0x000fe20000000800 */
[----:B------:R-:W-:Y:S02]  /*08b0*/  ULOP3.LUT UR37, URZ, UR36, URZ, 0x33, !UPT ;  /* 0x000000243f257292 */ /* 0x000fe4000f8e333f */
[----:B------:R-:W-:-:S07]  /*08c0*/  UIMAD UR6, UR6, UR5, UR4 ;  /* 0x00000005060672a4 */ /* 0x000fce000f8e0204 */
[----:B------:R-:W-:Y:S01]  /*08d0*/  @UP0 ULDC UR4, c[0x0][0xb3c] ;  /* 0x0002cf0000040ab9 */ /* 0x000fe20000000800 */
[----:B------:R-:W-:Y:S01]  /*08e0*/  @UP0 ULDC UR7, c[0x0][0xb40] ;  /* 0x0002d00000070ab9 */ /* 0x000fe20000000800 */
[----:B------:R-:W-:Y:S02]  /*08f0*/  UIMAD.WIDE.U32 UR4, UR6, UR4, URZ ;  /* 0x00000004060472a5 */ /* 0x000fe4000f8e003f */
[----:B------:R-:W-:Y:S02]  /*0900*/  UMOV UR44, UR6 ;  /* 0x00000006002c7c82 */ /* 0x000fe40008000000 */
[----:B------:R-:W-:-:S03]  /*0910*/  @UP0 USHF.R.U32.HI UR44, URZ, UR7, UR5 ;  /* 0x000000073f2c0299 */ /* 0x000fc60008011605 */
[----:B------:R-:W-:Y:S01]  /*0920*/  ULDC UR5, c[0x0][0xb2c] ;  /* 0x0002cb0000057ab9 */ /* 0x000fe20000000800 */
[----:B------:R-:W-:Y:S02]  /*0930*/  UIADD3 UR4, -UR44, URZ, URZ ;  /* 0x0000003f2c047290 */ /* 0x000fe4000fffe13f */
[----:B------:R-:W-:Y:S01]  /*0940*/  ISETP.LE.AND P0, PT, RZ, UR44, PT ;  /* 0x0000002cff007c0c */ /* 0x000fe2000bf03270 */
[----:B------:R-:W-:Y:S02]  /*0950*/  UIADD3 UR37, UR37, UR5, URZ ;  /* 0x0000000525257290 */ /* 0x000fe4000fffe03f */
[----:B------:R-:W-:-:S10]  /*0960*/  UIMAD UR43, UR43, UR4, UR6 ;  /* 0x000000042b2b72a4 */ /* 0x000fd4000f8e0206 */
        /* <DEDUP_REMOVED lines=104> */
.L_x_2543:
        /* <DEDUP_REMOVED lines=15> */
.L_x_2542:
        /* <DEDUP_REMOVED lines=22> */
.L_x_2545:
        /* <DEDUP_REMOVED lines=15> */
.L_x_2544:
        /* <DEDUP_REMOVED lines=8> */
.L_x_2670:
        /* <DEDUP_REMOVED lines=15> */
.L_x_2547:
        /* <DEDUP_REMOVED lines=103> */
.L_x_2559:
[----:B------:R-:W-:Y:S01]  /*1b10*/  ISETP.NE.AND P0, PT, R231, 0x3, PT ;  /* 0x00000003e700780c */ /* 0x000fe20003f05270 */
[----:B------:R-:W-:-:S12]  /*1b20*/  YIELD ;  /* 0x0000000000007946 */ /* 0x000fd80003800000 */
[----:B------:R-:W-:Y:S05]  /*1b30*/  @!P0 BRA `(.L_x_2549) ;  /* 0x0000000000048947 */ /* 0x000fea0003800000 */
[----:B------:R-:W-:Y:S01]  /*1b40*/  BPT.TRAP 0x1 ;  /* 0x000000040000795c */ /* 0x000fe20000300000 */
.L_x_2549:
[----:B------:R-:W-:Y:S01]  /*1b50*/  IMAD R0, R3, 0x8, R228 ;  /* 0x0000000803007824 */ /* 0x000fe200078e02e4 */
[----:B------:R-:W-:-:S04]  /*1b60*/  SHF.L.U32 R9, R4, 0x1f, RZ ;  /* 0x0000001f04097819 */ /* 0x000fc800000006ff */
[----:B------:R2:W3:Y:S01]  /*1b70*/  SYNCS.PHASECHK.TRANS64.TRYWAIT P1, [R0+URZ+0x30810], R9 ;  /* 0x03081009000075a7 */ /* 0x0004e2000802017f */
[----:B------:R-:W-:Y:S05]  /*1b80*/  @!P0 BRA `(.L_x_2550) ;  /* 0x0000000000048947 */ /* 0x000fea0003800000 */
[----:B------:R-:W-:Y:S01]  /*1b90*/  BPT.TRAP 0x1 ;  /* 0x000000040000795c */ /* 0x000fe20000300000 */
.L_x_2550:
[----:B---3--:R-:W-:Y:S05]  /*1ba0*/  @P1 BRA `(.L_x_2551) ;  /* 0x0000000000081947 */ /* 0x008fea0003800000 */
[----:B------:R-:W3:Y:S02]  /*1bb0*/  SYNCS.PHASECHK.TRANS64.TRYWAIT P1, [R0+URZ+0x30810], R9 ;  /* 0x03081009000075a7 */ /* 0x000ee4000802017f */
[----:B---3--:R-:W-:Y:S05]  /*1bc0*/  @!P1 BRA `(.L_x_2552) ;  /* 0x0000008400949947 */ /* 0x008fea0003800000 */
.L_x_2551:
        /* <DEDUP_REMOVED lines=81> */
.L_x_2553:
[----:B------:R1:W1:Y:S01]  /*20e0*/  SYNCS.PHASECHK.TRANS64.TRYWAIT P1, [R0+URZ+0x30830], R9 ;  /* 0x03083009000075a7 */ /* 0x000262000802017f */
[----:B------:R-:W-:Y:S05]  /*20f0*/  @!P0 BRA `(.L_x_2554) ;  /* 0x0000000000048947 */ /* 0x000fea0003800000 */
[----:B------:R-:W-:Y:S01]  /*2100*/  BPT.TRAP 0x1 ;  /* 0x000000040000795c */ /* 0x000fe20000300000 */
.L_x_2554:
[----:B------:R-:W-:-:S05]  /*2110*/  VIADD R6, R228, 0x20000 ;  /* 0x00020000e4067836 */ /* 0x000fca0000000000 */
[----:B------:R-:W-:-:S04]  /*2120*/  SHF.R.U32.HI R6, RZ, 0x4, R6 ;  /* 0x00000004ff067819 */ /* 0x000fc80000011606 */
[----:B------:R-:W-:-:S04]  /*2130*/  LOP3.LUT R225, R6, 0x3fff, RZ, 0xc0, !PT ;  /* 0x00003fff06e17812 */ /* 0x000fc800078ec0ff */
[----:B------:R-:W-:Y:S01]  /*2140*/  LOP3.LUT R6, R225, 0x10000, RZ, 0xfc, !PT ;  /* 0x00010000e1067812 */ /* 0x000fe200078efcff */
[----:B-1----:R-:W-:Y:S06]  /*2150*/  @P1 BRA `(.L_x_2555) ;  /* 0x0000000000081947 */ /* 0x002fec0003800000 */
[----:B------:R-:W1:Y:S02]  /*2160*/  SYNCS.PHASECHK.TRANS64.TRYWAIT P1, [R0+URZ+0x30830], R9 ;  /* 0x03083009000075a7 */ /* 0x000e64000802017f */
[----:B-1----:R-:W-:Y:S05]  /*2170*/  @!P1 BRA `(.L_x_2556) ;  /* 0x00000080003c9947 */ /* 0x002fea0003800000 */
.L_x_2555:
        /* <DEDUP_REMOVED lines=406> */
.L_x_2557:
        /* <DEDUP_REMOVED lines=49> */
.L_x_2558:
        /* <DEDUP_REMOVED lines=78> */
.L_x_2541:
        /* <DEDUP_REMOVED lines=23> */
.L_x_2561:
        /* <DEDUP_REMOVED lines=20> */
.L_x_2562:
        /* <DEDUP_REMOVED lines=18> */
.L_x_2563:
        /* <DEDUP_REMOVED lines=18> */
.L_x_2564:
        /* <DEDUP_REMOVED lines=126> */
[----:B------:R-:W-:Y:S01]  /*4fa0*/  ULOP3.LUT UR4, URZ, UR36, URZ, 0x33, !UPT ;  /* 0x000000243f047292 */ /* 0x000fe2000f8e333f */
[----:B------:R-:W-:Y:S01]  /*4fb0*/  ULDC UR5, c[0x0][0xb2c] ;  /* 0x0002cb0000057ab9 */ /* 0x000fe20000000800 */
[----:B------:R-:W-:Y:S02]  /*4fc0*/  ULDC.64 UR6, c[0x0][0x198] ;  /* 0x0000660000067ab9 */ /* 0x000fe40000000a00 */
[----:B------:R-:W-:Y:S02]  /*4fd0*/  UIADD3 UR5, UR4, UR5, URZ ;  /* 0x0000000504057290 */ /* 0x000fe4000fffe03f */
[----:B------:R-:W-:Y:S02]  /*4fe0*/  UIADD3 UR4, UP0, UR6, 0x770, URZ ;  /* 0x0000077006047890 */ /* 0x000fe4000ff1e03f */
[----:B------:R-:W-:Y:S02]  /*4ff0*/  UIADD3 UR6, UP1, UR6, 0x670, URZ ;  /* 0x0000067006067890 */ /* 0x000fe4000ff3e03f */
[----:B------:R-:W-:-:S02]  /*5000*/  USHF.L.U32 UR42, UR5, 0x7, URZ ;  /* 0x00000007052a7899 */ /* 0x000fc4000800063f */
[----:B------:R-:W-:Y:S02]  /*5010*/  UIADD3 UR40, UR37, 0x8000, URZ ;  /* 0x0000800025287890 */ /* 0x000fe4000fffe03f */
[----:B------:R-:W-:Y:S02]  /*5020*/  UIADD3.X UR5, URZ, UR7, URZ, UP0, !UPT ;  /* 0x000000073f057290 */ /* 0x000fe400087fe43f */
[----:B------:R-:W-:Y:S02]  /*5030*/  UIADD3 UR16, UR37, 0xc000, URZ ;  /* 0x0000c00025107890 */ /* 0x000fe4000fffe03f */
        /* <DEDUP_REMOVED lines=17> */
.L_x_2566:
[----:B------:R-:W-:Y:S05]  /*5150*/  BSYNC B0 ;  /* 0x0000000000007941 */ /* 0x000fea0003800000 */
.L_x_2565:
[----:B------:R-:W-:-:S04]  /*5160*/  DEPBAR.LE SB0, 0x0 ;  /* 0x000080000000791a */ /* 0x000fc80000000000 */
[----:B------:R-:W-:Y:S05]  /*5170*/  BRA `(.L_x_2540) ;  /* 0x0000004c00f07947 */ /* 0x000fea0003800000 */
.L_x_2560:
[----:B------:R-:W1:Y:S01]  /*5180*/  S2R R0, SR_TID.X ;  /* 0x0000000000007919 */ /* 0x000e620000002100 */
[----:B------:R-:W2:Y:S01]  /*5190*/  LDC R2, c[0x0][0xb2c] ;  /* 0x0002cb00ff027b82 */ /* 0x000ea20000000800 */
[----:B------:R-:W-:Y:S01]  /*51a0*/  ULOP3.LUT UR4, URZ, UR36, URZ, 0x33, !UPT ;  /* 0x000000243f047292 */ /* 0x000fe2000f8e333f */
[----:B------:R-:W-:Y:S01]  /*51b0*/  BSSY B0, `(.L_x_2567) ;  /* 0x0000032000007945 */ /* 0x000fe20003800000 */
[----:B------:R-:W-:Y:S02]  /*51c0*/  USHF.R.S32.HI UR6, URZ, 0x1f, UR43 ;  /* 0x0000001f3f067899 */ /* 0x000fe4000801142b */
[----:B------:R-:W-:-:S03]  /*51d0*/  USHF.R.S32.HI UR7, URZ, 0x1f, UR44 ;  /* 0x0000001f3f077899 */ /* 0x000fc6000801142c */
[----:B------:R-:W3:Y:S08]  /*51e0*/  LDC.64 R4, c[0x0][0x820] ;  /* 0x00020800ff047b82 */ /* 0x000ef00000000a00 */
[----:B------:R-:W4:Y:S08]  /*51f0*/  LDC.64 R18, c[0x0][0x808] ;  /* 0x00020200ff127b82 */ /* 0x000f300000000a00 */
[----:B------:R-:W5:Y:S01]  /*5200*/  LDC.64 R10, c[0x0][0x828] ;  /* 0x00020a00ff0a7b82 */ /* 0x000f620000000a00 */
[----:B--2---:R-:W-:-:S02]  /*5210*/  VIADD R9, R2, UR4 ;  /* 0x0000000402097c36 */ /* 0x004fc40008000000 */
[----:B-1----:R-:W-:-:S05]  /*5220*/  VIADD R3, R0, 0xffffff80 ;  /* 0xffffff8000037836 */ /* 0x002fca0000000000 */
[----:B------:R-:W1:Y:S01]  /*5230*/  LDC.64 R20, c[0x0][0x850] ;  /* 0x00021400ff147b82 */ /* 0x000e620000000a00 */
[----:B------:R-:W-:-:S04]  /*5240*/  SHF.R.S32.HI R0, RZ, 0x1f, R3 ;  /* 0x0000001fff007819 */ /* 0x000fc80000011403 */
[----:B------:R-:W-:Y:S01]  /*5250*/  LEA.HI R8, R0, R3, RZ, 0x4 ;  /* 0x0000000300087211 */ /* 0x000fe200078f20ff */
[----:B----4-:R-:W-:Y:S02]  /*5260*/  IMAD R25, R9, -0x80, R18 ;  /* 0xffffff8009197824 */ /* 0x010fe400078e0212 */
[----:B------:R-:W2:Y:S01]  /*5270*/  LDC.64 R22, c[0x0][0x858] ;  /* 0x00021600ff167b82 */ /* 0x000ea20000000a00 */
[----:B------:R-:W-:-:S05]  /*5280*/  LOP3.LUT R0, R8, 0x1ffffff0, RZ, 0xc0, !PT ;  /* 0x1ffffff008007812 */ /* 0x000fca00078ec0ff */
[----:B------:R-:W-:-:S04]  /*5290*/  IMAD.IADD R0, R3, 0x1, -R0 ;  /* 0x0000000103007824 */ /* 0x000fc800078e0a00 */
[----:B------:R-:W-:Y:S02]  /*52a0*/  IMAD.SHL.U32 R6, R0, 0x8, RZ ;  /* 0x0000000800067824 */ /* 0x000fe400078e00ff */
[----:B---3--:R-:W-:-:S03]  /*52b0*/  IMAD R0, R4, UR6, RZ ;  /* 0x0000000604007c24 */ /* 0x008fc6000f8e02ff */
[----:B------:R-:W-:Y:S01]  /*52c0*/  SHF.R.S32.HI R7, RZ, 0x1f, R6 ;  /* 0x0000001fff077819 */ /* 0x000fe20000011406 */
[----:B------:R-:W-:Y:S02]  /*52d0*/  IMAD R5, R5, UR43, R0 ;  /* 0x0000002b05057c24 */ /* 0x000fe4000f8e0200 */
[----:B------:R-:W-:Y:S01]  /*52e0*/  IMAD.WIDE.U32 R2, R4, UR43, R6 ;  /* 0x0000002b04027c25 */ /* 0x000fe2000f8e0006 */
[----:B------:R-:W-:-:S03]  /*52f0*/  SHF.R.S32.HI R4, RZ, 0x4, R8 ;  /* 0x00000004ff047819 */ /* 0x000fc60000011408 */
[----:B------:R-:W-:Y:S01]  /*5300*/  IMAD.IADD R3, R3, 0x1, R5 ;  /* 0x0000000103037824 */ /* 0x000fe200078e0205 */
[C---:B------:R-:W-:Y:S01]  /*5310*/  ISETP.GE.AND P6, PT, R4.reuse, R25, PT ;  /* 0x000000190400720c */ /* 0x040fe20003fc6270 */
[C---:B------:R-:W-:Y:S02]  /*5320*/  VIADD R0, R4.reuse, 0x10 ;  /* 0x0000001004007836 */ /* 0x040fe40000000000 */
[----:B------:R-:W-:Y:S01]  /*5330*/  VIADD R5, R4, 0x30 ;  /* 0x0000003004057836 */ /* 0x000fe20000000000 */
[----:B------:R-:W-:Y:S01]  /*5340*/  ISETP.GE.OR P4, PT, R6, R19, P6 ;  /* 0x000000130600720c */ /* 0x000fe20003786670 */
[----:B------:R-:W-:Y:S01]  /*5350*/  VIADD R8, R4, 0x40 ;  /* 0x0000004004087836 */ /* 0x000fe20000000000 */
[-C--:B------:R-:W-:Y:S01]  /*5360*/  ISETP.GE.AND P5, PT, R0, R25.reuse, PT ;  /* 0x000000190000720c */ /* 0x080fe20003fa6270 */
[----:B------:R-:W-:Y:S01]  /*5370*/  VIADD R0, R4, 0x20 ;  /* 0x0000002004007836 */ /* 0x000fe20000000000 */
[----:B------:R-:W-:Y:S01]  /*5380*/  ISETP.GE.AND P1, PT, R5, R25, PT ;  /* 0x000000190500720c */ /* 0x000fe20003f26270 */
[----:B-----5:R-:W-:Y:S01]  /*5390*/  IMAD.WIDE.U32 R14, R10, UR44, R2 ;  /* 0x0000002c0a0e7c25 */ /* 0x020fe2000f8e0002 */
[----:B------:R-:W-:-:S02]  /*53a0*/  SHF.R.S32.HI R5, RZ, 0x1f, R4 ;  /* 0x0000001fff057819 */ /* 0x000fc40000011404 */
[-C--:B------:R-:W-:Y:S01]  /*53b0*/  ISETP.GE.AND P0, PT, R0, R25.reuse, PT ;  /* 0x000000190000720c */ /* 0x080fe20003f06270 */
[----:B------:R-:W-:Y:S01]  /*53c0*/  IMAD R0, R10, UR7, RZ ;  /* 0x000000070a007c24 */ /* 0x000fe2000f8e02ff */
[----:B------:R-:W-:Y:S01]  /*53d0*/  ISETP.GE.AND P2, PT, R8, R25, PT ;  /* 0x000000190800720c */ /* 0x000fe20003f46270 */
[----:B------:R-:W-:Y:S01]  /*53e0*/  IMAD.WIDE R2, R9, 0x80, R4 ;  /* 0x0000008009027825 */ /* 0x000fe200078e0204 */
[----:B------:R-:W-:-:S03]  /*53f0*/  ISETP.GE.OR P3, PT, R6, R19, P5 ;  /* 0x000000130600720c */ /* 0x000fc60002f66670 */
[----:B------:R-:W-:-:S04]  /*5400*/  IMAD R11, R11, UR44, R0 ;  /* 0x0000002c0b0b7c24 */ /* 0x000fc8000f8e0200 */
[----:B------:R-:W-:Y:S01]  /*5410*/  IMAD.IADD R11, R15, 0x1, R11 ;  /* 0x000000010f0b7824 */ /* 0x000fe200078e020b */
[----:B-1----:R-:W-:Y:S06]  /*5420*/  @P4 BRA `(.L_x_2568) ;  /* 0x0000000000284947 */ /* 0x002fec0003800000 */
        /* <DEDUP_REMOVED lines=10> */
.L_x_2568:
[----:B------:R-:W-:Y:S05]  /*54d0*/  BSYNC B0 ;  /* 0x0000000000007941 */ /* 0x000fea0003800000 */
.L_x_2567:
        /* <DEDUP_REMOVED lines=16> */
.L_x_2570:
[----:B------:R-:W-:Y:S05]  /*55e0*/  BSYNC B0 ;  /* 0x0000000000007941 */ /* 0x000fea0003800000 */
.L_x_2569:
[----:B------:R-:W-:Y:S01]  /*55f0*/  BSSY B0, `(.L_x_2571) ;  /* 0x0000010000007945 */ /* 0x000fe20003800000 */
[----:B------:R-:W-:-:S03]  /*5600*/  ISETP.GE.OR P3, PT, R6, R19, P1 ;  /* 0x000000130600720c */ /* 0x000fc60000f66670 */
[----:B------:R-:W-:Y:S10]  /*5610*/  @P4 BRA `(.L_x_2572) ;  /* 0x0000000000344947 */ /* 0x000ff40003800000 */
[----:B-1-3--:R-:W-:Y:S01]  /*5620*/  IADD3 R13, P4, R2, 0x20, RZ ;  /* 0x00000020020d7810 */ /* 0x00afe20007f9e0ff */
        /* <DEDUP_REMOVED lines=12> */
.L_x_2572:
[----:B------:R-:W-:Y:S05]  /*56f0*/  BSYNC B0 ;  /* 0x0000000000007941 */ /* 0x000fea0003800000 */
.L_x_2571:
[----:B------:R-:W-:Y:S01]  /*5700*/  BSSY B0, `(.L_x_2573) ;  /* 0x0000011000007945 */ /* 0x000fe20003800000 */
[----:B------:R-:W-:Y:S01]  /*5710*/  ISETP.GE.OR P4, PT, R6, R19, P2 ;  /* 0x000000130600720c */ /* 0x000fe20001786670 */
[----:B------:R-:W-:Y:S02]  /*5720*/  VIADD R0, R4, 0x50 ;  /* 0x0000005004007836 */ /* 0x000fe40000000000 */
[----:B------:R-:W-:Y:S10]  /*5730*/  @P3 BRA `(.L_x_2574) ;  /* 0x0000000000343947 */ /* 0x000ff40003800000 */
[----:B-1-34-:R-:W-:Y:S01]  /*5740*/  IADD3 R13, P3, R2, 0x30, RZ ;  /* 0x00000030020d7810 */ /* 0x01afe20007f7e0ff */
        /* <DEDUP_REMOVED lines=12> */
.L_x_2574:
[----:B------:R-:W-:Y:S05]  /*5810*/  BSYNC B0 ;  /* 0x0000000000007941 */ /* 0x000fea0003800000 */
.L_x_2573:
[----:B------:R-:W-:Y:S01]  /*5820*/  BSSY B0, `(.L_x_2575) ;  /* 0x0000010000007945 */ /* 0x000fe20003800000 */
[----:B------:R-:W-:-:S03]  /*5830*/  ISETP.GE.AND P3, PT, R0, R25, PT ;  /* 0x000000190000720c */ /* 0x000fc60003f66270 */
[----:B------:R-:W-:Y:S10]  /*5840*/  @P4 BRA `(.L_x_2576) ;  /* 0x0000000000344947 */ /* 0x000ff40003800000 */
[----:B-1-34-:R-:W-:Y:S01]  /*5850*/  IADD3 R13, P4, R2, 0x40, RZ ;  /* 0x00000040020d7810 */ /* 0x01afe20007f9e0ff */
        /* <DEDUP_REMOVED lines=12> */
.L_x_2576:
[----:B------:R-:W-:Y:S05]  /*5920*/  BSYNC B0 ;  /* 0x0000000000007941 */ /* 0x000fea0003800000 */
.L_x_2575:
[----:B------:R-:W-:Y:S01]  /*5930*/  ISETP.GE.OR P4, PT, R6, R19, P3 ;  /* 0x000000130600720c */ /* 0x000fe20001f86670 */
[----:B------:R-:W-:Y:S01]  /*5940*/  BSSY B0, `(.L_x_2577) ;  /* 0x0000011000007945 */ /* 0x000fe20003800000 */
[----:B------:R-:W-:Y:S02]  /*5950*/  IMAD R16, R20, UR6, RZ ;  /* 0x0000000614107c24 */ /* 0x000fe4000f8e02ff */
[----:B------:R-:W-:-:S09]  /*5960*/  VIADD R0, R4, 0x60 ;  /* 0x0000006004007836 */ /* 0x000fd20000000000 */
[----:B------:R-:W-:Y:S05]  /*5970*/  @P4 BRA `(.L_x_2578) ;  /* 0x0000000000344947 */ /* 0x000fea0003800000 */
        /* <DEDUP_REMOVED lines=13> */
.L_x_2578:
[----:B------:R-:W-:Y:S05]  /*5a50*/  BSYNC B0 ;  /* 0x0000000000007941 */ /* 0x000fea0003800000 */
.L_x_2577:
        /* <DEDUP_REMOVED lines=31> */
.L_x_2580:
[----:B------:R-:W-:Y:S05]  /*5c50*/  BSYNC B0 ;  /* 0x0000000000007941 */ /* 0x000fea0003800000 */
.L_x_2579:
[----:B------:R-:W-:Y:S01]  /*5c60*/  ISETP.GE.AND P6, PT, R0, R25, PT ;  /* 0x000000190000720c */ /* 0x000fe20003fc6270 */
[----:B--2---:R-:W-:Y:S01]  /*5c70*/  IMAD R0, R22, UR7, RZ ;  /* 0x0000000716007c24 */ /* 0x004fe2000f8e02ff */
        /* <DEDUP_REMOVED lines=20> */
.L_x_2582:
[----:B------:R-:W-:Y:S05]  /*5dc0*/  BSYNC B0 ;  /* 0x0000000000007941 */ /* 0x000fea0003800000 */
.L_x_2581:
        /* <DEDUP_REMOVED lines=14> */
.L_x_2584:
[----:B------:R-:W-:Y:S05]  /*5eb0*/  BSYNC B0 ;  /* 0x0000000000007941 */ /* 0x000fea0003800000 */
.L_x_2583:
        /* <DEDUP_REMOVED lines=16> */
.L_x_2586:
[----:B------:R-:W-:Y:S05]  /*5fc0*/  BSYNC B0 ;  /* 0x0000000000007941 */ /* 0x000fea0003800000 */
.L_x_2585:
        /* <DEDUP_REMOVED lines=15> */
.L_x_2588:
[----:B------:R-:W-:Y:S05]  /*60c0*/  BSYNC B0 ;  /* 0x0000000000007941 */ /* 0x000fea0003800000 */
.L_x_2587:
        /* <DEDUP_REMOVED lines=15> */
.L_x_2590:
[----:B------:R-:W-:Y:S05]  /*61c0*/  BSYNC B0 ;  /* 0x0000000000007941 */ /* 0x000fea0003800000 */
.L_x_2589:
        /* <DEDUP_REMOVED lines=15> */
.L_x_2592:
[----:B------:R-:W-:Y:S05]  /*62c0*/  BSYNC B0 ;  /* 0x0000000000007941 */ /* 0x000fea0003800000 */
.L_x_2591:
        /* <DEDUP_REMOVED lines=15> */
.L_x_2594:
[----:B------:R-:W-:Y:S05]  /*63c0*/  BSYNC B0 ;  /* 0x0000000000007941 */ /* 0x000fea0003800000 */
.L_x_2593:
        /* <DEDUP_REMOVED lines=15> */
.L_x_2596:
[----:B------:R-:W-:Y:S05]  /*64c0*/  BSYNC B0 ;  /* 0x0000000000007941 */ /* 0x000fea0003800000 */
.L_x_2595:
        /* <DEDUP_REMOVED lines=15> */
.L_x_2536:
        /* <DEDUP_REMOVED lines=29> */
.L_x_2598:
[----:B------:R-:W-:Y:S01]  /*6790*/  ULDC UR9, c[0x0][0xb44] ;  /* 0x0002d10000097ab9 */ /* 0x000fe20000000800 */
[----:B------:R-:W-:Y:S01]  /*67a0*/  UMOV UR7, UR8 ;  /* 0x0000000800077c82 */ /* 0x000fe20008000000 */
[----:B------:R-:W-:-:S11]  /*67b0*/  UISETP.NE.AND UP0, UPT, UR9, 0x1, UPT ;  /* 0x000000010900788c */ /* 0x000fd6000bf05270 */
[----:B------:R-:W-:Y:S02]  /*67c0*/  @UP0 ULDC.64 UR10, c[0x0][0xb48] ;  /* 0x0002d200000a0ab9 */ /* 0x000fe40000000a00 */
[----:B------:R-:W-:-:S04]  /*67d0*/  UIMAD.WIDE.U32 UR4, UR8, UR10, URZ ;  /* 0x0000000a080472a5 */ /* 0x000fc8000f8e003f */
[----:B------:R-:W-:-:S04]  /*67e0*/  @UP0 USHF.R.U32.HI UR7, URZ, UR11, UR5 ;  /* 0x0000000b3f070299 */ /* 0x000fc80008011605 */
[----:B------:R-:W-:-:S12]  /*67f0*/  UIMAD UR4, UR7, UR9, URZ ;  /* 0x00000009070472a4 */ /* 0x000fd8000f8e023f */
.L_x_2599:
[----:B------:R-:W-:Y:S01]  /*6800*/  ULDC UR17, c[0x0][0xb38] ;  /* 0x0002ce0000117ab9 */ /* 0x000fe20000000800 */
[----:B------:R-:W-:Y:S02]  /*6810*/  UIADD3 UR4, UR8, -UR4, URZ ;  /* 0x8000000408047290 */ /* 0x000fe4000fffe03f */
[----:B------:R-:W-:Y:S01]  /*6820*/  UISETP.NE.AND UP0, UPT, UR17, 0x1, UPT ;  /* 0x000000011100788c */ /* 0x000fe2000bf05270 */
[----:B------:R-:W-:Y:S01]  /*6830*/  ULDC UR5, c[0x0][0xb44] ;  /* 0x0002d10000057ab9 */ /* 0x000fe20000000800 */
[----:B------:R-:W-:Y:S02]  /*6840*/  ULOP3.LUT UR7, URZ, UR7, URZ, 0x33, !UPT ;  /* 0x000000073f077292 */ /* 0x000fe4000f8e333f */
[----:B------:R-:W-:Y:S01]  /*6850*/  UIMAD UR6, UR6, UR5, UR4 ;  /* 0x00000005060672a4 */ /* 0x000fe2000f8e0204 */
[----:B------:R-:W-:Y:S02]  /*6860*/  ULDC UR18, c[0x0][0xb2c] ;  /* 0x0002cb0000127ab9 */ /* 0x000fe40000000800 */
[----:B------:R-:W-:-:S04]  /*6870*/  UIADD3 UR18, UR7, UR18, URZ ;  /* 0x0000001207127290 */ /* 0x000fc8000fffe03f */
        /* <DEDUP_REMOVED lines=14> */
[----:B------:R-:W-:-:S04]  /*6960*/  UIADD3 UR4, -UR5, UR4, -UR16 ;  /* 0x0000000405047290 */ /* 0x000fc8000fffe910 */
        /* <DEDUP_REMOVED lines=8> */
[----:B------:R-:W-:-:S06]  /*69f0*/  UISETP.GT.AND UP0, UPT, UR5, UR8, UPT ;  /* 0x000000080500728c */ /* 0x000fcc000bf04270 */
[----:B------:R-:W-:-:S13]  /*6a00*/  PLOP3.LUT P0, PT, PT, PT, UP0, 0x80, 0x0 ;  /* 0x000000000000781c */ /* 0x000fda0003f0f008 */
[----:B------:R-:W-:Y:S05]  /*6a10*/  @!P0 BRA `(.L_x_2540) ;  /* 0x0000003400c88947 */ /* 0x000fea0003800000 */
[----:B------:R-:W-:Y:S01]  /*6a20*/  USHF.R.S32.HI UR19, URZ, 0x1f, UR17 ;  /* 0x0000001f3f137899 */ /* 0x000fe20008011411 */
[----:B------:R-:W1:Y:S01]  /*6a30*/  S2R R0, SR_TID.X ;  /* 0x0000000000007919 */ /* 0x000e620000002100 */
[----:B------:R-:W-:Y:S01]  /*6a40*/  ULDC.64 UR12, c[0x0][0x2d8] ;  /* 0x0000b600000c7ab9 */ /* 0x000fe20000000a00 */
[----:B------:R-:W-:Y:S01]  /*6a50*/  USHF.R.S32.HI UR9, URZ, 0x1f, UR10 ;  /* 0x0000001f3f097899 */ /* 0x000fe2000801140a */
[----:B------:R-:W-:Y:S01]  /*6a60*/  LOP3.LUT R8, RZ, UR18, RZ, 0x33, !PT ;  /* 0x00000012ff087c12 */ /* 0x000fe2000f8e33ff */
[----:B------:R-:W-:Y:S02]  /*6a70*/  UIMAD UR4, UR19, UR12, URZ ;  /* 0x0000000c130472a4 */ /* 0x000fe4000f8e023f */
[----:B------:R-:W-:Y:S02]  /*6a80*/  UIMAD.WIDE.U32 UR6, UR17, UR12, URZ ;  /* 0x0000000c110672a5 */ /* 0x000fe4000f8e003f */
[----:B------:R-:W-:Y:S02]  /*6a90*/  UIMAD UR4, UR17, UR13, UR4 ;  /* 0x0000000d110472a4 */ /* 0x000fe4000f8e0204 */
[----:B------:R-:W-:-:S02]  /*6aa0*/  UIADD3 UR11, UR5, -UR8, URZ ;  /* 0x80000008050b7290 */ /* 0x000fc4000fffe03f */
[----:B------:R-:W-:Y:S01]  /*6ab0*/  UIADD3 UR7, UR7, UR4, URZ ;  /* 0x0000000407077290 */ /* 0x000fe2000fffe03f */
[----:B------:R-:W-:Y:S01]  /*6ac0*/  ULDC.64 UR12, c[0x0][0x2e0] ;  /* 0x0000b800000c7ab9 */ /* 0x000fe20000000a00 */
[----:B------:R-:W-:Y:S02]  /*6ad0*/  UIADD3 UR4, UR16, 0x7f, URZ ;  /* 0x0000007f10047890 */ /* 0x000fe4000fffe03f */
[----:B------:R-:W-:Y:S02]  /*6ae0*/  UIMAD UR9, UR9, UR12, URZ ;  /* 0x0000000c090972a4 */ /* 0x000fe4000f8e023f */
[----:B------:R-:W-:Y:S02]  /*6af0*/  UIMAD.WIDE.U32 UR6, UR10, UR12, UR6 ;  /* 0x0000000c0a0672a5 */ /* 0x000fe4000f8e0006 */
[----:B------:R-:W-:Y:S02]  /*6b00*/  UIADD3 UR12, UR16, 0xbf, -UR14 ;  /* 0x000000bf100c7890 */ /* 0x000fe4000fffe80e */
[----:B------:R-:W-:Y:S01]  /*6b10*/  ULOP3.LUT UR14, UR11, 0x1, URZ, 0xc0, !UPT ;  /* 0x000000010b0e7892 */ /* 0x000fe2000f8ec03f */
[----:B------:R-:W-:Y:S01]  /*6b20*/  ULDC UR15, c[0x0][0x288] ;  /* 0x0000a200000f7ab9 */ /* 0x000fe20000000800 */
[----:B------:R-:W-:-:S02]  /*6b30*/  UIMAD UR9, UR10, UR13, UR9 ;  /* 0x0000000d0a0972a4 */ /* 0x000fc4000f8e0209 */
[----:B------:R-:W-:Y:S02]  /*6b40*/  UISETP.NE.U32.AND UP0, UPT, UR14, 0x1, UPT ;  /* 0x000000010e00788c */ /* 0x000fe4000bf05070 */
[----:B------:R-:W-:Y:S02]  /*6b50*/  UIMAD UR10, UR10, UR15, URZ ;  /* 0x0000000f0a0a72a4 */ /* 0x000fe4000f8e023f */
[----:B------:R-:W-:Y:S01]  /*6b60*/  USHF.R.S32.HI UR11, URZ, 0x1f, UR4 ;  /* 0x0000001f3f0b7899 */ /* 0x000fe20008011404 */
[----:B-1----:R-:W-:Y:S01]  /*6b70*/  LOP3.LUT R0, R0, 0x1f, RZ, 0xc0, !PT ;  /* 0x0000001f00007812 */ /* 0x002fe200078ec0ff */
[----:B------:R-:W-:Y:S01]  /*6b80*/  UIADD3 UR13, UP1, UR17, UR10, URZ ;  /* 0x0000000a110d7290 */ /* 0x000fe2000ff3e03f */
[----:B------:R-:W-:Y:S01]  /*6b90*/  PLOP3.LUT P1, PT, PT, PT, UP0, 0x80, 0x0 ;  /* 0x000000000000781c */ /* 0x000fe20003f2f008 */
[----:B------:R-:W-:Y:S01]  /*6ba0*/  ULEA.HI UR11, UR11, UR4, URZ, 0x7 ;  /* 0x000000040b0b7291 */ /* 0x000fe2000f8f383f */
[----:B------:R-:W-:Y:S01]  /*6bb0*/  ULDC UR16, c[0x0][0x760] ;  /* 0x0001d80000107ab9 */ /* 0x000fe20000000800 */
[----:B------:R-:W-:Y:S01]  /*6bc0*/  ELECT P0, URZ, PT ;  /* 0x00000000003f782f */ /* 0x000fe20003800000 */
[----:B------:R-:W-:-:S02]  /*6bd0*/  UIMAD UR14, UR15, UR16, URZ ;  /* 0x000000100f0e72a4 */ /* 0x000fc4000f8e023f */
[----:B------:R-:W-:Y:S02]  /*6be0*/  ULEA.HI.X.SX32 UR15, UR10, UR19, 0x1, UP1 ;  /* 0x000000130a0f7291 */ /* 0x000fe400088f0e3f */
[----:B------:R-:W-:Y:S02]  /*6bf0*/  USHF.R.S32.HI UR16, URZ, 0x7, UR11 ;  /* 0x000000073f107899 */ /* 0x000fe4000801140b */
[----:B------:R-:W-:-:S03]  /*6c00*/  UIADD3 UR25, UR7, UR9, URZ ;  /* 0x0000000907197290 */ /* 0x000fc6000fffe03f */
[----:B------:R-:W-:Y:S09]  /*6c10*/  @P1 BRA `(.L_x_2600) ;  /* 0x0000000400881947 */ /* 0x000ff20003800000 */
        /* <DEDUP_REMOVED lines=11> */
[----:B------:R-:W-:-:S04]  /*6cd0*/  ULEA UR4, UR8, UR12, 0x6 ;  /* 0x0000000c08047291 */ /* 0x000fc8000f8e303f */
[----:B------:R-:W-:-:S04]  /*6ce0*/  USHF.R.S32.HI UR10, URZ, 0x1f, UR4 ;  /* 0x0000001f3f0a7899 */ /* 0x000fc80008011404 */
[----:B------:R-:W-:-:S04]  /*6cf0*/  ULEA.HI UR10, UR10, UR4, URZ, 0x7 ;  /* 0x000000040a0a7291 */ /* 0x000fc8000f8f383f */
[----:B------:R-:W-:-:S04]  /*6d00*/  USHF.R.S32.HI UR10, URZ, 0x7, UR10 ;  /* 0x000000073f0a7899 */ /* 0x000fc8000801140a */
[----:B------:R-:W-:-:S04]  /*6d10*/  UISETP.LT.AND UP0, UPT, UR16, UR10, UPT ;  /* 0x0000000a1000728c */ /* 0x000fc8000bf01270 */
[----:B------:R-:W-:-:S06]  /*6d20*/  USEL UR10, UR16, UR10, UP0 ;  /* 0x0000000a100a7287 */ /* 0x000fcc0008000000 */
[----:B------:R-:W-:-:S07]  /*6d30*/  VIADD R5, R8, UR10 ;  /* 0x0000000a08057c36 */ /* 0x000fce0008000000 */
.L_x_2603:
[----:B------:R-:W2:Y:S04]  /*6d40*/  LDG.E.STRONG.GPU R4, desc[UR46][R2.64] ;  /* 0x0000002e02047981 */ /* 0x000ea8000c1ef900 */
[----:B--2---:R-:W-:Y:S01]  /*6d50*/  CCTL.IVALL ;  /* 0x00000000ff00798f */ /* 0x004fe20002000000 */
[----:B------:R-:W-:Y:S05]  /*6d60*/  YIELD ;  /* 0x0000000000007946 */ /* 0x000fea0003800000 */
[----:B------:R-:W-:-:S13]  /*6d70*/  ISETP.NE.AND P1, PT, R4, R5, PT ;  /* 0x000000050400720c */ /* 0x000fda0003f25270 */
[----:B------:R-:W-:Y:S05]  /*6d80*/  @P1 BRA `(.L_x_2603) ;  /* 0xfffffffc00ec1947 */ /* 0x000fea000383ffff */
.L_x_2602:
[----:B------:R-:W-:Y:S05]  /*6d90*/  BSYNC B0 ;  /* 0x0000000000007941 */ /* 0x000fea0003800000 */
.L_x_2601:
[----:B------:R-:W-:-:S03]  /*6da0*/  UMOV UR4, 0xffffffff ;  /* 0xffffffff00047882 */ /* 0x000fc60000000000 */
[----:B------:R-:W-:Y:S05]  /*6db0*/  BRA.DIV UR4, `(.L_x_2604) ;  /* 0x0000003604407947 */ /* 0x000fea000b800000 */
[----:B------:R-:W-:Y:S01]  /*6dc0*/  NOP ;  /* 0x0000000000007918 */ /* 0x000fe20000000000 */
.L_x_2673:
[----:B------:R-:W-:Y:S01]  /*6dd0*/  IMAD.U32 R9, RZ, RZ, UR8 ;  /* 0x00000008ff097e24 */ /* 0x000fe2000f8e00ff */
[----:B------:R-:W-:Y:S05]  /*6de0*/  WARPSYNC.ALL ;  /* 0x0000000000007948 */ /* 0x000fea0003800000 */
[----:B------:R-:W-:Y:S01]  /*6df0*/  BAR.SYNC.DEFER_BLOCKING 0xd, 0xa0 ;  /* 0x0342800000007b1d */ /* 0x000fe20000010000 */
[----:B------:R-:W-:-:S05]  /*6e00*/  IMAD.SHL.U32 R9, R9, 0x2000, RZ ;  /* 0x0000200009097824 */ /* 0x000fca00078e00ff */
[----:B------:R-:W-:Y:S04]  /*6e10*/  BSSY B0, `(.L_x_2605) ;  /* 0x0000012000007945 */ /* 0x000fe80003800000 */
[----:B------:R-:W-:Y:S05]  /*6e20*/  @!P0 BRA `(.L_x_2606) ;  /* 0x0000000000408947 */ /* 0x000fea0003800000 */
[----:B------:R-:W1:Y:S01]  /*6e30*/  LDC.64 R6, c[0x0][0x2c0] ;  /* 0x0000b000ff067b82 */ /* 0x000e620000000a00 */
[----:B------:R-:W-:Y:S01]  /*6e40*/  IADD3 R5, P1, R9, UR6, RZ ;  /* 0x0000000609057c10 */ /* 0x000fe2000ff3e0ff */
[----:B------:R-:W-:Y:S01]  /*6e50*/  UMOV UR4, 0x400 ;  /* 0x0000040000047882 */ /* 0x000fe20000000000 */
[----:B------:R-:W-:Y:S01]  /*6e60*/  UMOV UR20, 0x0 ;  /* 0x0000000000147882 */ /* 0x000fe20000000000 */
[----:B------:R-:W-:-:S04]  /*6e70*/  UMOV UR21, 0x14f00000 ;  /* 0x14f0000000157882 */ /* 0x000fc80000000000 */
[----:B------:R-:W2:Y:S01]  /*6e80*/  S2UR UR10, SR_CgaCtaId ;  /* 0x00000000000a79c3 */ /* 0x000ea20000008800 */
[----:B-1----:R-:W-:Y:S02]  /*6e90*/  LEA R4, P3, R5, R6, 0x2 ;  /* 0x0000000605047211 */ /* 0x002fe400078610ff */
[----:B------:R-:W-:Y:S02]  /*6ea0*/  LEA.HI.X.SX32 R6, R9, UR25, 0x1, P1 ;  /* 0x0000001909067c11 */ /* 0x000fe400088f0eff */
[----:B------:R-:W-:Y:S02]  /*6eb0*/  R2UR UR18, R4 ;  /* 0x00000000041272ca */ /* 0x000fe400000e0000 */
[----:B------:R-:W-:Y:S01]  /*6ec0*/  LEA.HI.X R5, R5, R7, R6, 0x2, P3 ;  /* 0x0000000705057211 */ /* 0x000fe200018f1406 */
[----:B--2---:R-:W-:-:S03]  /*6ed0*/  ULEA UR4, UR10, UR4, 0x18 ;  /* 0x000000040a047291 */ /* 0x004fc6000f8ec03f */
[----:B------:R-:W-:Y:S01]  /*6ee0*/  R2UR UR19, R5 ;  /* 0x00000000051372ca */ /* 0x000fe200000e0000 */
[----:B------:R-:W-:Y:S01]  /*6ef0*/  UMOV UR10, 0x400 ;  /* 0x00000400000a7882 */ /* 0x000fe20000000000 */
[----:B------:R-:W-:-:S11]  /*6f00*/  UIADD3 UR4, UR4, 0x10000, URZ ;  /* 0x0001000004047890 */ /* 0x000fd6000fffe03f */
[----:B------:R1:W-:Y:S02]  /*6f10*/  UBLKRED.G.S.ADD.F32.RN [UR18], [UR4], UR10, desc[UR20] ;  /* 0x00001412040073bb */ /* 0x0003e400080a140a */
[----:B-1----:R0:W-:Y:S02]  /*6f20*/  UTMACMDFLUSH ;  /* 0x00000000000079b7 */ /* 0x0021e40000000000 */
.L_x_2606:
[----:B------:R-:W-:Y:S05]  /*6f30*/  BSYNC B0 ;  /* 0x0000000000007941 */ /* 0x000fea0003800000 */
.L_x_2605:
        /* <DEDUP_REMOVED lines=20> */
.L_x_2608:
[----:B------:R-:W-:Y:S05]  /*7080*/  BSYNC B0 ;  /* 0x0000000000007941 */ /* 0x000fea0003800000 */
.L_x_2607:
[----:B------:R-:W-:Y:S06]  /*7090*/  BAR.ARV 0xa, 0xa0 ;  /* 0x0282800000007b1d */ /* 0x000fec0000002000 */
[----:B------:R-:W-:Y:S04]  /*70a0*/  BSSY B0, `(.L_x_2609) ;  /* 0x0000003000007945 */ /* 0x000fe80003800000 */
[----:B------:R-:W-:Y:S05]  /*70b0*/  @!P0 BRA `(.L_x_2610) ;  /* 0x0000000000048947 */ /* 0x000fea0003800000 */
[----:B------:R-:W-:-:S04]  /*70c0*/  DEPBAR.LE SB0, 0x0 ;  /* 0x000080000000791a */ /* 0x000fc80000000000 */
.L_x_2610:
[----:B------:R-:W-:Y:S05]  /*70d0*/  BSYNC B0 ;  /* 0x0000000000007941 */ /* 0x000fea0003800000 */
.L_x_2609:
        /* <DEDUP_REMOVED lines=19> */
.L_x_2612:
[----:B------:R-:W-:Y:S05]  /*7210*/  BSYNC B0 ;  /* 0x0000000000007941 */ /* 0x000fea0003800000 */
.L_x_2611:
[----:B------:R-:W-:Y:S01]  /*7220*/  UIADD3 UR17, UR8, 0x1, URZ ;  /* 0x0000000108117890 */ /* 0x000fe2000fffe03f */
[----:B------:R-:W-:Y:S11]  /*7230*/  BRA `(.L_x_2613) ;  /* 0x0000000000047947 */ /* 0x000ff60003800000 */
.L_x_2600:
[----:B------:R-:W-:-:S05]  /*7240*/  UMOV UR17, UR8 ;  /* 0x0000000800117c82 */ /* 0x000fca0008000000 */
.L_x_2613:
[----:B------:R-:W-:-:S04]  /*7250*/  UIADD3 UR4, UR8, 0x1, URZ ;  /* 0x0000000108047890 */ /* 0x000fc8000fffe03f */
[----:B------:R-:W-:-:S06]  /*7260*/  UISETP.NE.AND UP0, UPT, UR5, UR4, UPT ;  /* 0x000000040500728c */ /* 0x000fcc000bf05270 */
[----:B------:R-:W-:-:S13]  /*7270*/  PLOP3.LUT P1, PT, PT, PT, UP0, 0x80, 0x0 ;  /* 0x000000000000781c */ /* 0x000fda0003f2f008 */
[----:B------:R-:W-:Y:S05]  /*7280*/  @!P1 BRA `(.L_x_2540) ;  /* 0x0000002c00ac9947 */ /* 0x000fea0003800000 */
[----:B------:R-:W-:Y:S01]  /*7290*/  ULDC.64 UR10, c[0x0][0x2c0] ;  /* 0x0000b000000a7ab9 */ /* 0x000fe20000000a00 */
[----:B------:R-:W-:Y:S02]  /*72a0*/  UIADD3 UR21, UR9, UR7, URZ ;  /* 0x0000000709157290 */ /* 0x000fe4000fffe03f */
[----:B------:R-:W-:Y:S01]  /*72b0*/  ULEA UR20, UP0, UR6, UR10, 0x2 ;  /* 0x0000000a06147291 */ /* 0x000fe2000f80103f */
[----:B------:R-:W-:Y:S01]  /*72c0*/  UMOV UR22, UR17 ;  /* 0x0000001100167c82 */ /* 0x000fe20008000000 */
[----:B------:R-:W-:Y:S02]  /*72d0*/  UMOV UR4, URZ ;  /* 0x0000003f00047c82 */ /* 0x000fe40008000000 */
[----:B------:R-:W-:Y:S02]  /*72e0*/  ULEA.HI.X UR21, UR6, UR11, UR21, 0x2, UP0 ;  /* 0x0000000b06157291 */ /* 0x000fe400080f1415 */
[----:B------:R-:W-:-:S04]  /*72f0*/  UIADD3 UR20, UP0, UR20, 0x4000, URZ ;  /* 0x0000400014147890 */ /* 0x000fc8000ff1e03f */
[----:B------:R-:W-:-:S12]  /*7300*/  UIADD3.X UR21, URZ, UR21, URZ, UP0, !UPT ;  /* 0x000000153f157290 */ /* 0x000fd800087fe43f */
.L_x_2638:
        /* <DEDUP_REMOVED lines=18> */
.L_x_2616:
[----:B------:R-:W2:Y:S04]  /*7430*/  LDG.E.STRONG.GPU R4, desc[UR46][R2.64] ;  /* 0x0000002e02047981 */ /* 0x000ea8000c1ef900 */
[----:B--2---:R-:W-:Y:S01]  /*7440*/  CCTL.IVALL ;  /* 0x00000000ff00798f */ /* 0x004fe20002000000 */
[----:B------:R-:W-:Y:S05]  /*7450*/  YIELD ;  /* 0x0000000000007946 */ /* 0x000fea0003800000 */
[----:B------:R-:W-:-:S13]  /*7460*/  ISETP.NE.AND P1, PT, R4, R5, PT ;  /* 0x000000050400720c */ /* 0x000fda0003f25270 */
[----:B------:R-:W-:Y:S05]  /*7470*/  @P1 BRA `(.L_x_2616) ;  /* 0xfffffffc00ec1947 */ /* 0x000fea000383ffff */
.L_x_2615:
[----:B------:R-:W-:Y:S05]  /*7480*/  BSYNC B0 ;  /* 0x0000000000007941 */ /* 0x000fea0003800000 */
.L_x_2614:
[----:B------:R-:W-:-:S03]  /*7490*/  UMOV UR18, 0xffffffff ;  /* 0xffffffff00127882 */ /* 0x000fc60000000000 */
[----:B------:R-:W-:Y:S05]  /*74a0*/  BRA.DIV UR18, `(.L_x_2617) ;  /* 0x0000002e12a07947 */ /* 0x000fea000b800000 */
[----:B------:R-:W-:Y:S01]  /*74b0*/  NOP ;  /* 0x0000000000007918 */ /* 0x000fe20000000000 */
.L_x_2676:
        /* <DEDUP_REMOVED lines=19> */
.L_x_2619:
[----:B------:R-:W-:Y:S05]  /*75f0*/  BSYNC B0 ;  /* 0x0000000000007941 */ /* 0x000fea0003800000 */
.L_x_2618:
        /* <DEDUP_REMOVED lines=15> */
.L_x_2621:
[----:B------:R-:W-:Y:S05]  /*76f0*/  BSYNC B0 ;  /* 0x0000000000007941 */ /* 0x000fea0003800000 */
.L_x_2620:
[----:B------:R-:W-:Y:S06]  /*7700*/  BAR.ARV 0xa, 0xa0 ;  /* 0x0282800000007b1d */ /* 0x000fec0000002000 */
[----:B------:R-:W-:Y:S04]  /*7710*/  BSSY B0, `(.L_x_2622) ;  /* 0x0000003000007945 */ /* 0x000fe80003800000 */
[----:B------:R-:W-:Y:S05]  /*7720*/  @!P0 BRA `(.L_x_2623) ;  /* 0x0000000000048947 */ /* 0x000fea0003800000 */
[----:B------:R-:W-:-:S04]  /*7730*/  DEPBAR.LE SB0, 0x0 ;  /* 0x000080000000791a */ /* 0x000fc80000000000 */
.L_x_2623:
[----:B------:R-:W-:Y:S05]  /*7740*/  BSYNC B0 ;  /* 0x0000000000007941 */ /* 0x000fea0003800000 */
.L_x_2622:
        /* <DEDUP_REMOVED lines=19> */
.L_x_2625:
[----:B------:R-:W-:Y:S05]  /*7880*/  BSYNC B0 ;  /* 0x0000000000007941 */ /* 0x000fea0003800000 */
.L_x_2624:
        /* <DEDUP_REMOVED lines=10> */
[----:B------:R-:W-:-:S04]  /*7930*/  UIADD3 UR10, UR10, 0x40, URZ ;  /* 0x000000400a0a7890 */ /* 0x000fc8000fffe03f */
[----:B------:R-:W-:-:S04]  /*7940*/  USHF.R.S32.HI UR11, URZ, 0x1f, UR10 ;  /* 0x0000001f3f0b7899 */ /* 0x000fc8000801140a */
[----:B------:R-:W-:-:S04]  /*7950*/  ULEA.HI UR11, UR11, UR10, URZ, 0x7 ;  /* 0x0000000a0b0b7291 */ /* 0x000fc8000f8f383f */
[----:B------:R-:W-:-:S04]  /*7960*/  USHF.R.S32.HI UR11, URZ, 0x7, UR11 ;  /* 0x000000073f0b7899 */ /* 0x000fc8000801140b */
[----:B------:R-:W-:-:S04]  /*7970*/  UISETP.LT.AND UP0, UPT, UR16, UR11, UPT ;  /* 0x0000000b1000728c */ /* 0x000fc8000bf01270 */
[----:B------:R-:W-:-:S06]  /*7980*/  USEL UR11, UR16, UR11, UP0 ;  /* 0x0000000b100b7287 */ /* 0x000fcc0008000000 */
[----:B------:R-:W-:-:S07]  /*7990*/  VIADD R5, R8, UR11 ;  /* 0x0000000b08057c36 */ /* 0x000fce0008000000 */
.L_x_2628:
[----:B------:R-:W2:Y:S04]  /*79a0*/  LDG.E.STRONG.GPU R4, desc[UR46][R2.64] ;  /* 0x0000002e02047981 */ /* 0x000ea8000c1ef900 */
[----:B--2---:R-:W-:Y:S01]  /*79b0*/  CCTL.IVALL ;  /* 0x00000000ff00798f */ /* 0x004fe20002000000 */
[----:B------:R-:W-:Y:S05]  /*79c0*/  YIELD ;  /* 0x0000000000007946 */ /* 0x000fea0003800000 */
[----:B------:R-:W-:-:S13]  /*79d0*/  ISETP.NE.AND P1, PT, R4, R5, PT ;  /* 0x000000050400720c */ /* 0x000fda0003f25270 */
[----:B------:R-:W-:Y:S05]  /*79e0*/  @P1 BRA `(.L_x_2628) ;  /* 0xfffffffc00ec1947 */ /* 0x000fea000383ffff */
.L_x_2627:
[----:B------:R-:W-:Y:S05]  /*79f0*/  BSYNC B0 ;  /* 0x0000000000007941 */ /* 0x000fea0003800000 */
.L_x_2626:
[----:B------:R-:W-:-:S03]  /*7a00*/  UMOV UR10, 0xffffffff ;  /* 0xffffffff000a7882 */ /* 0x000fc60000000000 */
[----:B------:R-:W-:Y:S05]  /*7a10*/  BRA.DIV UR10, `(.L_x_2629) ;  /* 0x0000002a0a607947 */ /* 0x000fea000b800000 */
[----:B------:R-:W-:Y:S01]  /*7a20*/  NOP ;  /* 0x0000000000007918 */ /* 0x000fe20000000000 */
.L_x_2679:
        /* <DEDUP_REMOVED lines=15> */
.L_x_2631:
[----:B------:R-:W-:Y:S05]  /*7b20*/  BSYNC B0 ;  /* 0x0000000000007941 */ /* 0x000fea0003800000 */
.L_x_2630:
        /* <DEDUP_REMOVED lines=15> */
.L_x_2633:
[----:B------:R-:W-:Y:S05]  /*7c20*/  BSYNC B0 ;  /* 0x0000000000007941 */ /* 0x000fea0003800000 */
.L_x_2632:
[----:B------:R-:W-:Y:S06]  /*7c30*/  BAR.ARV 0xa, 0xa0 ;  /* 0x0282800000007b1d */ /* 0x000fec0000002000 */
[----:B------:R-:W-:Y:S04]  /*7c40*/  BSSY B0, `(.L_x_2634) ;  /* 0x0000003000007945 */ /* 0x000fe80003800000 */
[----:B------:R-:W-:Y:S05]  /*7c50*/  @!P0 BRA `(.L_x_2635) ;  /* 0x0000000000048947 */ /* 0x000fea0003800000 */
[----:B------:R-:W-:-:S04]  /*7c60*/  DEPBAR.LE SB0, 0x0 ;  /* 0x000080000000791a */ /* 0x000fc80000000000 */
.L_x_2635:
[----:B------:R-:W-:Y:S05]  /*7c70*/  BSYNC B0 ;  /* 0x0000000000007941 */ /* 0x000fea0003800000 */
.L_x_2634:
        /* <DEDUP_REMOVED lines=19> */
.L_x_2637:
[----:B------:R-:W-:Y:S05]  /*7db0*/  BSYNC B0 ;  /* 0x0000000000007941 */ /* 0x000fea0003800000 */
.L_x_2636:
[----:B------:R-:W-:Y:S02]  /*7dc0*/  UIADD3 UR17, UR17, 0x2, URZ ;  /* 0x0000000211117890 */ /* 0x000fe4000fffe03f */
[----:B------:R-:W-:Y:S02]  /*7dd0*/  UIADD3 UR4, UR4, 0x4000, URZ ;  /* 0x0000400004047890 */ /* 0x000fe4000fffe03f */
[----:B------:R-:W-:-:S06]  /*7de0*/  UISETP.GE.AND UP0, UPT, UR17, UR5, UPT ;  /* 0x000000051100728c */ /* 0x000fcc000bf06270 */
[----:B------:R-:W-:-:S13]  /*7df0*/  PLOP3.LUT P1, PT, PT, PT, UP0, 0x80, 0x0 ;  /* 0x000000000000781c */ /* 0x000fda0003f2f008 */
[----:B------:R-:W-:Y:S05]  /*7e00*/  @!P1 BRA `(.L_x_2638) ;  /* 0xfffffff400409947 */ /* 0x000fea000383ffff */
[----:B------:R-:W-:Y:S05]  /*7e10*/  BRA `(.L_x_2540) ;  /* 0x0000002000c87947 */ /* 0x000fea0003800000 */
.L_x_2597:
        /* <DEDUP_REMOVED lines=21> */
.L_x_2639:
[----:B------:R-:W-:Y:S01]  /*7f70*/  ULDC UR9, c[0x0][0xb44] ;  /* 0x0002d10000097ab9 */ /* 0x000fe20000000800 */
[----:B------:R-:W-:Y:S01]  /*7f80*/  UMOV UR7, UR8 ;  /* 0x0000000800077c82 */ /* 0x000fe20008000000 */
[----:B------:R-:W-:-:S11]  /*7f90*/  UISETP.NE.AND UP0, UPT, UR9, 0x1, UPT ;  /* 0x000000010900788c */ /* 0x000fd6000bf05270 */
[----:B------:R-:W-:Y:S02]  /*7fa0*/  @UP0 ULDC.64 UR10, c[0x0][0xb48] ;  /* 0x0002d200000a0ab9 */ /* 0x000fe40000000a00 */
[----:B------:R-:W-:-:S04]  /*7fb0*/  UIMAD.WIDE.U32 UR4, UR8, UR10, URZ ;  /* 0x0000000a080472a5 */ /* 0x000fc8000f8e003f */
[----:B------:R-:W-:-:S04]  /*7fc0*/  @UP0 USHF.R.U32.HI UR7, URZ, UR11, UR5 ;  /* 0x0000000b3f070299 */ /* 0x000fc80008011605 */
[----:B------:R-:W-:-:S12]  /*7fd0*/  UIMAD UR4, UR7, UR9, URZ ;  /* 0x00000009070472a4 */ /* 0x000fd8000f8e023f */
.L_x_2640:
        /* <DEDUP_REMOVED lines=16> */
[----:B------:R-:W-:Y:S01]  /*80e0*/  ULOP3.LUT UR7, URZ, UR7, URZ, 0x33, !UPT ;  /* 0x000000073f077292 */ /* 0x000fe2000f8e333f */
[----:B------:R-:W-:Y:S01]  /*80f0*/  ULDC UR4, c[0x0][0xb2c] ;  /* 0x0002cb0000047ab9 */ /* 0x000fe20000000800 */
[----:B------:R-:W-:Y:S02]  /*8100*/  ULDC UR5, c[0x0][0x280] ;  /* 0x0000a00000057ab9 */ /* 0x000fe40000000800 */
[----:B------:R-:W-:Y:S01]  /*8110*/  UIADD3 UR7, UR7, UR4, URZ ;  /* 0x0000000407077290 */ /* 0x000fe2000fffe03f */
[----:B------:R-:W-:Y:S02]  /*8120*/  ULDC UR6, c[0x0][0x74c] ;  /* 0x0001d30000067ab9 */ /* 0x000fe40000000800 */
[----:B------:R-:W-:Y:S01]  /*8130*/  ULDC UR4, c[0x0][0x290] ;  /* 0x0000a40000047ab9 */ /* 0x000fe20000000800 */
[----:B------:R-:W-:-:S04]  /*8140*/  USHF.L.U32 UR11, UR7, 0x7, URZ ;  /* 0x00000007070b7899 */ /* 0x000fc8000800063f */
        /* <DEDUP_REMOVED lines=50> */
.L_x_2680:
        /* <DEDUP_REMOVED lines=15> */
.L_x_2644:
        /* <DEDUP_REMOVED lines=97> */
.L_x_2655:
[----:B--234-:R-:W-:-:S04]  /*8b70*/  SHF.L.U32 R21, R11, 0x1f, RZ ;  /* 0x0000001f0b157819 */ /* 0x01cfc800000006ff */
[----:B------:R-:W1:Y:S02]  /*8b80*/  SYNCS.PHASECHK.TRANS64.TRYWAIT P1, [R16+URZ+0x30840], R21 ;  /* 0x03084015100075a7 */ /* 0x000e64000802017f */
[----:B-1----:R-:W-:Y:S05]  /*8b90*/  @!P1 BRA `(.L_x_2647) ;  /* 0x0000001800309947 */ /* 0x002fea0003800000 */
.L_x_2681:
[----:B------:R-:W-:Y:S05]  /*8ba0*/  @P0 BRA `(.L_x_2648) ;  /* 0x0000000000140947 */ /* 0x000fea0003800000 */
[----:B------:R-:W-:Y:S01]  /*8bb0*/  ISETP.NE.AND P1, PT, R6, RZ, PT ;  /* 0x000000ff0600720c */ /* 0x000fe20003f25270 */
[----:B------:R-:W-:-:S04]  /*8bc0*/  IMAD.MOV.U32 R3, RZ, RZ, 0x4100 ;  /* 0x00004100ff037424 */ /* 0x000fc800078e00ff */
[----:B------:R3:W-:Y:S08]  /*8bd0*/  SYNCS.ARRIVE.TRANS64 RZ, [R16+URZ+0x30830], R3 ;  /* 0x0308300310ff79a7 */ /* 0x0007f0000800003f */
[----:B------:R-:W-:Y:S05]  /*8be0*/  @!P1 BRA `(.L_x_2648) ;  /* 0x0000000000049947 */ /* 0x000fea0003800000 */
[----:B------:R-:W-:Y:S01]  /*8bf0*/  BPT.TRAP 0x1 ;  /* 0x000000040000795c */ /* 0x000fe20000300000 */
.L_x_2648:
        /* <DEDUP_REMOVED lines=36> */
.L_x_2682:
[----:B------:R-:W-:Y:S05]  /*8e40*/  @P0 BRA `(.L_x_2650) ;  /* 0x0000000000140947 */ /* 0x000fea0003800000 */
[----:B------:R-:W-:Y:S01]  /*8e50*/  ISETP.NE.AND P1, PT, R6, RZ, PT ;  /* 0x000000ff0600720c */ /* 0x000fe20003f25270 */
[----:B------:R-:W-:-:S04]  /*8e60*/  IMAD.MOV.U32 R2, RZ, RZ, 0x4100 ;  /* 0x00004100ff027424 */ /* 0x000fc800078e00ff */
[----:B------:R3:W-:Y:S08]  /*8e70*/  SYNCS.ARRIVE.TRANS64 RZ, [R16+URZ+0x30818], R2 ;  /* 0x0308180210ff79a7 */ /* 0x0007f0000800003f */
[----:B------:R-:W-:Y:S05]  /*8e80*/  @!P1 BRA `(.L_x_2650) ;  /* 0x0000000000049947 */ /* 0x000fea0003800000 */
[----:B------:R-:W-:Y:S01]  /*8e90*/  BPT.TRAP 0x1 ;  /* 0x000000040000795c */ /* 0x000fe20000300000 */
.L_x_2650:
        /* <DEDUP_REMOVED lines=36> */
.L_x_2683:
[----:B------:R-:W-:Y:S05]  /*90e0*/  @P0 BRA `(.L_x_2652) ;  /* 0x0000000000140947 */ /* 0x000fea0003800000 */
[----:B------:R-:W-:Y:S01]  /*90f0*/  ISETP.NE.AND P1, PT, R6, RZ, PT ;  /* 0x000000ff0600720c */ /* 0x000fe20003f25270 */
[----:B-123--:R-:W-:-:S04]  /*9100*/  IMAD.MOV.U32 R21, RZ, RZ, 0x4100 ;  /* 0x00004100ff157424 */ /* 0x00efc800078e00ff */
[----:B------:R4:W-:Y:S08]  /*9110*/  SYNCS.ARRIVE.TRANS64 RZ, [R16+URZ+0x30838], R21 ;  /* 0x0308381510ff79a7 */ /* 0x0009f0000800003f */
[----:B------:R-:W-:Y:S05]  /*9120*/  @!P1 BRA `(.L_x_2652) ;  /* 0x0000000000049947 */ /* 0x000fea0003800000 */
[----:B------:R-:W-:Y:S01]  /*9130*/  BPT.TRAP 0x1 ;  /* 0x000000040000795c */ /* 0x000fe20000300000 */
.L_x_2652:
        /* <DEDUP_REMOVED lines=31> */
.L_x_2685:
[----:B------:R-:W-:Y:S05]  /*9330*/  @P0 BRA `(.L_x_2654) ;  /* 0x0000000000140947 */ /* 0x000fea0003800000 */
[----:B------:R-:W-:Y:S01]  /*9340*/  ISETP.NE.AND P1, PT, R6, RZ, PT ;  /* 0x000000ff0600720c */ /* 0x000fe20003f25270 */
[----:B------:R-:W-:-:S04]  /*9350*/  IMAD.MOV.U32 R5, RZ, RZ, 0x4100 ;  /* 0x00004100ff057424 */ /* 0x000fc800078e00ff */
[----:B------:R1:W-:Y:S08]  /*9360*/  SYNCS.ARRIVE.TRANS64 RZ, [R16+URZ+0x30810], R5 ;  /* 0x0308100510ff79a7 */ /* 0x0003f0000800003f */
[----:B------:R-:W-:Y:S05]  /*9370*/  @!P1 BRA `(.L_x_2654) ;  /* 0x0000000000049947 */ /* 0x000fea0003800000 */
[----:B------:R-:W-:Y:S01]  /*9380*/  BPT.TRAP 0x1 ;  /* 0x000000040000795c */ /* 0x000fe20000300000 */
.L_x_2654:
        /* <DEDUP_REMOVED lines=37> */
.L_x_2646:
        /* <DEDUP_REMOVED lines=8> */
.L_x_2686:
[----:B------:R-:W-:Y:S05]  /*9660*/  @P0 BRA `(.L_x_2657) ;  /* 0x0000000000140947 */ /* 0x000fea0003800000 */
[----:B------:R-:W-:Y:S01]  /*9670*/  ISETP.NE.AND P1, PT, R6, RZ, PT ;  /* 0x000000ff0600720c */ /* 0x000fe20003f25270 */
[----:B------:R-:W-:-:S04]  /*9680*/  IMAD.MOV.U32 R5, RZ, RZ, 0x4100 ;  /* 0x00004100ff057424 */ /* 0x000fc800078e00ff */
[----:B------:R2:W-:Y:S08]  /*9690*/  SYNCS.ARRIVE.TRANS64 RZ, [R16+URZ+0x30830], R5 ;  /* 0x0308300510ff79a7 */ /* 0x0005f0000800003f */
[----:B------:R-:W-:Y:S05]  /*96a0*/  @!P1 BRA `(.L_x_2657) ;  /* 0x0000000000049947 */ /* 0x000fea0003800000 */
[----:B------:R-:W-:Y:S01]  /*96b0*/  BPT.TRAP 0x1 ;  /* 0x000000040000795c */ /* 0x000fe20000300000 */
.L_x_2657:
        /* <DEDUP_REMOVED lines=33> */
.L_x_2687:
[----:B------:R-:W-:Y:S05]  /*98d0*/  @P0 BRA `(.L_x_2659) ;  /* 0x0000000000140947 */ /* 0x000fea0003800000 */
[----:B------:R-:W-:Y:S01]  /*98e0*/  ISETP.NE.AND P0, PT, R6, RZ, PT ;  /* 0x000000ff0600720c */ /* 0x000fe20003f05270 */
[----:B------:R-:W-:-:S04]  /*98f0*/  IMAD.MOV.U32 R5, RZ, RZ, 0x4100 ;  /* 0x00004100ff057424 */ /* 0x000fc800078e00ff */
[----:B------:R1:W-:Y:S08]  /*9900*/  SYNCS.ARRIVE.TRANS64 RZ, [R16+URZ+0x30818], R5 ;  /* 0x0308180510ff79a7 */ /* 0x0003f0000800003f */
[----:B------:R-:W-:Y:S05]  /*9910*/  @!P0 BRA `(.L_x_2659) ;  /* 0x0000000000048947 */ /* 0x000fea0003800000 */
[----:B------:R-:W-:Y:S01]  /*9920*/  BPT.TRAP 0x1 ;  /* 0x000000040000795c */ /* 0x000fe20000300000 */
.L_x_2659:
        /* <DEDUP_REMOVED lines=37> */
.L_x_2645:
[----:B------:R-:W1:Y:S01]  /*9b80*/  S2R R0, SR_TID.X ;  /* 0x0000000000007919 */ /* 0x000e620000002100 */
[----:B------:R-:W-:Y:S01]  /*9b90*/  IMAD R3, R19, 0x8, R16 ;  /* 0x0000000813037824 */ /* 0x000fe200078e0210 */
[----:B-1----:R-:W-:Y:S02]  /*9ba0*/  LOP3.LUT R2, R0, 0x7f, RZ, 0xc0, !PT ;  /* 0x0000007f00027812 */ /* 0x002fe400078ec0ff */
[----:B------:R-:W-:Y:S02]  /*9bb0*/  SHF.L.U32 R0, R11, 0x1f, RZ ;  /* 0x0000001f0b007819 */ /* 0x000fe400000006ff */
[----:B------:R-:W-:Y:S02]  /*9bc0*/  ISETP.NE.AND P1, PT, R2, RZ, PT ;  /* 0x000000ff0200720c */ /* 0x000fe40003f25270 */
[----:B------:R-:W1:Y:S02]  /*9bd0*/  SYNCS.PHASECHK.TRANS64.TRYWAIT P0, [R3+URZ+0x30840], R0 ;  /* 0x03084000030075a7 */ /* 0x000e64000800017f */
[----:B-1----:R-:W-:Y:S09]  /*9be0*/  @!P0 BRA `(.L_x_2660) ;  /* 0x0000000800988947 */ /* 0x002ff20003800000 */
.L_x_2688:
[----:B------:R-:W-:Y:S05]  /*9bf0*/  @P1 BRA `(.L_x_2661) ;  /* 0x0000000000181947 */ /* 0x000fea0003800000 */
[----:B------:R-:W1:Y:S01]  /*9c00*/  S2R R2, SR_TID.X ;  /* 0x0000000000027919 */ /* 0x000e620000002100 */
[----:B------:R-:W-:-:S04]  /*9c10*/  IMAD.MOV.U32 R0, RZ, RZ, 0x4100 ;  /* 0x00004100ff007424 */ /* 0x000fc800078e00ff */
[----:B------:R1:W-:Y:S02]  /*9c20*/  SYNCS.ARRIVE.TRANS64 RZ, [R3+URZ+0x30830], R0 ;  /* 0x0308300003ff79a7 */ /* 0x0003e4000800003f */
[----:B-1----:R-:W-:-:S13]  /*9c30*/  LOP3.LUT P0, RZ, R2, 0x1f, RZ, 0xc0, !PT ;  /* 0x0000001f02ff7812 */ /* 0x002fda000780c0ff */
[----:B------:R-:W-:Y:S05]  /*9c40*/  @!P0 BRA `(.L_x_2661) ;  /* 0x0000000000048947 */ /* 0x000fea0003800000 */
[----:B------:R-:W-:Y:S01]  /*9c50*/  BPT.TRAP 0x1 ;  /* 0x000000040000795c */ /* 0x000fe20000300000 */
.L_x_2661:
        /* <DEDUP_REMOVED lines=40> */
.L_x_2642:
[----:B------:R-:W-:Y:S05]  /*9ee0*/  BSYNC B0 ;  /* 0x0000000000007941 */ /* 0x000fea0003800000 */
.L_x_2641:
[----:B------:R-:W-:-:S03]  /*9ef0*/  UMOV UR7, 0xffffffff ;  /* 0xffffffff00077882 */ /* 0x000fc60000000000 */
[----:B------:R-:W-:Y:S05]  /*9f00*/  BRA.DIV UR7, `(.L_x_2662) ;  /* 0x0000000607e47947 */ /* 0x000fea000b800000 */
[----:B------:R-:W-:-:S13]  /*9f10*/  ELECT P6, URZ, PT ;  /* 0x00000000003f782f */ /* 0x000fda00038c0000 */
.L_x_2691:
[----:B------:R-:W-:Y:S05]  /*9f20*/  @!P6 BRA `(.L_x_2540) ;  /* 0x000000000084e947 */ /* 0x000fea0003800000 */
[----:B------:R-:W-:-:S06]  /*9f30*/  ULOP3.LUT UR7, UR38, 0x2, URZ, 0xfc, !UPT ;  /* 0x0000000226077892 */ /* 0x000fcc000f8efc3f */
[----:B------:R-:W-:-:S05]  /*9f40*/  IMAD.U32 R2, RZ, RZ, UR7 ;  /* 0x00000007ff027e24 */ /* 0x000fca000f8e00ff */
[----:B------:R-:W-:-:S13]  /*9f50*/  ISETP.NE.AND P2, PT, R2, 0x3, PT ;  /* 0x000000030200780c */ /* 0x000fda0003f45270 */
[----:B------:R-:W-:Y:S05]  /*9f60*/  @!P2 BRA `(.L_x_2663) ;  /* 0x000000000004a947 */ /* 0x000fea0003800000 */
[----:B------:R-:W-:Y:S01]  /*9f70*/  BPT.TRAP 0x1 ;  /* 0x000000040000795c */ /* 0x000fe20000300000 */
.L_x_2663:
        /* <DEDUP_REMOVED lines=15> */
.L_x_2692:
[----:B------:R-:W2:Y:S02]  /*a070*/  SYNCS.PHASECHK.TRANS64.TRYWAIT P0, [R3+URZ], R2 ;  /* 0x00000002030075a7 */ /* 0x000ea4000800017f */
[----:B--2---:R-:W-:Y:S05]  /*a080*/  @!P0 BRA `(.L_x_2665) ;  /* 0x0000000400b88947 */ /* 0x004fea0003800000 */
.L_x_2693:
[----:B------:R-:W-:Y:S05]  /*a090*/  @!P2 BRA `(.L_x_2666) ;  /* 0x000000000004a947 */ /* 0x000fea0003800000 */
[----:B------:R-:W-:Y:S01]  /*a0a0*/  BPT.TRAP 0x1 ;  /* 0x000000040000795c */ /* 0x000fe20000300000 */
.L_x_2666:
[----:B--2---:R-:W-:-:S04]  /*a0b0*/  VIADD R3, R7, 0x30840 ;  /* 0x0003084007037836 */ /* 0x004fc80000000000 */
[----:B------:R-:W-:-:S04]  /*a0c0*/  IMAD R0, R0, 0x8, R3 ;  /* 0x0000000800007824 */ /* 0x000fc800078e0203 */
[----:B------:R-:W2:Y:S02]  /*a0d0*/  SYNCS.PHASECHK.TRANS64.TRYWAIT P0, [R0+URZ], R5 ;  /* 0x00000005000075a7 */ /* 0x000ea4000800017f */
[----:B--2---:R-:W-:Y:S05]  /*a0e0*/  @!P0 BRA `(.L_x_2667) ;  /* 0x0000000400b48947 */ /* 0x004fea0003800000 */
.L_x_2694:
[----:B------:R-:W-:-:S07]  /*a0f0*/  IMAD R3, R4, 0x8, R3 ;  /* 0x0000000804037824 */ /* 0x000fce00078e0203 */
.L_x_2668:
[----:B---3--:R3:W4:Y:S02]  /*a100*/  SYNCS.PHASECHK.TRANS64.TRYWAIT P0, [R3+URZ], R2 ;  /* 0x00000002030075a7 */ /* 0x008724000800017f */
[----:B----4-:R-:W-:Y:S05]  /*a110*/  @!P0 NANOSLEEP.SYNCS 0x989680 ;  /* 0x009896800000895d */ /* 0x010fea0003900000 */
[----:B------:R-:W4:Y:S02]  /*a120*/  @!P0 SYNCS.PHASECHK.TRANS64 P0, [R3+URZ], R2 ;  /* 0x00000002030085a7 */ /* 0x000f24000800007f */
[----:B----4-:R-:W-:Y:S05]  /*a130*/  @!P0 BRA `(.L_x_2668) ;  /* 0xfffffffc00f08947 */ /* 0x010fea000383ffff */
.L_x_2540:
[----:B------:R-:W-:Y:S05]  /*a140*/  BSYNC B6 ;  /* 0x0000000000067941 */ /* 0x000fea0003800000 */
.L_x_2535:
[----:B------:R-:W-:Y:S05]  /*a150*/  EXIT ;  /* 0x000000000000794d */ /* 0x000fea0003800000 */
.L_x_2546:
[----:B------:R-:W-:Y:S02]  /*a160*/  IMAD.MOV.U32 R12, RZ, RZ, RZ ;  /* 0x000000ffff0c7224 */ /* 0x000fe400078e00ff */
[----:B------:R-:W-:Y:S02]  /*a170*/  IMAD.MOV.U32 R11, RZ, RZ, 0x1f ;  /* 0x0000001fff0b7424 */ /* 0x000fe400078e00ff */
[----:B------:R-:W-:-:S07]  /*a180*/  IMAD.MOV.U32 R15, RZ, RZ, -0x1 ;  /* 0xffffffffff0f7424 */ /* 0x000fce00078e00ff */
[----:B------:R-:W-:Y:S05]  /*a190*/  WARPSYNC.COLLECTIVE R15, `(.L_x_2669) ;  /* 0x000000000f087348 */ /* 0x000fea0003c00000 */
[----:B------:R1:W2:Y:S02]  /*a1a0*/  SHFL.IDX P6, R14, R13, R12, R11 ;  /* 0x0000000c0d0e7389 */ /* 0x0002a400000c000b */
[----:B-12---:R-:W-:Y:S01]  /*a1b0*/  ENDCOLLECTIVE ;  /* 0x000000000000791b */ /* 0x006fe20003800000 */
.L_x_2669:
[----:B------:R-:W-:Y:S05]  /*a1c0*/  BRA `(.L_x_2670) ;  /* 0xffffff7000787947 */ /* 0x000fea000383ffff */
.L_x_2548:
[----:B---3--:R3:W4:Y:S02]  /*a1d0*/  SYNCS.PHASECHK.TRANS64.TRYWAIT P0, [R228+URZ+0x30800], R9 ;  /* 0x03080009e40075a7 */ /* 0x008724000800017f */
[----:B----4-:R-:W-:Y:S05]  /*a1e0*/  @!P0 NANOSLEEP.SYNCS 0x989680 ;  /* 0x009896800000895d */ /* 0x010fea0003900000 */
[----:B------:R-:W4:Y:S02]  /*a1f0*/  @!P0 SYNCS.PHASECHK.TRANS64 P0, [R228+URZ+0x30800], R9 ;  /* 0x03080009e40085a7 */ /* 0x000f24000800007f */
[----:B----4-:R-:W-:Y:S05]  /*a200*/  @!P0 BRA `(.L_x_2548) ;  /* 0xfffffffc00f08947 */ /* 0x010fea000383ffff */
[----:B------:R-:W-:Y:S05]  /*a210*/  BRA `(.L_x_2547) ;  /* 0xffffff7000a07947 */ /* 0x000fea000383ffff */
.L_x_2552:
[----:B---3--:R3:W4:Y:S02]  /*a220*/  SYNCS.PHASECHK.TRANS64.TRYWAIT P1, [R0+URZ+0x30810], R9 ;  /* 0x03081009000075a7 */ /* 0x008724000802017f */
[----:B----4-:R-:W-:Y:S05]  /*a230*/  @!P1 NANOSLEEP.SYNCS 0x989680 ;  /* 0x009896800000995d */ /* 0x010fea0003900000 */
[----:B------:R-:W4:Y:S02]  /*a240*/  @!P1 SYNCS.PHASECHK.TRANS64 P1, [R0+URZ+0x30810], R9 ;  /* 0x03081009000095a7 */ /* 0x000f24000802007f */
[----:B----4-:R-:W-:Y:S05]  /*a250*/  @!P1 BRA `(.L_x_2552) ;  /* 0xfffffffc00f09947 */ /* 0x010fea000383ffff */
[----:B------:R-:W-:Y:S05]  /*a260*/  BRA `(.L_x_2551) ;  /* 0xffffff7800587947 */ /* 0x000fea000383ffff */
.L_x_2556:
[----:B------:R1:W1:Y:S02]  /*a270*/  SYNCS.PHASECHK.TRANS64.TRYWAIT P1, [R0+URZ+0x30830], R9 ;  /* 0x03083009000075a7 */ /* 0x000264000802017f */
[----:B-1----:R-:W-:Y:S05]  /*a280*/  @!P1 NANOSLEEP.SYNCS 0x989680 ;  /* 0x009896800000995d */ /* 0x002fea0003900000 */
[----:B------:R-:W1:Y:S02]  /*a290*/  @!P1 SYNCS.PHASECHK.TRANS64 P1, [R0+URZ+0x30830], R9 ;  /* 0x03083009000095a7 */ /* 0x000e64000802007f */
[----:B-1----:R-:W-:Y:S05]  /*a2a0*/  @!P1 BRA `(.L_x_2556) ;  /* 0xfffffffc00f09947 */ /* 0x002fea000383ffff */
[----:B------:R-:W-:Y:S05]  /*a2b0*/  BRA `(.L_x_2555) ;  /* 0xffffff7c00b07947 */ /* 0x000fea000383ffff */
.L_x_2604:
[----:B------:R-:W-:Y:S01]  /*a2c0*/  BSSY B0, `(.L_x_2671) ;  /* 0x0000005000007945 */ /* 0x000fe20003800000 */
[----:B------:R-:W-:-:S07]  /*a2d0*/  IMAD.MOV.U32 R15, RZ, RZ, -0x1 ;  /* 0xffffffffff0f7424 */ /* 0x000fce00078e00ff */
[----:B------:R-:W-:Y:S05]  /*a2e0*/  WARPSYNC.COLLECTIVE R15, `(.L_x_2672) ;  /* 0x000000000f087348 */ /* 0x000fea0003c00000 */
[----:B------:R-:W-:Y:S01]  /*a2f0*/  NOP ;  /* 0x0000000000007918 */ /* 0x000fe20000000000 */
[----:B------:R-:W-:Y:S01]  /*a300*/  ENDCOLLECTIVE ;  /* 0x000000000000791b */ /* 0x000fe20003800000 */
.L_x_2672:
[----:B------:R-:W-:Y:S05]  /*a310*/  BSYNC B0 ;  /* 0x0000000000007941 */ /* 0x000fea0003800000 */
.L_x_2671:
[----:B------:R-:W-:Y:S05]  /*a320*/  BRA `(.L_x_2673) ;  /* 0xffffffc800a87947 */ /* 0x000fea000383ffff */
.L_x_2617:
[----:B------:R-:W-:Y:S01]  /*a330*/  BSSY B0, `(.L_x_2674) ;  /* 0x0000005000007945 */ /* 0x000fe20003800000 */
[----:B------:R-:W-:-:S07]  /*a340*/  IMAD.MOV.U32 R15, RZ, RZ, -0x1 ;  /* 0xffffffffff0f7424 */ /* 0x000fce00078e00ff */
[----:B------:R-:W-:Y:S05]  /*a350*/  WARPSYNC.COLLECTIVE R15, `(.L_x_2675) ;  /* 0x000000000f087348 */ /* 0x000fea0003c00000 */
[----:B------:R-:W-:Y:S01]  /*a360*/  NOP ;  /* 0x0000000000007918 */ /* 0x000fe20000000000 */
[----:B------:R-:W-:Y:S01]  /*a370*/  ENDCOLLECTIVE ;  /* 0x000000000000791b */ /* 0x000fe20003800000 */
.L_x_2675:
[----:B------:R-:W-:Y:S05]  /*a380*/  BSYNC B0 ;  /* 0x0000000000007941 */ /* 0x000fea0003800000 */
.L_x_2674:
[----:B------:R-:W-:Y:S05]  /*a390*/  BRA `(.L_x_2676) ;  /* 0xffffffd000487947 */ /* 0x000fea000383ffff */
.L_x_2629:
[----:B------:R-:W-:Y:S01]  /*a3a0*/  BSSY B0, `(.L_x_2677) ;  /* 0x0000005000007945 */ /* 0x000fe20003800000 */
[----:B------:R-:W-:-:S07]  /*a3b0*/  IMAD.MOV.U32 R15, RZ, RZ, -0x1 ;  /* 0xffffffffff0f7424 */ /* 0x000fce00078e00ff */
[----:B------:R-:W-:Y:S05]  /*a3c0*/  WARPSYNC.COLLECTIVE R15, `(.L_x_2678) ;  /* 0x000000000f087348 */ /* 0x000fea0003c00000 */
[----:B------:R-:W-:Y:S01]  /*a3d0*/  NOP ;  /* 0x0000000000007918 */ /* 0x000fe20000000000 */
[----:B------:R-:W-:Y:S01]  /*a3e0*/  ENDCOLLECTIVE ;  /* 0x000000000000791b */ /* 0x000fe20003800000 */
.L_x_2678:
[----:B------:R-:W-:Y:S05]  /*a3f0*/  BSYNC B0 ;  /* 0x0000000000007941 */ /* 0x000fea0003800000 */
.L_x_2677:
[----:B------:R-:W-:Y:S05]  /*a400*/  BRA `(.L_x_2679) ;  /* 0xffffffd400887947 */ /* 0x000fea000383ffff */
.L_x_2643:
[----:B-1----:R1:W2:Y:S02]  /*a410*/  SYNCS.PHASECHK.TRANS64.TRYWAIT P0, [R16+URZ+0x30820], R3 ;  /* 0x03082003100075a7 */ /* 0x0022a4000800017f */
[----:B--2---:R-:W-:Y:S05]  /*a420*/  @!P0 NANOSLEEP.SYNCS 0x989680 ;  /* 0x009896800000895d */ /* 0x004fea0003900000 */
[----:B------:R-:W2:Y:S02]  /*a430*/  @!P0 SYNCS.PHASECHK.TRANS64 P0, [R16+URZ+0x30820], R3 ;  /* 0x03082003100085a7 */ /* 0x000ea4000800007f */
[----:B--2---:R-:W-:Y:S05]  /*a440*/  @!P0 BRA `(.L_x_2643) ;  /* 0xfffffffc00f08947 */ /* 0x004fea000383ffff */
[----:B------:R-:W-:Y:S05]  /*a450*/  BRA `(.L_x_2680) ;  /* 0xffffffe000047947 */ /* 0x000fea000383ffff */
.L_x_2647:
[----:B-1----:R1:W3:Y:S02]  /*a460*/  SYNCS.PHASECHK.TRANS64.TRYWAIT P1, [R16+URZ+0x30840], R21 ;  /* 0x03084015100075a7 */ /* 0x0022e4000802017f */
[----:B---3--:R-:W-:Y:S05]  /*a470*/  @!P1 NANOSLEEP.SYNCS 0x989680 ;  /* 0x009896800000995d */ /* 0x008fea0003900000 */
[----:B------:R-:W3:Y:S02]  /*a480*/  @!P1 SYNCS.PHASECHK.TRANS64 P1, [R16+URZ+0x30840], R21 ;  /* 0x03084015100095a7 */ /* 0x000ee4000802007f */
[----:B---3--:R-:W-:Y:S05]  /*a490*/  @!P1 BRA `(.L_x_2647) ;  /* 0xfffffffc00f09947 */ /* 0x008fea000383ffff */
[----:B------:R-:W-:Y:S05]  /*a4a0*/  BRA `(.L_x_2681) ;  /* 0xffffffe400bc7947 */ /* 0x000fea000383ffff */
.L_x_2649:
[----:B--2---:R2:W3:Y:S02]  /*a4b0*/  SYNCS.PHASECHK.TRANS64.TRYWAIT P1, [R16+URZ+0x30828], R21 ;  /* 0x03082815100075a7 */ /* 0x0044e4000802017f */
[----:B---3--:R-:W-:Y:S05]  /*a4c0*/  @!P1 NANOSLEEP.SYNCS 0x989680 ;  /* 0x009896800000995d */ /* 0x008fea0003900000 */
[----:B------:R-:W3:Y:S02]  /*a4d0*/  @!P1 SYNCS.PHASECHK.TRANS64 P1, [R16+URZ+0x30828], R21 ;  /* 0x03082815100095a7 */ /* 0x000ee4000802007f */
[----:B---3--:R-:W-:Y:S05]  /*a4e0*/  @!P1 BRA `(.L_x_2649) ;  /* 0xfffffffc00f09947 */ /* 0x008fea000383ffff */
[----:B------:R-:W-:Y:S05]  /*a4f0*/  BRA `(.L_x_2682) ;  /* 0xffffffe800507947 */ /* 0x000fea000383ffff */
.L_x_2651:
[----:B---3--:R3:W4:Y:S02]  /*a500*/  SYNCS.PHASECHK.TRANS64.TRYWAIT P1, [R16+URZ+0x30848], R21 ;  /* 0x03084815100075a7 */ /* 0x008724000802017f */
[----:B----4-:R-:W-:Y:S05]  /*a510*/  @!P1 NANOSLEEP.SYNCS 0x989680 ;  /* 0x009896800000995d */ /* 0x010fea0003900000 */
[----:B------:R-:W4:Y:S02]  /*a520*/  @!P1 SYNCS.PHASECHK.TRANS64 P1, [R16+URZ+0x30848], R21 ;  /* 0x03084815100095a7 */ /* 0x000f24000802007f */
[----:B----4-:R-:W-:Y:S05]  /*a530*/  @!P1 BRA `(.L_x_2651) ;  /* 0xfffffffc00f09947 */ /* 0x010fea000383ffff */
[----:B------:R-:W-:Y:S05]  /*a540*/  BRA `(.L_x_2683) ;  /* 0xffffffe800e47947 */ /* 0x000fea000383ffff */
.L_x_2653:
[----:B------:R-:W-:-:S07]  /*a550*/  SHF.L.U32 R5, R11, 0x1f, RZ ;  /* 0x0000001f0b057819 */ /* 0x000fce00000006ff */
.L_x_2684:
[----:B------:R1:W1:Y:S02]  /*a560*/  SYNCS.PHASECHK.TRANS64.TRYWAIT P1, [R16+URZ+0x30820], R5 ;  /* 0x03082005100075a7 */ /* 0x000264000802017f */
[----:B-1----:R-:W-:Y:S05]  /*a570*/  @!P1 NANOSLEEP.SYNCS 0x989680 ;  /* 0x009896800000995d */ /* 0x002fea0003900000 */
[----:B------:R-:W1:Y:S02]  /*a580*/  @!P1 SYNCS.PHASECHK.TRANS64 P1, [R16+URZ+0x30820], R5 ;  /* 0x03082005100095a7 */ /* 0x000e64000802007f */
[----:B-1----:R-:W-:Y:S05]  /*a590*/  @!P1 BRA `(.L_x_2684) ;  /* 0xfffffffc00f09947 */ /* 0x002fea000383ffff */
[----:B------:R-:W-:Y:S05]  /*a5a0*/  BRA `(.L_x_2685) ;  /* 0xffffffec00607947 */ /* 0x000fea000383ffff */
.L_x_2656:
[----:B-1----:R1:W2:Y:S02]  /*a5b0*/  SYNCS.PHASECHK.TRANS64.TRYWAIT P1, [R16+URZ+0x30840], R13 ;  /* 0x0308400d100075a7 */ /* 0x0022a4000802017f */
[----:B--2---:R-:W-:Y:S05]  /*a5c0*/  @!P1 NANOSLEEP.SYNCS 0x989680 ;  /* 0x009896800000995d */ /* 0x004fea0003900000 */
[----:B------:R-:W2:Y:S02]  /*a5d0*/  @!P1 SYNCS.PHASECHK.TRANS64 P1, [R16+URZ+0x30840], R13 ;  /* 0x0308400d100095a7 */ /* 0x000ea4000802007f */
[----:B--2---:R-:W-:Y:S05]  /*a5e0*/  @!P1 BRA `(.L_x_2656) ;  /* 0xfffffffc00f09947 */ /* 0x004fea000383ffff */
[----:B------:R-:W-:Y:S05]  /*a5f0*/  BRA `(.L_x_2686) ;  /* 0xfffffff000187947 */ /* 0x000fea000383ffff */
.L_x_2658:
[----:B--2---:R2:W1:Y:S02]  /*a600*/  SYNCS.PHASECHK.TRANS64.TRYWAIT P1, [R16+URZ+0x30828], R13 ;  /* 0x0308280d100075a7 */ /* 0x004464000802017f */
[----:B-1----:R-:W-:Y:S05]  /*a610*/  @!P1 NANOSLEEP.SYNCS 0x989680 ;  /* 0x009896800000995d */ /* 0x002fea0003900000 */
[----:B------:R-:W1:Y:S02]  /*a620*/  @!P1 SYNCS.PHASECHK.TRANS64 P1, [R16+URZ+0x30828], R13 ;  /* 0x0308280d100095a7 */ /* 0x000e64000802007f */
[----:B-1----:R-:W-:Y:S05]  /*a630*/  @!P1 BRA `(.L_x_2658) ;  /* 0xfffffffc00f09947 */ /* 0x002fea000383ffff */
[----:B------:R-:W-:Y:S05]  /*a640*/  BRA `(.L_x_2687) ;  /* 0xfffffff000a07947 */ /* 0x000fea000383ffff */
.L_x_2660:
[----:B------:R1:W1:Y:S02]  /*a650*/  SYNCS.PHASECHK.TRANS64.TRYWAIT P0, [R3+URZ+0x30840], R0 ;  /* 0x03084000030075a7 */ /* 0x000264000800017f */
[----:B-1----:R-:W-:Y:S05]  /*a660*/  @!P0 NANOSLEEP.SYNCS 0x989680 ;  /* 0x009896800000895d */ /* 0x002fea0003900000 */
[----:B------:R-:W1:Y:S02]  /*a670*/  @!P0 SYNCS.PHASECHK.TRANS64 P0, [R3+URZ+0x30840], R0 ;  /* 0x03084000030085a7 */ /* 0x000e64000800007f */
[----:B-1----:R-:W-:Y:S05]  /*a680*/  @!P0 BRA `(.L_x_2660) ;  /* 0xfffffffc00f08947 */ /* 0x002fea000383ffff */
[----:B------:R-:W-:Y:S05]  /*a690*/  BRA `(.L_x_2688) ;  /* 0xfffffff400547947 */ /* 0x000fea000383ffff */
.L_x_2662:
[----:B------:R-:W-:Y:S01]  /*a6a0*/  BSSY B0, `(.L_x_2689) ;  /* 0x0000006000007945 */ /* 0x000fe20003800000 */
[----:B------:R-:W-:-:S07]  /*a6b0*/  IMAD.MOV.U32 R15, RZ, RZ, -0x1 ;  /* 0xffffffffff0f7424 */ /* 0x000fce00078e00ff */
[----:B------:R-:W-:Y:S05]  /*a6c0*/  WARPSYNC.COLLECTIVE R15, `(.L_x_2690) ;  /* 0x000000000f0c7348 */ /* 0x000fea0003c00000 */
[----:B------:R-:W-:Y:S02]  /*a6d0*/  ELECT P6, UR62, PT ;  /* 0x00000000003e782f */ /* 0x000fe400038c0000 */
[----:B------:R-:W-:Y:S01]  /*a6e0*/  MOV R14, UR62 ;  /* 0x0000003e000e7c02 */ /* 0x000fe20008000f00 */
[----:B------:R-:W-:Y:S10]  /*a6f0*/  ENDCOLLECTIVE ;  /* 0x000000000000791b */ /* 0x000ff40003800000 */
.L_x_2690:
[----:B------:R-:W-:Y:S05]  /*a700*/  BSYNC B0 ;  /* 0x0000000000007941 */ /* 0x000fea0003800000 */
.L_x_2689:
[----:B------:R-:W-:Y:S05]  /*a710*/  BRA `(.L_x_2691) ;  /* 0xfffffff800007947 */ /* 0x000fea000383ffff */
.L_x_2664:
[----:B-1----:R1:W2:Y:S02]  /*a720*/  SYNCS.PHASECHK.TRANS64.TRYWAIT P0, [R6+URZ], R5 ;  /* 0x00000005060075a7 */ /* 0x0022a4000800017f */
[----:B--2---:R-:W-:Y:S05]  /*a730*/  @!P0 NANOSLEEP.SYNCS 0x989680 ;  /* 0x009896800000895d */ /* 0x004fea0003900000 */
[----:B------:R-:W2:Y:S02]  /*a740*/  @!P0 SYNCS.PHASECHK.TRANS64 P0, [R6+URZ], R5 ;  /* 0x00000005060085a7 */ /* 0x000ea4000800007f */
[----:B--2---:R-:W-:Y:S05]  /*a750*/  @!P0 BRA `(.L_x_2664) ;  /* 0xfffffffc00f08947 */ /* 0x004fea000383ffff */
[----:B------:R-:W-:Y:S05]  /*a760*/  BRA `(.L_x_2692) ;  /* 0xfffffff800407947 */ /* 0x000fea000383ffff */
.L_x_2665:
[----:B--2---:R2:W3:Y:S02]  /*a770*/  SYNCS.PHASECHK.TRANS64.TRYWAIT P0, [R3+URZ], R2 ;  /* 0x00000002030075a7 */ /* 0x0044e4000800017f */
[----:B---3--:R-:W-:Y:S05]  /*a780*/  @!P0 NANOSLEEP.SYNCS 0x989680 ;  /* 0x009896800000895d */ /* 0x008fea0003900000 */
[----:B------:R-:W3:Y:S02]  /*a790*/  @!P0 SYNCS.PHASECHK.TRANS64 P0, [R3+URZ], R2 ;  /* 0x00000002030085a7 */ /* 0x000ee4000800007f */
[----:B---3--:R-:W-:Y:S05]  /*a7a0*/  @!P0 BRA `(.L_x_2665) ;  /* 0xfffffffc00f08947 */ /* 0x008fea000383ffff */
[----:B------:R-:W-:Y:S05]  /*a7b0*/  BRA `(.L_x_2693) ;  /* 0xfffffff800347947 */ /* 0x000fea000383ffff */
.L_x_2667:
[----:B--2---:R2:W3:Y:S02]  /*a7c0*/  SYNCS.PHASECHK.TRANS64.TRYWAIT P0, [R0+URZ], R5 ;  /* 0x00000005000075a7 */ /* 0x0044e4000800017f */
[----:B---3--:R-:W-:Y:S05]  /*a7d0*/  @!P0 NANOSLEEP.SYNCS 0x989680 ;  /* 0x009896800000895d */ /* 0x008fea0003900000 */
[----:B------:R-:W3:Y:S02]  /*a7e0*/  @!P0 SYNCS.PHASECHK.TRANS64 P0, [R0+URZ], R5 ;  /* 0x00000005000085a7 */ /* 0x000ee4000800007f */
[----:B---3--:R-:W-:Y:S05]  /*a7f0*/  @!P0 BRA `(.L_x_2667) ;  /* 0xfffffffc00f08947 */ /* 0x008fea000383ffff */
[----:B------:R-:W-:Y:S05]  /*a800*/  BRA `(.L_x_2694) ;  /* 0xfffffff800387947 */ /* 0x000fea000383ffff */
.L_x_2695:
        /* <DEDUP_REMOVED lines=15> */
.L_x_3702:


//--------------------- .text._ZN7cutlass13device_kernelIN5flash11enable_sm90INS1_16FlashAttnBwdSm90INS1_25CollectiveMainloopBwdSm90ILi2ELi2ELi2EN4cute5tupleIJNS5_1CILi1EEES8_S8_EEENS6_IJNS7_ILi64EEENS7_ILi128EEESB_EEENS_6half_tEfNS_4arch4Sm90ELb1ELb0ELb0ELb0ELb0ELb1ELb0ELb0ELi2ELi1ELi2ELi1ELb0EEENS1_24CollectiveEpilogueBwdGQAISC_fSF_Li256ELb0ELb0EEENS1_25SingleTileBwdLPTSchedulerILb0ELi128ELb0EEEEEEEEEvNT_6ParamsE --------------------------
	.section	.text._ZN7cutlass13device_kernelIN5flash11enable_sm90INS1_16FlashAttnBwdSm90INS1_25CollectiveMainloopBwdSm90ILi2ELi2ELi2EN4cute5tupleIJNS5_1CILi1EEES8_S8_EEENS6_IJNS7_ILi64EEENS7_ILi128EEESB_EEENS_6half_tEfNS_4arch4Sm90ELb1ELb0ELb0ELb0ELb0ELb1ELb0ELb0ELi2ELi1ELi2ELi1ELb0EEENS1_24CollectiveEpilogueBwdGQAISC_fSF_Li256ELb0ELb0EEENS1_25SingleTileBwdLPTSchedulerILb0ELi128ELb0EEEEEEEEEvNT_6ParamsE,"ax",@progbits
	.align	128
.text._ZN7cutlass13device_kernelIN5flash11enable_sm90INS1_16FlashAttnBwdSm90INS1_25CollectiveMainloopBwdSm90ILi2ELi2ELi2EN4cute5tupleIJNS5_1CILi1EEES8_S8_EEENS6_IJNS7_ILi64EEENS7_ILi128EEESB_EEENS_6half_tEfNS_4arch4Sm90ELb1ELb0ELb0ELb0ELb0ELb1ELb0ELb0ELi2ELi1ELi2ELi1ELb0EEENS1_24CollectiveEpilogueBwdGQAISC_fSF_Li256ELb0ELb0EEENS1_25SingleTileBwdLPTSchedulerILb0ELi128ELb0EEEEEEEEEvNT_6ParamsE:
        .type           _ZN7cutlass13device_kernelIN5flash11enable_sm90INS1_16FlashAttnBwdSm90INS1_25CollectiveMainloopBwdSm90ILi2ELi2ELi2EN4cute5tupleIJNS5_1CILi1EEES8_S8_EEENS6_IJNS7_ILi64EEENS7_ILi128EEESB_EEENS_6half_tEfNS_4arch4Sm90ELb1ELb0ELb0ELb0ELb0ELb1ELb0ELb0ELi2ELi1ELi2ELi1ELb0EEENS1_24CollectiveEpilogueBwdGQAISC_fSF_Li256ELb0ELb0EEENS1_25SingleTileBwdLPTSchedulerILb0ELi128ELb0EEEEEEEEEvNT_6ParamsE,@function
        .size           _ZN7cutlass13device_kernelIN5flash11enable_sm90INS1_16FlashAttnBwdSm90INS1_25CollectiveMainloopBwdSm90ILi2ELi2ELi2EN4cute5tupleIJNS5_1CILi1EEES8_S8_EEENS6_IJNS7_ILi64EEENS7_ILi128EEESB_EEENS_6half_tEfNS_4arch4Sm90ELb1ELb0ELb0ELb0ELb0ELb1ELb0ELb0ELi2ELi1ELi2ELi1ELb0EEENS1_24CollectiveEpilogueBwdGQAISC_fSF_Li256ELb0ELb0EEENS1_25SingleTileBwdLPTSchedulerILb0ELi128ELb0EEEEEEEEEvNT_6ParamsE,(.L_x_3703 - _ZN7cutlass13device_kernelIN5flash11enable_sm90INS1_16FlashAttnBwdSm90INS1_25CollectiveMainloopBwdSm90ILi2ELi2ELi2EN4cute5tupleIJNS5_1CILi1EEES8_S8_EEENS6_IJNS7_ILi64EEENS7_ILi128EEESB_EEENS_6half_tEfNS_4arch4Sm90ELb1ELb0ELb0ELb0ELb0ELb1ELb0ELb0ELi2ELi1ELi2ELi1ELb0EEENS1_24CollectiveEpilogueBwdGQAISC_fSF_Li256ELb0ELb0EEENS1_25SingleTileBwdLPTSchedulerILb0ELi128ELb0EEEEEEEEEvNT_6ParamsE)
        .other          _ZN7cutlass13device_kernelIN5flash11enable_sm90INS1_16FlashAttnBwdSm90INS1_25CollectiveMainloopBwdSm90ILi2ELi2ELi2EN4cute5tupleIJNS5_1CILi1EEES8_S8_EEENS6_IJNS7_ILi64EEENS7_ILi128EEESB_EEENS_6half_tEfNS_4arch4Sm90ELb1ELb0ELb0ELb0ELb0ELb1ELb0ELb0ELi2ELi1ELi2ELi1ELb0EEENS1_24CollectiveEpilogueBwdGQAISC_fSF_Li256ELb0ELb0EEENS1_25SingleTileBwdLPTSchedulerILb0ELi128ELb0EEEEEEEEEvNT_6ParamsE,@"STO_CUDA_ENTRY STV_DEFAULT"
_ZN7cutlass13device_kernelIN5flash11enable_sm90INS1_16FlashAttnBwdSm90INS1_25CollectiveMainloopBwdSm90ILi2ELi2ELi2EN4cute5tupleIJNS5_1CILi1EEES8_S8_EEENS6_IJNS7_ILi64EEENS7_ILi128EEESB_EEENS_6half_tEfNS_4arch4Sm90ELb1ELb0ELb0ELb0ELb0ELb1ELb0ELb0ELi2ELi1ELi2ELi1ELb0EEENS1_24CollectiveEpilogueBwdGQAISC_fSF_Li256ELb0ELb0EEENS1_25SingleTileBwdLPTSchedulerILb0ELi128ELb0EEEEEEEEEvNT_6ParamsE:
        /* <DEDUP_REMOVED lines=24> */
.L_x_2697:
[----:B------:R-:W-:Y:S05]  /*0180*/  BSYNC B0 ;  /* 0x0000000000007941 */ /* 0x000fea0003800000 */
.L_x_2696:
        /* <DEDUP_REMOVED lines=37> */
.L_x_2698:
        /* <DEDUP_REMOVED lines=22> */
.L_x_2699:
[----:B------:R-:W-:Y:S01]  /*0540*/  PLOP3.LUT P0, PT, PT, PT, UP0, 0x80, 0x0 ;  /* 0x000000000000781c */ /* 0x000fe20003f0f008 */
[----:B------:R-:W-:Y:S01]  /*0550*/  NOP ;  /* 0x0000000000007918 */ /* 0x000fe20000000000 */
[----:B------:R-:W-:Y:S01]  /*0560*/  BSSY B6, `(.L_x_2700) ;  /* 0x0000765000067945 */ /* 0x000fe20003800000 */
[----:B-12-4-:R-:W-:Y:S10]  /*0570*/  BAR.SYNC.DEFER_BLOCKING 0x0 ;  /* 0x0000000000007b1d */ /* 0x016ff40000010000 */
[----:B------:R-:W-:Y:S05]  /*0580*/  @!P0 BRA `(.L_x_2701) ;  /* 0x00000044002c8947 */ /* 0x000fea0003800000 */
.L_x_2702:
        /* <DEDUP_REMOVED lines=32> */
.L_x_2703:
[----:B------:R-:W-:Y:S01]  /*0790*/  ULDC UR7, c[0x0][0x8cc] ;  /* 0x0002330000077ab9 */ /* 0x000fe20000000800 */
[----:B------:R-:W-:Y:S01]  /*07a0*/  UMOV UR39, UR10 ;  /* 0x0000000a00277c82 */ /* 0x000fe20008000000 */
[----:B------:R-:W-:-:S11]  /*07b0*/  UISETP.NE.AND UP0, UPT, UR7, 0x1, UPT ;  /* 0x000000010700788c */ /* 0x000fd6000bf05270 */
[----:B------:R-:W-:Y:S02]  /*07c0*/  @UP0 ULDC.64 UR8, c[0x0][0x8d0] ;  /* 0x0002340000080ab9 */ /* 0x000fe40000000a00 */
[----:B------:R-:W-:-:S04]  /*07d0*/  UIMAD.WIDE.U32 UR4, UR10, UR8, URZ ;  /* 0x000000080a0472a5 */ /* 0x000fc8000f8e003f */
[----:B------:R-:W-:-:S04]  /*07e0*/  @UP0 USHF.R.U32.HI UR39, URZ, UR9, UR5 ;  /* 0x000000093f270299 */ /* 0x000fc80008011605 */
[----:B------:R-:W-:-:S12]  /*07f0*/  UIMAD UR4, UR39, UR7, URZ ;  /* 0x00000007270472a4 */ /* 0x000fd8000f8e023f */
.L_x_2704:
        /* <DEDUP_REMOVED lines=117> */
.L_x_2708:
        /* <DEDUP_REMOVED lines=15> */
.L_x_2707:
        /* <DEDUP_REMOVED lines=22> */
.L_x_2710:
        /* <DEDUP_REMOVED lines=15> */
.L_x_2709:
        /* <DEDUP_REMOVED lines=8> */
.L_x_2784:
        /* <DEDUP_REMOVED lines=15> */
.L_x_2712:
        /* <DEDUP_REMOVED lines=103> */
.L_x_2724:
[----:B------:R-:W-:-:S13]  /*1a70*/  ISETP.NE.AND P0, PT, R231, 0x3, PT ;  /* 0x00000003e700780c */ /* 0x000fda0003f05270 */
[----:B------:R-:W-:Y:S05]  /*1a80*/  @!P0 BRA `(.L_x_2714) ;  /* 0x0000000000048947 */ /* 0x000fea0003800000 */
[----:B------:R-:W-:Y:S01]  /*1a90*/  BPT.TRAP 0x1 ;  /* 0x000000040000795c */ /* 0x000fe20000300000 */
.L_x_2714:
[----:B------:R-:W-:Y:S01]  /*1aa0*/  IMAD R0, R3, 0x8, R228 ;  /* 0x0000000803007824 */ /* 0x000fe200078e02e4 */
[----:B------:R-:W-:-:S04]  /*1ab0*/  SHF.L.U32 R9, R4, 0x1f, RZ ;  /* 0x0000001f04097819 */ /* 0x000fc800000006ff */
[----:B------:R2:W3:Y:S01]  /*1ac0*/  SYNCS.PHASECHK.TRANS64.TRYWAIT P1, [R0+URZ+0x30810], R9 ;  /* 0x03081009000075a7 */ /* 0x0004e2000802017f */
[----:B------:R-:W-:Y:S05]  /*1ad0*/  @!P0 BRA `(.L_x_2715) ;  /* 0x0000000000048947 */ /* 0x000fea0003800000 */
[----:B------:R-:W-:Y:S01]  /*1ae0*/  BPT.TRAP 0x1 ;  /* 0x000000040000795c */ /* 0x000fe20000300000 */
.L_x_2715:
[----:B---3--:R-:W-:Y:S05]  /*1af0*/  @P1 BRA `(.L_x_2716) ;  /* 0x0000000000081947 */ /* 0x008fea0003800000 */
[----:B------:R-:W3:Y:S02]  /*1b00*/  SYNCS.PHASECHK.TRANS64.TRYWAIT P1, [R0+URZ+0x30810], R9 ;  /* 0x03081009000075a7 */ /* 0x000ee4000802017f */
[----:B---3--:R-:W-:Y:S05]  /*1b10*/  @!P1 BRA `(.L_x_2717) ;  /* 0x00000060005c9947 */ /* 0x008fea0003800000 */
.L_x_2716:
        /* <DEDUP_REMOVED lines=81> */
.L_x_2718:
[----:B------:R1:W1:Y:S01]  /*2030*/  SYNCS.PHASECHK.TRANS64.TRYWAIT P1, [R0+URZ+0x30830], R9 ;  /* 0x03083009000075a7 */ /* 0x000262000802017f */
[----:B------:R-:W-:Y:S05]  /*2040*/  @!P0 BRA `(.L_x_2719) ;  /* 0x0000000000048947 */ /* 0x000fea0003800000 */
[----:B------:R-:W-:Y:S01]  /*2050*/  BPT.TRAP 0x1 ;  /* 0x000000040000795c */ /* 0x000fe20000300000 */
.L_x_2719:
[----:B------:R-:W-:-:S05]  /*2060*/  VIADD R6, R228, 0x20000 ;  /* 0x00020000e4067836 */ /* 0x000fca0000000000 */
[----:B------:R-:W-:-:S04]  /*2070*/  SHF.R.U32.HI R6, RZ, 0x4, R6 ;  /* 0x00000004ff067819 */ /* 0x000fc80000011606 */
[----:B------:R-:W-:-:S04]  /*2080*/  LOP3.LUT R225, R6, 0x3fff, RZ, 0xc0, !PT ;  /* 0x00003fff06e17812 */ /* 0x000fc800078ec0ff */
[----:B------:R-:W-:Y:S01]  /*2090*/  LOP3.LUT R6, R225, 0x10000, RZ, 0xfc, !PT ;  /* 0x00010000e1067812 */ /* 0x000fe200078efcff */
[----:B-1----:R-:W-:Y:S06]  /*20a0*/  @P1 BRA `(.L_x_2720) ;  /* 0x0000000000081947 */ /* 0x002fec0003800000 */
[----:B------:R-:W1:Y:S02]  /*20b0*/  SYNCS.PHASECHK.TRANS64.TRYWAIT P1, [R0+URZ+0x30830], R9 ;  /* 0x03083009000075a7 */ /* 0x000e64000802017f */
[----:B-1----:R-:W-:Y:S05]  /*20c0*/  @!P1 BRA `(.L_x_2721) ;  /* 0x0000005c00049947 */ /* 0x002fea0003800000 */
.L_x_2720:
        /* <DEDUP_REMOVED lines=406> */
.L_x_2722:
        /* <DEDUP_REMOVED lines=49> */
.L_x_2723:
        /* <DEDUP_REMOVED lines=78> */
.L_x_2706:
[----:B------:R-:W-:Y:S05]  /*4220*/  @P0 BRA `(.L_x_2705) ;  /* 0x0000003800600947 */ /* 0x000fea0003800000 */
[----:B------:R-:W1:Y:S01]  /*4230*/  S2R R4, SR_TID.X ;  /* 0x0000000000047919 */ /* 0x000e620000002100 */
[----:B------:R-:W2:Y:S01]  /*4240*/  S2UR UR5, SR_CgaCtaId ;  /* 0x00000000000579c3 */ /* 0x000ea20000008800 */
[----:B------:R-:W-:Y:S01]  /*4250*/  ULDC UR4, c[0x0][0x850] ;  /* 0x0002140000047ab9 */ /* 0x000fe20000000800 */
[----:B------:R-:W-:Y:S01]  /*4260*/  USHF.L.U32 UR8, UR39, 0xe, URZ ;  /* 0x0000000e27087899 */ /* 0x000fe2000800063f */
[----:B------:R-:W-:Y:S01]  /*4270*/  BSSY B0, `(.L_x_2725) ;  /* 0x0000054000007945 */ /* 0x000fe20003800000 */
[----:B------:R-:W-:Y:S01]  /*4280*/  UISETP.NE.AND UP0, UPT, UR4, 0x1, UPT ;  /* 0x000000010400788c */ /* 0x000fe2000bf05270 */
[----:B------:R-:W-:Y:S02]  /*4290*/  ULDC.64 UR12, c[0x0][0x818] ;  /* 0x00020600000c7ab9 */ /* 0x000fe40000000a00 */
[----:B------:R-:W-:Y:S01]  /*42a0*/  UMOV UR4, 0x400 ;  /* 0x0000040000047882 */ /* 0x000fe20000000000 */
[----:B------:R-:W-:Y:S01]  /*42b0*/  USHF.R.S32.HI UR9, URZ, 0x1f, UR8 ;  /* 0x0000001f3f097899 */ /* 0x000fe20008011408 */
[----:B------:R-:W-:Y:S01]  /*42c0*/  ULDC.64 UR14, c[0x0][0x820] ;  /* 0x00020800000e7ab9 */ /* 0x000fe20000000a00 */
[----:B------:R-:W-:-:S05]  /*42d0*/  ULDC.64 UR16, c[0x0][0x848] ;  /* 0x0002120000107ab9 */ /* 0x000fca0000000a00 */
[----:B------:R-:W-:Y:S02]  /*42e0*/  @UP0 ULDC UR6, c[0x0][0x854] ;  /* 0x0002150000060ab9 */ /* 0x000fe40000000800 */
[----:B------:R-:W-:Y:S02]  /*42f0*/  UIMAD.WIDE.U32 UR6, UR36, UR6, URZ ;  /* 0x00000006240672a5 */ /* 0x000fe4000f8e003f */
[----:B--2---:R-:W-:-:S03]  /*4300*/  ULEA UR4, UR5, UR4, 0x18 ;  /* 0x0000000405047291 */ /* 0x004fc6000f8ec03f */
[----:B------:R-:W-:Y:S02]  /*4310*/  @UP0 ULDC UR5, c[0x0][0x858] ;  /* 0x0002160000050ab9 */ /* 0x000fe40000000800 */
[----:B------:R-:W-:Y:S01]  /*4320*/  @UP0 USHF.R.U32.HI UR36, URZ, UR5, UR7 ;  /* 0x000000053f240299 */ /* 0x000fe20008011607 */
[----:B-1----:R-:W-:-:S03]  /*4330*/  VIADD R5, R4, 0xffffff80 ;  /* 0xffffff8004057836 */ /* 0x002fc60000000000 */
[----:B------:R-:W-:Y:S02]  /*4340*/  USHF.R.S32.HI UR5, URZ, 0x1f, UR36 ;  /* 0x0000001f3f057899 */ /* 0x000fe40008011424 */
[----:B------:R-:W-:Y:S01]  /*4350*/  UIMAD.WIDE.U32 UR6, UR36, UR12, UR8 ;  /* 0x0000000c240672a5 */ /* 0x000fe2000f8e0008 */
[----:B------:R-:W-:Y:S01]  /*4360*/  SHF.R.S32.HI R0, RZ, 0x1f, R5 ;  /* 0x0000001fff007819 */ /* 0x000fe20000011405 */
[----:B------:R-:W-:Y:S01]  /*4370*/  UIMAD UR10, UR5, UR12, URZ ;  /* 0x0000000c050a72a4 */ /* 0x000fe2000f8e023f */
[----:B------:R-:W-:Y:S01]  /*4380*/  BAR.SYNC.DEFER_BLOCKING 0x1, 0x100 ;  /* 0x0044000000007b1d */ /* 0x000fe20000010000 */
[----:B------:R-:W-:Y:S02]  /*4390*/  ISETP.NE.AND P0, PT, R5, RZ, PT ;  /* 0x000000ff0500720c */ /* 0x000fe40003f05270 */
[----:B------:R-:W-:Y:S01]  /*43a0*/  LEA.HI R2, R0, R5, RZ, 0x7 ;  /* 0x0000000500027211 */ /* 0x000fe200078f38ff */
[----:B------:R-:W-:-:S03]  /*43b0*/  UIMAD UR10, UR36, UR13, UR10 ;  /* 0x0000000d240a72a4 */ /* 0x000fc6000f8e020a */
[C---:B------:R-:W-:Y:S01]  /*43c0*/  LOP3.LUT R0, R2.reuse, 0xfffff80, RZ, 0xc0, !PT ;  /* 0x0fffff8002007812 */ /* 0x040fe200078ec0ff */
[----:B------:R-:W-:Y:S01]  /*43d0*/  IMAD.SHL.U32 R2, R2, 0x40, RZ ;  /* 0x0000004002027824 */ /* 0x000fe200078e00ff */
[----:B------:R-:W-:Y:S01]  /*43e0*/  ULDC.64 UR12, c[0x0][0x840] ;  /* 0x00021000000c7ab9 */ /* 0x000fe20000000a00 */
[----:B------:R-:W-:Y:S02]  /*43f0*/  UIADD3 UR7, UR7, UR10, URZ ;  /* 0x0000000a07077290 */ /* 0x000fe4000fffe03f */
[----:B------:R-:W-:Y:S01]  /*4400*/  IMAD.IADD R0, R5, 0x1, -R0 ;  /* 0x0000000105007824 */ /* 0x000fe200078e0a00 */
[----:B------:R-:W-:Y:S01]  /*4410*/  LOP3.LUT R3, R2, 0x3fffe000, RZ, 0xc0, !PT ;  /* 0x3fffe00002037812 */ /* 0x000fe200078ec0ff */
[----:B------:R-:W-:Y:S02]  /*4420*/  UIMAD UR5, UR5, UR12, URZ ;  /* 0x0000000c050572a4 */ /* 0x000fe4000f8e023f */
[----:B------:R-:W-:Y:S02]  /*4430*/  UIMAD.WIDE.U32 UR8, UR36, UR12, UR8 ;  /* 0x0000000c240872a5 */ /* 0x000fe4000f8e0008 */
[----:B------:R-:W-:Y:S01]  /*4440*/  IMAD R0, R0, 0x4, R3 ;  /* 0x0000000400007824 */ /* 0x000fe200078e0203 */
[----:B------:R-:W-:-:S02]  /*4450*/  UIMAD UR12, UR36, UR13, UR5 ;  /* 0x0000000d240c72a4 */ /* 0x000fc4000f8e0205 */
[----:B------:R-:W-:Y:S02]  /*4460*/  USHF.R.S32.HI UR5, URZ, 0x1f, UR37 ;  /* 0x0000001f3f057899 */ /* 0x000fe40008011425 */
[----:B------:R-:W-:Y:S01]  /*4470*/  LEA R0, R0, UR4, 0x2 ;  /* 0x0000000400007c11 */ /* 0x000fe2000f8e10ff */
[----:B------:R-:W-:Y:S02]  /*4480*/  UIADD3 UR9, UR9, UR12, URZ ;  /* 0x0000000c09097290 */ /* 0x000fe4000fffe03f */
[----:B------:R-:W-:Y:S02]  /*4490*/  UIMAD UR11, UR5, UR14, URZ ;  /* 0x0000000e050b72a4 */ /* 0x000fe4000f8e023f */
[----:B------:R1:W-:Y:S01]  /*44a0*/  STS.128 [R0], R24 ;  /* 0x0000001800007388 */ /* 0x0003e20000000c00 */
[----:B------:R-:W-:Y:S02]  /*44b0*/  UIMAD UR5, UR5, UR16, URZ ;  /* 0x00000010050572a4 */ /* 0x000fe4000f8e023f */
[----:B------:R-:W-:Y:S01]  /*44c0*/  UIMAD UR11, UR37, UR15, UR11 ;  /* 0x0000000f250b72a4 */ /* 0x000fe2000f8e020b */
[----:B------:R1:W-:Y:S01]  /*44d0*/  STS.128 [R0+0x800], R28 ;  /* 0x0008001c00007388 */ /* 0x0003e20000000c00 */
[----:B------:R-:W-:-:S02]  /*44e0*/  UIMAD.WIDE.U32 UR6, UR37, UR14, UR6 ;  /* 0x0000000e250672a5 */ /* 0x000fc4000f8e0006 */
[----:B------:R-:W-:Y:S01]  /*44f0*/  UIMAD UR5, UR37, UR17, UR5 ;  /* 0x00000011250572a4 */ /* 0x000fe2000f8e0205 */
[----:B------:R1:W-:Y:S01]  /*4500*/  STS.128 [R0+0x1000], R32 ;  /* 0x0010002000007388 */ /* 0x0003e20000000c00 */
[----:B------:R-:W-:Y:S01]  /*4510*/  UIMAD.WIDE.U32 UR8, UR37, UR16, UR8 ;  /* 0x00000010250872a5 */ /* 0x000fe2000f8e0008 */
[----:B------:R-:W-:Y:S02]  /*4520*/  ULDC.64 UR12, c[0x0][0x800] ;  /* 0x00020000000c7ab9 */ /* 0x000fe40000000a00 */
[----:B------:R1:W-:Y:S01]  /*4530*/  STS.128 [R0+0x1800], R36 ;  /* 0x0018002400007388 */ /* 0x0003e20000000c00 */
[----:B------:R-:W-:Y:S01]  /*4540*/  ULDC.64 UR14, c[0x0][0x828] ;  /* 0x00020a00000e7ab9 */ /* 0x000fe20000000a00 */
[----:B------:R-:W-:Y:S02]  /*4550*/  UIADD3 UR7, UR7, UR11, URZ ;  /* 0x0000000b07077290 */ /* 0x000fe4000fffe03f */
[----:B------:R1:W-:Y:S01]  /*4560*/  STS.128 [R0+0x2000], R40 ;  /* 0x0020002800007388 */ /* 0x0003e20000000c00 */
[----:B------:R-:W-:-:S02]  /*4570*/  ULEA UR12, UP0, UR6, UR12, 0x2 ;  /* 0x0000000c060c7291 */ /* 0x000fc4000f80103f */
[----:B------:R-:W-:Y:S01]  /*4580*/  UIADD3 UR5, UR9, UR5, URZ ;  /* 0x0000000509057290 */ /* 0x000fe2000fffe03f */
[----:B------:R1:W-:Y:S01]  /*4590*/  STS.128 [R0+0x2800], R44 ;  /* 0x0028002c00007388 */ /* 0x0003e20000000c00 */
[----:B------:R-:W-:Y:S02]  /*45a0*/  ULEA UR14, UP1, UR8, UR14, 0x2 ;  /* 0x0000000e080e7291 */ /* 0x000fe4000f82103f */
        /* <DEDUP_REMOVED lines=25> */
.L_x_2727:
[----:B------:R-:W-:Y:S01]  /*4740*/  @P0 ELECT P1, URZ, PT ;  /* 0x00000000003f082f */ /* 0x000fe20003820000 */
[----:B------:R2:W-:-:S12]  /*4750*/  UBLKRED.G.S.ADD.F32.RN [UR6], [UR4], UR5, desc[UR8] ;  /* 0x00000806040073bb */ /* 0x0005d800080a1405 */
[----:B------:R-:W-:Y:S02]  /*4760*/  @P1 PLOP3.LUT P0, PT, P1, PT, PT, 0x8, 0x0 ;  /* 0x000000000000181c */ /* 0x000fe40000f0e170 */
[----:B------:R-:W-:-:S11]  /*4770*/  PLOP3.LUT P1, PT, PT, PT, PT, 0x8, 0x0 ;  /* 0x000000000000781c */ /* 0x000fd60003f2e170 */
[----:B--2---:R-:W-:Y:S05]  /*4780*/  @P0 BRA.U.ANY `(.L_x_2727) ;  /* 0xfffffffd00ec0947 */ /* 0x004fea000393ffff */
[----:B------:R0:W-:Y:S01]  /*4790*/  UTMACMDFLUSH ;  /* 0x00000000000079b7 */ /* 0x0001e20000000000 */
[----:B------:R-:W-:-:S04]  /*47a0*/  DEPBAR.LE SB0, 0x0 ;  /* 0x000080000000791a */ /* 0x000fc80000000000 */
.L_x_2726:
[----:B------:R-:W-:Y:S05]  /*47b0*/  BSYNC B0 ;  /* 0x0000000000007941 */ /* 0x000fea0003800000 */
.L_x_2725:
        /* <DEDUP_REMOVED lines=32> */
.L_x_2728:
        /* <DEDUP_REMOVED lines=8> */
.L_x_2701:
        /* <DEDUP_REMOVED lines=29> */
.L_x_2730:
[----:B------:R-:W-:Y:S01]  /*4c10*/  ULDC UR9, c[0x0][0x8cc] ;  /* 0x0002330000097ab9 */ /* 0x000fe20000000800 */
[----:B------:R-:W-:Y:S01]  /*4c20*/  UMOV UR7, UR8 ;  /* 0x0000000800077c82 */ /* 0x000fe20008000000 */
[----:B------:R-:W-:-:S11]  /*4c30*/  UISETP.NE.AND UP0, UPT, UR9, 0x1, UPT ;  /* 0x000000010900788c */ /* 0x000fd6000bf05270 */
[----:B------:R-:W-:Y:S02]  /*4c40*/  @UP0 ULDC.64 UR10, c[0x0][0x8d0] ;  /* 0x00023400000a0ab9 */ /* 0x000fe40000000a00 */
[----:B------:R-:W-:-:S04]  /*4c50*/  UIMAD.WIDE.U32 UR4, UR8, UR10, URZ ;  /* 0x0000000a080472a5 */ /* 0x000fc8000f8e003f */
[----:B------:R-:W-:-:S04]  /*4c60*/  @UP0 USHF.R.U32.HI UR7, URZ, UR11, UR5 ;  /* 0x0000000b3f070299 */ /* 0x000fc80008011605 */
[----:B------:R-:W-:-:S12]  /*4c70*/  UIMAD UR4, UR7, UR9, URZ ;  /* 0x00000009070472a4 */ /* 0x000fd8000f8e023f */
.L_x_2731:
        /* <DEDUP_REMOVED lines=67> */
.L_x_2734:
[----:B------:R-:W-:Y:S05]  /*50b0*/  BSYNC B0 ;  /* 0x0000000000007941 */ /* 0x000fea0003800000 */
.L_x_2733:
        /* <DEDUP_REMOVED lines=19> */
.L_x_2736:
[----:B------:R-:W-:Y:S05]  /*51f0*/  BSYNC B0 ;  /* 0x0000000000007941 */ /* 0x000fea0003800000 */
.L_x_2735:
[----:B------:R-:W-:Y:S06]  /*5200*/  BAR.ARV 0xa, 0xa0 ;  /* 0x0282800000007b1d */ /* 0x000fec0000002000 */
[----:B------:R-:W-:Y:S04]  /*5210*/  BSSY B0, `(.L_x_2737) ;  /* 0x0000003000007945 */ /* 0x000fe80003800000 */
[----:B------:R-:W-:Y:S05]  /*5220*/  @!P0 BRA `(.L_x_2738) ;  /* 0x0000000000048947 */ /* 0x000fea0003800000 */
[----:B------:R-:W-:-:S04]  /*5230*/  DEPBAR.LE SB0, 0x0 ;  /* 0x000080000000791a */ /* 0x000fc80000000000 */
.L_x_2738:
[----:B------:R-:W-:Y:S05]  /*5240*/  BSYNC B0 ;  /* 0x0000000000007941 */ /* 0x000fea0003800000 */
.L_x_2737:
[----:B------:R-:W-:Y:S06]  /*5250*/  BAR.ARV 0xb, 0xa0 ;  /* 0x02c2800000007b1d */ /* 0x000fec0000002000 */
[----:B------:R-:W-:Y:S01]  /*5260*/  UIADD3 UR12, UR8, 0x1, URZ ;  /* 0x00000001080c7890 */ /* 0x000fe2000fffe03f */
[----:B------:R-:W-:Y:S11]  /*5270*/  BRA `(.L_x_2739) ;  /* 0x0000000000047947 */ /* 0x000ff60003800000 */
.L_x_2732:
[----:B------:R-:W-:-:S05]  /*5280*/  UMOV UR12, UR8 ;  /* 0x00000008000c7c82 */ /* 0x000fca0008000000 */
.L_x_2739:
        /* <DEDUP_REMOVED lines=18> */
.L_x_2752:
        /* <DEDUP_REMOVED lines=20> */
.L_x_2741:
[----:B------:R-:W-:Y:S05]  /*54f0*/  BSYNC B0 ;  /* 0x0000000000007941 */ /* 0x000fea0003800000 */
.L_x_2740:
        /* <DEDUP_REMOVED lines=13> */
.L_x_2743:
[----:B------:R-:W-:Y:S05]  /*55d0*/  BSYNC B0 ;  /* 0x0000000000007941 */ /* 0x000fea0003800000 */
.L_x_2742:
[----:B------:R-:W-:Y:S06]  /*55e0*/  BAR.ARV 0xa, 0xa0 ;  /* 0x0282800000007b1d */ /* 0x000fec0000002000 */
[----:B------:R-:W-:Y:S04]  /*55f0*/  BSSY B0, `(.L_x_2744) ;  /* 0x0000003000007945 */ /* 0x000fe80003800000 */
[----:B------:R-:W-:Y:S05]  /*5600*/  @!P0 BRA `(.L_x_2745) ;  /* 0x0000000000048947 */ /* 0x000fea0003800000 */
[----:B------:R-:W-:-:S04]  /*5610*/  DEPBAR.LE SB0, 0x0 ;  /* 0x000080000000791a */ /* 0x000fc80000000000 */
.L_x_2745:
[----:B------:R-:W-:Y:S05]  /*5620*/  BSYNC B0 ;  /* 0x0000000000007941 */ /* 0x000fea0003800000 */
.L_x_2744:
        /* <DEDUP_REMOVED lines=13> */
.L_x_2747:
[----:B------:R-:W-:Y:S05]  /*5700*/  BSYNC B0 ;  /* 0x0000000000007941 */ /* 0x000fea0003800000 */
.L_x_2746:
        /* <DEDUP_REMOVED lines=13> */
.L_x_2749:
[----:B------:R-:W-:Y:S05]  /*57e0*/  BSYNC B0 ;  /* 0x0000000000007941 */ /* 0x000fea0003800000 */
.L_x_2748:
[----:B------:R-:W-:Y:S01]  /*57f0*/  UIADD3 UR12, UR12, 0x2, URZ ;  /* 0x000000020c0c7890 */ /* 0x000fe2000fffe03f */
[----:B------:R-:W-:Y:S06]  /*5800*/  BAR.ARV 0xa, 0xa0 ;  /* 0x0282800000007b1d */ /* 0x000fec0000002000 */
[----:B------:R-:W-:Y:S01]  /*5810*/  UISETP.GE.AND UP0, UPT, UR12, UR5, UPT ;  /* 0x000000050c00728c */ /* 0x000fe2000bf06270 */
[----:B------:R-:W-:Y:S04]  /*5820*/  BSSY B0, `(.L_x_2750) ;  /* 0x0000003000007945 */ /* 0x000fe80003800000 */
[----:B------:R-:W-:Y:S06]  /*5830*/  @!P0 BRA `(.L_x_2751) ;  /* 0x0000000000048947 */ /* 0x000fec0003800000 */
[----:B------:R-:W-:-:S04]  /*5840*/  DEPBAR.LE SB0, 0x0 ;  /* 0x000080000000791a */ /* 0x000fc80000000000 */
.L_x_2751:
[----:B------:R-:W-:Y:S05]  /*5850*/  BSYNC B0 ;  /* 0x0000000000007941 */ /* 0x000fea0003800000 */
.L_x_2750:
[----:B------:R-:W-:Y:S06]  /*5860*/  BAR.ARV 0xb, 0xa0 ;  /* 0x02c2800000007b1d */ /* 0x000fec0000002000 */
[----:B------:R-:W-:Y:S01]  /*5870*/  PLOP3.LUT P1, PT, PT, PT, UP0, 0x80, 0x0 ;  /* 0x000000000000781c */ /* 0x000fe20003f2f008 */
[----:B------:R-:W-:Y:S02]  /*5880*/  UIADD3 UR20, UR20, 0x4000, URZ ;  /* 0x0000400014147890 */ /* 0x000fe4000fffe03f */
[----:B------:R-:W-:-:S10]  /*5890*/  UIADD3 UR4, UR4, 0x4000, URZ ;  /* 0x0000400004047890 */ /* 0x000fd4000fffe03f */
[----:B------:R-:W-:Y:S05]  /*58a0*/  @!P1 BRA `(.L_x_2752) ;  /* 0xfffffff800c09947 */ /* 0x000fea000383ffff */
[----:B------:R-:W-:Y:S05]  /*58b0*/  BRA `(.L_x_2705) ;  /* 0x0000002000bc7947 */ /* 0x000fea0003800000 */
.L_x_2729:
        /* <DEDUP_REMOVED lines=21> */
.L_x_2753:
[----:B------:R-:W-:Y:S01]  /*5a10*/  ULDC UR8, c[0x0][0x8cc] ;  /* 0x0002330000087ab9 */ /* 0x000fe20000000800 */
[----:B------:R-:W-:Y:S01]  /*5a20*/  UMOV UR11, UR7 ;  /* 0x00000007000b7c82 */ /* 0x000fe20008000000 */
[----:B------:R-:W-:-:S11]  /*5a30*/  UISETP.NE.AND UP0, UPT, UR8, 0x1, UPT ;  /* 0x000000010800788c */ /* 0x000fd6000bf05270 */
[----:B------:R-:W-:Y:S02]  /*5a40*/  @UP0 ULDC.64 UR12, c[0x0][0x8d0] ;  /* 0x00023400000c0ab9 */ /* 0x000fe40000000a00 */
[----:B------:R-:W-:-:S04]  /*5a50*/  UIMAD.WIDE.U32 UR4, UR7, UR12, URZ ;  /* 0x0000000c070472a5 */ /* 0x000fc8000f8e003f */
[----:B------:R-:W-:-:S04]  /*5a60*/  @UP0 USHF.R.U32.HI UR11, URZ, UR13, UR5 ;  /* 0x0000000d3f0b0299 */ /* 0x000fc80008011605 */
[----:B------:R-:W-:-:S12]  /*5a70*/  UIMAD UR4, UR11, UR8, URZ ;  /* 0x000000080b0472a4 */ /* 0x000fd8000f8e023f */
.L_x_2754:
        /* <DEDUP_REMOVED lines=70> */
.L_x_2785:
        /* <DEDUP_REMOVED lines=15> */
.L_x_2758:
        /* <DEDUP_REMOVED lines=97> */
.L_x_2769:
[----:B--234-:R-:W-:-:S04]  /*65e0*/  SHF.L.U32 R21, R11, 0x1f, RZ ;  /* 0x0000001f0b157819 */ /* 0x01cfc800000006ff */
[----:B------:R-:W1:Y:S02]  /*65f0*/  SYNCS.PHASECHK.TRANS64.TRYWAIT P1, [R16+URZ+0x30840], R21 ;  /* 0x03084015100075a7 */ /* 0x000e64000802017f */
[----:B-1----:R-:W-:Y:S05]  /*6600*/  @!P1 BRA `(.L_x_2761) ;  /* 0x0000001400dc9947 */ /* 0x002fea0003800000 */
.L_x_2786:
[----:B------:R-:W-:Y:S05]  /*6610*/  @P0 BRA `(.L_x_2762) ;  /* 0x0000000000140947 */ /* 0x000fea0003800000 */
[----:B------:R-:W-:Y:S01]  /*6620*/  ISETP.NE.AND P1, PT, R6, RZ, PT ;  /* 0x000000ff0600720c */ /* 0x000fe20003f25270 */
[----:B------:R-:W-:-:S04]  /*6630*/  IMAD.MOV.U32 R3, RZ, RZ, 0x4100 ;  /* 0x00004100ff037424 */ /* 0x000fc800078e00ff */
[----:B------:R3:W-:Y:S08]  /*6640*/  SYNCS.ARRIVE.TRANS64 RZ, [R16+URZ+0x30830], R3 ;  /* 0x0308300310ff79a7 */ /* 0x0007f0000800003f */
[----:B------:R-:W-:Y:S05]  /*6650*/  @!P1 BRA `(.L_x_2762) ;  /* 0x0000000000049947 */ /* 0x000fea0003800000 */
[----:B------:R-:W-:Y:S01]  /*6660*/  BPT.TRAP 0x1 ;  /* 0x000000040000795c */ /* 0x000fe20000300000 */
.L_x_2762:
        /* <DEDUP_REMOVED lines=36> */
.L_x_2787:
[----:B------:R-:W-:Y:S05]  /*68b0*/  @P0 BRA `(.L_x_2764) ;  /* 0x0000000000140947 */ /* 0x000fea0003800000 */
[----:B------:R-:W-:Y:S01]  /*68c0*/  ISETP.NE.AND P1, PT, R6, RZ, PT ;  /* 0x000000ff0600720c */ /* 0x000fe20003f25270 */
[----:B------:R-:W-:-:S04]  /*68d0*/  IMAD.MOV.U32 R2, RZ, RZ, 0x4100 ;  /* 0x00004100ff027424 */ /* 0x000fc800078e00ff */
[----:B------:R3:W-:Y:S08]  /*68e0*/  SYNCS.ARRIVE.TRANS64 RZ, [R16+URZ+0x30818], R2 ;  /* 0x0308180210ff79a7 */ /* 0x0007f0000800003f */
[----:B------:R-:W-:Y:S05]  /*68f0*/  @!P1 BRA `(.L_x_2764) ;  /* 0x0000000000049947 */ /* 0x000fea0003800000 */
[----:B------:R-:W-:Y:S01]  /*6900*/  BPT.TRAP 0x1 ;  /* 0x000000040000795c */ /* 0x000fe20000300000 */
.L_x_2764:
        /* <DEDUP_REMOVED lines=36> */
.L_x_2788:
[----:B------:R-:W-:Y:S05]  /*6b50*/  @P0 BRA `(.L_x_2766) ;  /* 0x0000000000140947 */ /* 0x000fea0003800000 */
[----:B------:R-:W-:Y:S01]  /*6b60*/  ISETP.NE.AND P1, PT, R6, RZ, PT ;  /* 0x000000ff0600720c */ /* 0x000fe20003f25270 */
[----:B-123--:R-:W-:-:S04]  /*6b70*/  IMAD.MOV.U32 R21, RZ, RZ, 0x4100 ;  /* 0x00004100ff157424 */ /* 0x00efc800078e00ff */
[----:B------:R4:W-:Y:S08]  /*6b80*/  SYNCS.ARRIVE.TRANS64 RZ, [R16+URZ+0x30838], R21 ;  /* 0x0308381510ff79a7 */ /* 0x0009f0000800003f */
[----:B------:R-:W-:Y:S05]  /*6b90*/  @!P1 BRA `(.L_x_2766) ;  /* 0x0000000000049947 */ /* 0x000fea0003800000 */
[----:B------:R-:W-:Y:S01]  /*6ba0*/  BPT.TRAP 0x1 ;  /* 0x000000040000795c */ /* 0x000fe20000300000 */
.L_x_2766:
        /* <DEDUP_REMOVED lines=31> */
.L_x_2790:
[----:B------:R-:W-:Y:S05]  /*6da0*/  @P0 BRA `(.L_x_2768) ;  /* 0x0000000000140947 */ /* 0x000fea0003800000 */
[----:B------:R-:W-:Y:S01]  /*6db0*/  ISETP.NE.AND P1, PT, R6, RZ, PT ;  /* 0x000000ff0600720c */ /* 0x000fe20003f25270 */
[----:B------:R-:W-:-:S04]  /*6dc0*/  IMAD.MOV.U32 R5, RZ, RZ, 0x4100 ;  /* 0x00004100ff057424 */ /* 0x000fc800078e00ff */
[----:B------:R1:W-:Y:S08]  /*6dd0*/  SYNCS.ARRIVE.TRANS64 RZ, [R16+URZ+0x30810], R5 ;  /* 0x0308100510ff79a7 */ /* 0x0003f0000800003f */
[----:B------:R-:W-:Y:S05]  /*6de0*/  @!P1 BRA `(.L_x_2768) ;  /* 0x0000000000049947 */ /* 0x000fea0003800000 */
[----:B------:R-:W-:Y:S01]  /*6df0*/  BPT.TRAP 0x1 ;  /* 0x000000040000795c */ /* 0x000fe20000300000 */
.L_x_2768:
        /* <DEDUP_REMOVED lines=37> */
.L_x_2760:
        /* <DEDUP_REMOVED lines=8> */
.L_x_2791:
[----:B------:R-:W-:Y:S05]  /*70d0*/  @P0 BRA `(.L_x_2771) ;  /* 0x0000000000140947 */ /* 0x000fea0003800000 */
[----:B------:R-:W-:Y:S01]  /*70e0*/  ISETP.NE.AND P1, PT, R6, RZ, PT ;  /* 0x000000ff0600720c */ /* 0x000fe20003f25270 */
[----:B------:R-:W-:-:S04]  /*70f0*/  IMAD.MOV.U32 R5, RZ, RZ, 0x4100 ;  /* 0x00004100ff057424 */ /* 0x000fc800078e00ff */
[----:B------:R2:W-:Y:S08]  /*7100*/  SYNCS.ARRIVE.TRANS64 RZ, [R16+URZ+0x30830], R5 ;  /* 0x0308300510ff79a7 */ /* 0x0005f0000800003f */
[----:B------:R-:W-:Y:S05]  /*7110*/  @!P1 BRA `(.L_x_2771) ;  /* 0x0000000000049947 */ /* 0x000fea0003800000 */
[----:B------:R-:W-:Y:S01]  /*7120*/  BPT.TRAP 0x1 ;  /* 0x000000040000795c */ /* 0x000fe20000300000 */
.L_x_2771:
        /* <DEDUP_REMOVED lines=33> */
.L_x_2792:
[----:B------:R-:W-:Y:S05]  /*7340*/  @P0 BRA `(.L_x_2773) ;  /* 0x0000000000140947 */ /* 0x000fea0003800000 */
[----:B------:R-:W-:Y:S01]  /*7350*/  ISETP.NE.AND P0, PT, R6, RZ, PT ;  /* 0x000000ff0600720c */ /* 0x000fe20003f05270 */
[----:B------:R-:W-:-:S04]  /*7360*/  IMAD.MOV.U32 R5, RZ, RZ, 0x4100 ;  /* 0x00004100ff057424 */ /* 0x000fc800078e00ff */
[----:B------:R1:W-:Y:S08]  /*7370*/  SYNCS.ARRIVE.TRANS64 RZ, [R16+URZ+0x30818], R5 ;  /* 0x0308180510ff79a7 */ /* 0x0003f0000800003f */
[----:B------:R-:W-:Y:S05]  /*7380*/  @!P0 BRA `(.L_x_2773) ;  /* 0x0000000000048947 */ /* 0x000fea0003800000 */
[----:B------:R-:W-:Y:S01]  /*7390*/  BPT.TRAP 0x1 ;  /* 0x000000040000795c */ /* 0x000fe20000300000 */
.L_x_2773:
        /* <DEDUP_REMOVED lines=37> */
.L_x_2759:
[----:B------:R-:W1:Y:S01]  /*75f0*/  S2R R0, SR_TID.X ;  /* 0x0000000000007919 */ /* 0x000e620000002100 */
[----:B------:R-:W-:Y:S01]  /*7600*/  IMAD R3, R19, 0x8, R16 ;  /* 0x0000000813037824 */ /* 0x000fe200078e0210 */
[----:B-1----:R-:W-:Y:S02]  /*7610*/  LOP3.LUT R2, R0, 0x7f, RZ, 0xc0, !PT ;  /* 0x0000007f00027812 */ /* 0x002fe400078ec0ff */
[----:B------:R-:W-:Y:S02]  /*7620*/  SHF.L.U32 R0, R11, 0x1f, RZ ;  /* 0x0000001f0b007819 */ /* 0x000fe400000006ff */
[----:B------:R-:W-:Y:S02]  /*7630*/  ISETP.NE.AND P1, PT, R2, RZ, PT ;  /* 0x000000ff0200720c */ /* 0x000fe40003f25270 */
[----:B------:R-:W1:Y:S02]  /*7640*/  SYNCS.PHASECHK.TRANS64.TRYWAIT P0, [R3+URZ+0x30840], R0 ;  /* 0x03084000030075a7 */ /* 0x000e64000800017f */
[----:B-1----:R-:W-:Y:S09]  /*7650*/  @!P0 BRA `(.L_x_2774) ;  /* 0x0000000800448947 */ /* 0x002ff20003800000 */
.L_x_2793:
[----:B------:R-:W-:Y:S05]  /*7660*/  @P1 BRA `(.L_x_2775) ;  /* 0x0000000000181947 */ /* 0x000fea0003800000 */
[----:B------:R-:W1:Y:S01]  /*7670*/  S2R R2, SR_TID.X ;  /* 0x0000000000027919 */ /* 0x000e620000002100 */
[----:B------:R-:W-:-:S04]  /*7680*/  IMAD.MOV.U32 R0, RZ, RZ, 0x4100 ;  /* 0x00004100ff007424 */ /* 0x000fc800078e00ff */
[----:B------:R1:W-:Y:S02]  /*7690*/  SYNCS.ARRIVE.TRANS64 RZ, [R3+URZ+0x30830], R0 ;  /* 0x0308300003ff79a7 */ /* 0x0003e4000800003f */
[----:B-1----:R-:W-:-:S13]  /*76a0*/  LOP3.LUT P0, RZ, R2, 0x1f, RZ, 0xc0, !PT ;  /* 0x0000001f02ff7812 */ /* 0x002fda000780c0ff */
[----:B------:R-:W-:Y:S05]  /*76b0*/  @!P0 BRA `(.L_x_2775) ;  /* 0x0000000000048947 */ /* 0x000fea0003800000 */
[----:B------:R-:W-:Y:S01]  /*76c0*/  BPT.TRAP 0x1 ;  /* 0x000000040000795c */ /* 0x000fe20000300000 */
.L_x_2775:
        /* <DEDUP_REMOVED lines=40> */
.L_x_2756:
[----:B------:R-:W-:Y:S05]  /*7950*/  BSYNC B0 ;  /* 0x0000000000007941 */ /* 0x000fea0003800000 */
.L_x_2755:
[----:B------:R-:W-:-:S03]  /*7960*/  UMOV UR7, 0xffffffff ;  /* 0xffffffff00077882 */ /* 0x000fc60000000000 */
[----:B------:R-:W-:Y:S05]  /*7970*/  BRA.DIV UR7, `(.L_x_2776) ;  /* 0x0000000607907947 */ /* 0x000fea000b800000 */
[----:B------:R-:W-:-:S13]  /*7980*/  ELECT P6, URZ, PT ;  /* 0x00000000003f782f */ /* 0x000fda00038c0000 */
.L_x_2796:
[----:B------:R-:W-:Y:S05]  /*7990*/  @!P6 BRA `(.L_x_2705) ;  /* 0x000000000084e947 */ /* 0x000fea0003800000 */
[----:B------:R-:W-:-:S06]  /*79a0*/  ULOP3.LUT UR7, UR38, 0x2, URZ, 0xfc, !UPT ;  /* 0x0000000226077892 */ /* 0x000fcc000f8efc3f */
[----:B------:R-:W-:-:S05]  /*79b0*/  IMAD.U32 R2, RZ, RZ, UR7 ;  /* 0x00000007ff027e24 */ /* 0x000fca000f8e00ff */
[----:B------:R-:W-:-:S13]  /*79c0*/  ISETP.NE.AND P2, PT, R2, 0x3, PT ;  /* 0x000000030200780c */ /* 0x000fda0003f45270 */
[----:B------:R-:W-:Y:S05]  /*79d0*/  @!P2 BRA `(.L_x_2777) ;  /* 0x000000000004a947 */ /* 0x000fea0003800000 */
[----:B------:R-:W-:Y:S01]  /*79e0*/  BPT.TRAP 0x1 ;  /* 0x000000040000795c */ /* 0x000fe20000300000 */
.L_x_2777:
        /* <DEDUP_REMOVED lines=15> */
.L_x_2797:
[----:B------:R-:W2:Y:S02]  /*7ae0*/  SYNCS.PHASECHK.TRANS64.TRYWAIT P0, [R3+URZ], R2 ;  /* 0x00000002030075a7 */ /* 0x000ea4000800017f */
[----:B--2---:R-:W-:Y:S05]  /*7af0*/  @!P0 BRA `(.L_x_2779) ;  /* 0x0000000400648947 */ /* 0x004fea0003800000 */
.L_x_2798:
[----:B------:R-:W-:Y:S05]  /*7b00*/  @!P2 BRA `(.L_x_2780) ;  /* 0x000000000004a947 */ /* 0x000fea0003800000 */
[----:B------:R-:W-:Y:S01]  /*7b10*/  BPT.TRAP 0x1 ;  /* 0x000000040000795c */ /* 0x000fe20000300000 */
.L_x_2780:
[----:B--2---:R-:W-:-:S04]  /*7b20*/  VIADD R3, R7, 0x30840 ;  /* 0x0003084007037836 */ /* 0x004fc80000000000 */
[----:B------:R-:W-:-:S04]  /*7b30*/  IMAD R0, R0, 0x8, R3 ;  /* 0x0000000800007824 */ /* 0x000fc800078e0203 */
[----:B------:R-:W2:Y:S02]  /*7b40*/  SYNCS.PHASECHK.TRANS64.TRYWAIT P0, [R0+URZ], R5 ;  /* 0x00000005000075a7 */ /* 0x000ea4000800017f */
[----:B--2---:R-:W-:Y:S05]  /*7b50*/  @!P0 BRA `(.L_x_2781) ;  /* 0x0000000400608947 */ /* 0x004fea0003800000 */
.L_x_2799:
[----:B------:R-:W-:-:S07]  /*7b60*/  IMAD R3, R4, 0x8, R3 ;  /* 0x0000000804037824 */ /* 0x000fce00078e0203 */
.L_x_2782:
[----:B---3--:R3:W4:Y:S02]  /*7b70*/  SYNCS.PHASECHK.TRANS64.TRYWAIT P0, [R3+URZ], R2 ;  /* 0x00000002030075a7 */ /* 0x008724000800017f */
[----:B----4-:R-:W-:Y:S05]  /*7b80*/  @!P0 NANOSLEEP.SYNCS 0x989680 ;  /* 0x009896800000895d */ /* 0x010fea0003900000 */
[----:B------:R-:W4:Y:S02]  /*7b90*/  @!P0 SYNCS.PHASECHK.TRANS64 P0, [R3+URZ], R2 ;  /* 0x00000002030085a7 */ /* 0x000f24000800007f */
[----:B----4-:R-:W-:Y:S05]  /*7ba0*/  @!P0 BRA `(.L_x_2782) ;  /* 0xfffffffc00f08947 */ /* 0x010fea000383ffff */
.L_x_2705:
[----:B------:R-:W-:Y:S05]  /*7bb0*/  BSYNC B6 ;  /* 0x0000000000067941 */ /* 0x000fea0003800000 */
.L_x_2700:
[----:B------:R-:W-:Y:S05]  /*7bc0*/  EXIT ;  /* 0x000000000000794d */ /* 0x000fea0003800000 */
.L_x_2711:
[----:B------:R-:W-:Y:S02]  /*7bd0*/  IMAD.MOV.U32 R12, RZ, RZ, RZ ;  /* 0x000000ffff0c7224 */ /* 0x000fe400078e00ff */
[----:B------:R-:W-:Y:S02]  /*7be0*/  IMAD.MOV.U32 R11, RZ, RZ, 0x1f ;  /* 0x0000001fff0b7424 */ /* 0x000fe400078e00ff */
[----:B------:R-:W-:-:S07]  /*7bf0*/  IMAD.MOV.U32 R15, RZ, RZ, -0x1 ;  /* 0xffffffffff0f7424 */ /* 0x000fce00078e00ff */
[----:B------:R-:W-:Y:S05]  /*7c00*/  WARPSYNC.COLLECTIVE R15, `(.L_x_2783) ;  /* 0x000000000f087348 */ /* 0x000fea0003c00000 */
[----:B------:R1:W2:Y:S02]  /*7c10*/  SHFL.IDX P6, R14, R13, R12, R11 ;  /* 0x0000000c0d0e7389 */ /* 0x0002a400000c000b */
[----:B-12---:R-:W-:Y:S01]  /*7c20*/  ENDCOLLECTIVE ;  /* 0x000000000000791b */ /* 0x006fe20003800000 */
.L_x_2783:
[----:B------:R-:W-:Y:S05]  /*7c30*/  BRA `(.L_x_2784) ;  /* 0xffffff9400b47947 */ /* 0x000fea000383ffff */
.L_x_2713:
[----:B---3--:R3:W4:Y:S02]  /*7c40*/  SYNCS.PHASECHK.TRANS64.TRYWAIT P0, [R228+URZ+0x30800], R9 ;  /* 0x03080009e40075a7 */ /* 0x008724000800017f */
[----:B----4-:R-:W-:Y:S05]  /*7c50*/  @!P0 NANOSLEEP.SYNCS 0x989680 ;  /* 0x009896800000895d */ /* 0x010fea0003900000 */
[----:B------:R-:W4:Y:S02]  /*7c60*/  @!P0 SYNCS.PHASECHK.TRANS64 P0, [R228+URZ+0x30800], R9 ;  /* 0x03080009e40085a7 */ /* 0x000f24000800007f */
[----:B----4-:R-:W-:Y:S05]  /*7c70*/  @!P0 BRA `(.L_x_2713) ;  /* 0xfffffffc00f08947 */ /* 0x010fea000383ffff */
[----:B------:R-:W-:Y:S05]  /*7c80*/  BRA `(.L_x_2712) ;  /* 0xffffff9400dc7947 */ /* 0x000fea000383ffff */
.L_x_2717:
[----:B---3--:R3:W4:Y:S02]  /*7c90*/  SYNCS.PHASECHK.TRANS64.TRYWAIT P1, [R0+URZ+0x30810], R9 ;  /* 0x03081009000075a7 */ /* 0x008724000802017f */
[----:B----4-:R-:W-:Y:S05]  /*7ca0*/  @!P1 NANOSLEEP.SYNCS 0x989680 ;  /* 0x009896800000995d */ /* 0x010fea0003900000 */
[----:B------:R-:W4:Y:S02]  /*7cb0*/  @!P1 SYNCS.PHASECHK.TRANS64 P1, [R0+URZ+0x30810], R9 ;  /* 0x03081009000095a7 */ /* 0x000f24000802007f */
[----:B----4-:R-:W-:Y:S05]  /*7cc0*/  @!P1 BRA `(.L_x_2717) ;  /* 0xfffffffc00f09947 */ /* 0x010fea000383ffff */
[----:B------:R-:W-:Y:S05]  /*7cd0*/  BRA `(.L_x_2716) ;  /* 0xffffff9c00907947 */ /* 0x000fea000383ffff */
.L_x_2721:
[----:B------:R1:W1:Y:S02]  /*7ce0*/  SYNCS.PHASECHK.TRANS64.TRYWAIT P1, [R0+URZ+0x30830], R9 ;  /* 0x03083009000075a7 */ /* 0x000264000802017f */
[----:B-1----:R-:W-:Y:S05]  /*7cf0*/  @!P1 NANOSLEEP.SYNCS 0x989680 ;  /* 0x009896800000995d */ /* 0x002fea0003900000 */
[----:B------:R-:W1:Y:S02]  /*7d00*/  @!P1 SYNCS.PHASECHK.TRANS64 P1, [R0+URZ+0x30830], R9 ;  /* 0x03083009000095a7 */ /* 0x000e64000802007f */
[----:B-1----:R-:W-:Y:S05]  /*7d10*/  @!P1 BRA `(.L_x_2721) ;  /* 0xfffffffc00f09947 */ /* 0x002fea000383ffff */
[----:B------:R-:W-:Y:S05]  /*7d20*/  BRA `(.L_x_2720) ;  /* 0xffffffa000e87947 */ /* 0x000fea000383ffff */
.L_x_2757:
[----:B-1----:R1:W2:Y:S02]  /*7d30*/  SYNCS.PHASECHK.TRANS64.TRYWAIT P0, [R16+URZ+0x30820], R3 ;  /* 0x03082003100075a7 */ /* 0x0022a4000800017f */
[----:B--2---:R-:W-:Y:S05]  /*7d40*/  @!P0 NANOSLEEP.SYNCS 0x989680 ;  /* 0x009896800000895d */ /* 0x004fea0003900000 */
[----:B------:R-:W2:Y:S02]  /*7d50*/  @!P0 SYNCS.PHASECHK.TRANS64 P0, [R16+URZ+0x30820], R3 ;  /* 0x03082003100085a7 */ /* 0x000ea4000800007f */
[----:B--2---:R-:W-:Y:S05]  /*7d60*/  @!P0 BRA `(.L_x_2757) ;  /* 0xfffffffc00f08947 */ /* 0x004fea000383ffff */
[----:B------:R-:W-:Y:S05]  /*7d70*/  BRA `(.L_x_2785) ;  /* 0xffffffe000587947 */ /* 0x000fea000383ffff */
.L_x_2761:
[----:B-1----:R1:W3:Y:S02]  /*7d80*/  SYNCS.PHASECHK.TRANS64.TRYWAIT P1, [R16+URZ+0x30840], R21 ;  /* 0x03084015100075a7 */ /* 0x0022e4000802017f */
[----:B---3--:R-:W-:Y:S05]  /*7d90*/  @!P1 NANOSLEEP.SYNCS 0x989680 ;  /* 0x009896800000995d */ /* 0x008fea0003900000 */
[----:B------:R-:W3:Y:S02]  /*7da0*/  @!P1 SYNCS.PHASECHK.TRANS64 P1, [R16+URZ+0x30840], R21 ;  /* 0x03084015100095a7 */ /* 0x000ee4000802007f */
[----:B---3--:R-:W-:Y:S05]  /*7db0*/  @!P1 BRA `(.L_x_2761) ;  /* 0xfffffffc00f09947 */ /* 0x008fea000383ffff */
[----:B------:R-:W-:Y:S05]  /*7dc0*/  BRA `(.L_x_2786) ;  /* 0xffffffe800107947 */ /* 0x000fea000383ffff */
.L_x_2763:
[----:B--2---:R2:W3:Y:S02]  /*7dd0*/  SYNCS.PHASECHK.TRANS64.TRYWAIT P1, [R16+URZ+0x30828], R21 ;  /* 0x03082815100075a7 */ /* 0x0044e4000802017f */
[----:B---3--:R-:W-:Y:S05]  /*7de0*/  @!P1 NANOSLEEP.SYNCS 0x989680 ;  /* 0x009896800000995d */ /* 0x008fea0003900000 */
[----:B------:R-:W3:Y:S02]  /*7df0*/  @!P1 SYNCS.PHASECHK.TRANS64 P1, [R16+URZ+0x30828], R21 ;  /* 0x03082815100095a7 */ /* 0x000ee4000802007f */
[----:B---3--:R-:W-:Y:S05]  /*7e00*/  @!P1 BRA `(.L_x_2763) ;  /* 0xfffffffc00f09947 */ /* 0x008fea000383ffff */
[----:B------:R-:W-:Y:S05]  /*7e10*/  BRA `(.L_x_2787) ;  /* 0xffffffe800a47947 */ /* 0x000fea000383ffff */
.L_x_2765:
[----:B---3--:R3:W4:Y:S02]  /*7e20*/  SYNCS.PHASECHK.TRANS64.TRYWAIT P1, [R16+URZ+0x30848], R21 ;  /* 0x03084815100075a7 */ /* 0x008724000802017f */
[----:B----4-:R-:W-:Y:S05]  /*7e30*/  @!P1 NANOSLEEP.SYNCS 0x989680 ;  /* 0x009896800000995d */ /* 0x010fea0003900000 */
[----:B------:R-:W4:Y:S02]  /*7e40*/  @!P1 SYNCS.PHASECHK.TRANS64 P1, [R16+URZ+0x30848], R21 ;  /* 0x03084815100095a7 */ /* 0x000f24000802007f */
[----:B----4-:R-:W-:Y:S05]  /*7e50*/  @!P1 BRA `(.L_x_2765) ;  /* 0xfffffffc00f09947 */ /* 0x010fea000383ffff */
[----:B------:R-:W-:Y:S05]  /*7e60*/  BRA `(.L_x_2788) ;  /* 0xffffffec00387947 */ /* 0x000fea000383ffff */
.L_x_2767:
[----:B------:R-:W-:-:S07]  /*7e70*/  SHF.L.U32 R5, R11, 0x1f, RZ ;  /* 0x0000001f0b057819 */ /* 0x000fce00000006ff */
.L_x_2789:
[----:B------:R1:W1:Y:S02]  /*7e80*/  SYNCS.PHASECHK.TRANS64.TRYWAIT P1, [R16+URZ+0x30820], R5 ;  /* 0x03082005100075a7 */ /* 0x000264000802017f */
[----:B-1----:R-:W-:Y:S05]  /*7e90*/  @!P1 NANOSLEEP.SYNCS 0x989680 ;  /* 0x009896800000995d */ /* 0x002fea0003900000 */
[----:B------:R-:W1:Y:S02]  /*7ea0*/  @!P1 SYNCS.PHASECHK.TRANS64 P1, [R16+URZ+0x30820], R5 ;  /* 0x03082005100095a7 */ /* 0x000e64000802007f */
[----:B-1----:R-:W-:Y:S05]  /*7eb0*/  @!P1 BRA `(.L_x_2789) ;  /* 0xfffffffc00f09947 */ /* 0x002fea000383ffff */
[----:B------:R-:W-:Y:S05]  /*7ec0*/  BRA `(.L_x_2790) ;  /* 0xffffffec00b47947 */ /* 0x000fea000383ffff */
.L_x_2770:
[----:B-1----:R1:W2:Y:S02]  /*7ed0*/  SYNCS.PHASECHK.TRANS64.TRYWAIT P1, [R16+URZ+0x30840], R13 ;  /* 0x0308400d100075a7 */ /* 0x0022a4000802017f */
[----:B--2---:R-:W-:Y:S05]  /*7ee0*/  @!P1 NANOSLEEP.SYNCS 0x989680 ;  /* 0x009896800000995d */ /* 0x004fea0003900000 */
[----:B------:R-:W2:Y:S02]  /*7ef0*/  @!P1 SYNCS.PHASECHK.TRANS64 P1, [R16+URZ+0x30840], R13 ;  /* 0x0308400d100095a7 */ /* 0x000ea4000802007f */
[----:B--2---:R-:W-:Y:S05]  /*7f00*/  @!P1 BRA `(.L_x_2770) ;  /* 0xfffffffc00f09947 */ /* 0x004fea000383ffff */
[----:B------:R-:W-:Y:S05]  /*7f10*/  BRA `(.L_x_2791) ;  /* 0xfffffff0006c7947 */ /* 0x000fea000383ffff */
.L_x_2772:
[----:B--2---:R2:W1:Y:S02]  /*7f20*/  SYNCS.PHASECHK.TRANS64.TRYWAIT P1, [R16+URZ+0x30828], R13 ;  /* 0x0308280d100075a7 */ /* 0x004464000802017f */
[----:B-1----:R-:W-:Y:S05]  /*7f30*/  @!P1 NANOSLEEP.SYNCS 0x989680 ;  /* 0x009896800000995d */ /* 0x002fea0003900000 */
[----:B------:R-:W1:Y:S02]  /*7f40*/  @!P1 SYNCS.PHASECHK.TRANS64 P1, [R16+URZ+0x30828], R13 ;  /* 0x0308280d100095a7 */ /* 0x000e64000802007f */
[----:B-1----:R-:W-:Y:S05]  /*7f50*/  @!P1 BRA `(.L_x_2772) ;  /* 0xfffffffc00f09947 */ /* 0x002fea000383ffff */
[----:B------:R-:W-:Y:S05]  /*7f60*/  BRA `(.L_x_2792) ;  /* 0xfffffff000f47947 */ /* 0x000fea000383ffff */
.L_x_2774:
[----:B------:R1:W1:Y:S02]  /*7f70*/  SYNCS.PHASECHK.TRANS64.TRYWAIT P0, [R3+URZ+0x30840], R0 ;  /* 0x03084000030075a7 */ /* 0x000264000800017f */
[----:B-1----:R-:W-:Y:S05]  /*7f80*/  @!P0 NANOSLEEP.SYNCS 0x989680 ;  /* 0x009896800000895d */ /* 0x002fea0003900000 */
[----:B------:R-:W1:Y:S02]  /*7f90*/  @!P0 SYNCS.PHASECHK.TRANS64 P0, [R3+URZ+0x30840], R0 ;  /* 0x03084000030085a7 */ /* 0x000e64000800007f */
[----:B-1----:R-:W-:Y:S05]  /*7fa0*/  @!P0 BRA `(.L_x_2774) ;  /* 0xfffffffc00f08947 */ /* 0x002fea000383ffff */
[----:B------:R-:W-:Y:S05]  /*7fb0*/  BRA `(.L_x_2793) ;  /* 0xfffffff400a87947 */ /* 0x000fea000383ffff */
.L_x_2776:
[----:B------:R-:W-:Y:S01]  /*7fc0*/  BSSY B0, `(.L_x_2794) ;  /* 0x0000006000007945 */ /* 0x000fe20003800000 */
[----:B------:R-:W-:-:S07]  /*7fd0*/  IMAD.MOV.U32 R15, RZ, RZ, -0x1 ;  /* 0xffffffffff0f7424 */ /* 0x000fce00078e00ff */
[----:B------:R-:W-:Y:S05]  /*7fe0*/  WARPSYNC.COLLECTIVE R15, `(.L_x_2795) ;  /* 0x000000000f0c7348 */ /* 0x000fea0003c00000 */
[----:B------:R-:W-:Y:S02]  /*7ff0*/  ELECT P6, UR62, PT ;  /* 0x00000000003e782f */ /* 0x000fe400038c0000 */
[----:B------:R-:W-:Y:S01]  /*8000*/  MOV R14, UR62 ;  /* 0x0000003e000e7c02 */ /* 0x000fe20008000f00 */
[----:B------:R-:W-:Y:S10]  /*8010*/  ENDCOLLECTIVE ;  /* 0x000000000000791b */ /* 0x000ff40003800000 */
.L_x_2795:
[----:B------:R-:W-:Y:S05]  /*8020*/  BSYNC B0 ;  /* 0x0000000000007941 */ /* 0x000fea0003800000 */
.L_x_2794:
[----:B------:R-:W-:Y:S05]  /*8030*/  BRA `(.L_x_2796) ;  /* 0xfffffff800547947 */ /* 0x000fea000383ffff */
.L_x_2778:
[----:B-1----:R1:W2:Y:S02]  /*8040*/  SYNCS.PHASECHK.TRANS64.TRYWAIT P0, [R6+URZ], R5 ;  /* 0x00000005060075a7 */ /* 0x0022a4000800017f */
[----:B--2---:R-:W-:Y:S05]  /*8050*/  @!P0 NANOSLEEP.SYNCS 0x989680 ;  /* 0x009896800000895d */ /* 0x004fea0003900000 */
[----:B------:R-:W2:Y:S02]  /*8060*/  @!P0 SYNCS.PHASECHK.TRANS64 P0, [R6+URZ], R5 ;  /* 0x00000005060085a7 */ /* 0x000ea4000800007f */
[----:B--2---:R-:W-:Y:S05]  /*8070*/  @!P0 BRA `(.L_x_2778) ;  /* 0xfffffffc00f08947 */ /* 0x004fea000383ffff */
[----:B------:R-:W-:Y:S05]  /*8080*/  BRA `(.L_x_2797) ;  /* 0xfffffff800947947 */ /* 0x000fea000383ffff */
.L_x_2779:
[----:B--2---:R2:W3:Y:S02]  /*8090*/  SYNCS.PHASECHK.TRANS64.TRYWAIT P0, [R3+URZ], R2 ;  /* 0x00000002030075a7 */ /* 0x0044e4000800017f */
[----:B---3--:R-:W-:Y:S05]  /*80a0*/  @!P0 NANOSLEEP.SYNCS 0x989680 ;  /* 0x009896800000895d */ /* 0x008fea0003900000 */
[----:B------:R-:W3:Y:S02]  /*80b0*/  @!P0 SYNCS.PHASECHK.TRANS64 P0, [R3+URZ], R2 ;  /* 0x00000002030085a7 */ /* 0x000ee4000800007f */
[----:B---3--:R-:W-:Y:S05]  /*80c0*/  @!P0 BRA `(.L_x_2779) ;  /* 0xfffffffc00f08947 */ /* 0x008fea000383ffff */
[----:B------:R-:W-:Y:S05]  /*80d0*/  BRA `(.L_x_2798) ;  /* 0xfffffff800887947 */ /* 0x000fea000383ffff */
.L_x_2781:
[----:B--2---:R2:W3:Y:S02]  /*80e0*/  SYNCS.PHASECHK.TRANS64.TRYWAIT P0, [R0+URZ], R5 ;  /* 0x00000005000075a7 */ /* 0x0044e4000800017f */
[----:B---3--:R-:W-:Y:S05]  /*80f0*/  @!P0 NANOSLEEP.SYNCS 0x989680 ;  /* 0x009896800000895d */ /* 0x008fea0003900000 */
[----:B------:R-:W3:Y:S02]  /*8100*/  @!P0 SYNCS.PHASECHK.TRANS64 P0, [R0+URZ], R5 ;  /* 0x00000005000085a7 */ /* 0x000ee4000800007f */
[----:B---3--:R-:W-:Y:S05]  /*8110*/  @!P0 BRA `(.L_x_2781) ;  /* 0xfffffffc00f08947 */ /* 0x008fea000383ffff */
[----:B------:R-:W-:Y:S05]  /*8120*/  BRA `(.L_x_2799) ;  /* 0xfffffff8008c7947 */ /* 0x000fea000383ffff */
.L_x_2800:
        /* <DEDUP_REMOVED lines=13> */
.L_x_3703:


//--------------------- .text._ZN7cutlass13device_kernelIN5flash11enable_sm90INS1_16FlashAttnBwdSm90INS1_25CollectiveMainloopBwdSm90ILi2ELi2ELi2EN4cute5tupleIJNS5_1CILi1EEES8_S8_EEENS6_IJNS7_ILi64EEENS7_ILi128EEESB_EEENS_6half_tEfNS_4arch4Sm90ELb1ELb0ELb0ELb0ELb1ELb1ELb0ELb0ELi2ELi1ELi2ELi1ELb0EEENS1_24CollectiveEpilogueBwdGQAISC_fSF_Li256ELb0ELb1EEENS1_25SingleTileBwdLPTSchedulerILb0ELi128ELb1EEEEEEEEEvNT_6ParamsE --------------------------
	.section	.text._ZN7cutlass13device_kernelIN5flash11enable_sm90INS1_16FlashAttnBwdSm90INS1_25CollectiveMainloopBwdSm90ILi2ELi2ELi2EN4cute5tupleIJNS5_1CILi1EEES8_S8_EEENS6_IJNS7_ILi64EEENS7_ILi128EEESB_EEENS_6half_tEfNS_4arch4Sm90ELb1ELb0ELb0ELb0ELb1ELb1ELb0ELb0ELi2ELi1ELi2ELi1ELb0EEENS1_24CollectiveEpilogueBwdGQAISC_fSF_Li256ELb0ELb1EEENS1_25SingleTileBwdLPTSchedulerILb0ELi128ELb1EEEEEEEEEvNT_6ParamsE,"ax",@progbits
	.align	128
.text._ZN7cutlass13device_kernelIN5flash11enable_sm90INS1_16FlashAttnBwdSm90INS1_25CollectiveMainloopBwdSm90ILi2ELi2ELi2EN4cute5tupleIJNS5_1CILi1EEES8_S8_EEENS6_IJNS7_ILi64EEENS7_ILi128EEESB_EEENS_6half_tEfNS_4arch4Sm90ELb1ELb0ELb0ELb0ELb1ELb1ELb0ELb0ELi2ELi1ELi2ELi1ELb0EEENS1_24CollectiveEpilogueBwdGQAISC_fSF_Li256ELb0ELb1EEENS1_25SingleTileBwdLPTSchedulerILb0ELi128ELb1EEEEEEEEEvNT_6ParamsE:
        .type           _ZN7cutlass13device_kernelIN5flash11enable_sm90INS1_16FlashAttnBwdSm90INS1_25CollectiveMainloopBwdSm90ILi2ELi2ELi2EN4cute5tupleIJNS5_1CILi1EEES8_S8_EEENS6_IJNS7_ILi64EEENS7_ILi128EEESB_EEENS_6half_tEfNS_4arch4Sm90ELb1ELb0ELb0ELb0ELb1ELb1ELb0ELb0ELi2ELi1ELi2ELi1ELb0EEENS1_24CollectiveEpilogueBwdGQAISC_fSF_Li256ELb0ELb1EEENS1_25SingleTileBwdLPTSchedulerILb0ELi128ELb1EEEEEEEEEvNT_6ParamsE,@function
        .size           _ZN7cutlass13device_kernelIN5flash11enable_sm90INS1_16FlashAttnBwdSm90INS1_25CollectiveMainloopBwdSm90ILi2ELi2ELi2EN4cute5tupleIJNS5_1CILi1EEES8_S8_EEENS6_IJNS7_ILi64EEENS7_ILi128EEESB_EEENS_6half_tEfNS_4arch4Sm90ELb1ELb0ELb0ELb0ELb1ELb1ELb0ELb0ELi2ELi1ELi2ELi1ELb0EEENS1_24CollectiveEpilogueBwdGQAISC_fSF_Li256ELb0ELb1EEENS1_25SingleTileBwdLPTSchedulerILb0ELi128ELb1EEEEEEEEEvNT_6ParamsE,(.L_x_3704 - _ZN7cutlass13device_kernelIN5flash11enable_sm90INS1_16FlashAttnBwdSm90INS1_25CollectiveMainloopBwdSm90ILi2ELi2ELi2EN4cute5tupleIJNS5_1CILi1EEES8_S8_EEENS6_IJNS7_ILi64EEENS7_ILi128EEESB_EEENS_6half_tEfNS_4arch4Sm90ELb1ELb0ELb0ELb0ELb1ELb1ELb0ELb0ELi2ELi1ELi2ELi1ELb0EEENS1_24CollectiveEpilogueBwdGQAISC_fSF_Li256ELb0ELb1EEENS1_25SingleTileBwdLPTSchedulerILb0ELi128ELb1EEEEEEEEEvNT_6ParamsE)
        .other          _ZN7cutlass13device_kernelIN5flash11enable_sm90INS1_16FlashAttnBwdSm90INS1_25CollectiveMainloopBwdSm90ILi2ELi2ELi2EN4cute5tupleIJNS5_1CILi1EEES8_S8_EEENS6_IJNS7_ILi64EEENS7_ILi128EEESB_EEENS_6half_tEfNS_4arch4Sm90ELb1ELb0ELb0ELb0ELb1ELb1ELb0ELb0ELi2ELi1ELi2ELi1ELb0EEENS1_24CollectiveEpilogueBwdGQAISC_fSF_Li256ELb0ELb1EEENS1_25SingleTileBwdLPTSchedulerILb0ELi128ELb1EEEEEEEEEvNT_6ParamsE,@"STO_CUDA_ENTRY STV_DEFAULT"
_ZN7cutlass13device_kernelIN5flash11enable_sm90INS1_16FlashAttnBwdSm90INS1_25CollectiveMainloopBwdSm90ILi2ELi2ELi2EN4cute5tupleIJNS5_1CILi1EEES8_S8_EEENS6_IJNS7_ILi64EEENS7_ILi128EEESB_EEENS_6half_tEfNS_4arch4Sm90ELb1ELb0ELb0ELb0ELb1ELb1ELb0ELb0ELi2ELi1ELi2ELi1ELb0EEENS1_24CollectiveEpilogueBwdGQAISC_fSF_Li256ELb0ELb1EEENS1_25SingleTileBwdLPTSchedulerILb0ELi128ELb1EEEEEEEEEvNT_6ParamsE:
        /* <DEDUP_REMOVED lines=24> */
.L_x_2802:
[----:B------:R-:W-:Y:S05]  /*0180*/  BSYNC B0 ;  /* 0x0000000000007941 */ /* 0x000fea0003800000 */
.L_x_2801:
        /* <DEDUP_REMOVED lines=37> */
.L_x_2803:
        /* <DEDUP_REMOVED lines=22> */
.L_x_2804:
[----:B------:R-:W-:Y:S01]  /*0540*/  PLOP3.LUT P0, PT, PT, PT, UP0, 0x80, 0x0 ;  /* 0x000000000000781c */ /* 0x000fe20003f0f008 */
[----:B------:R-:W-:Y:S01]  /*0550*/  NOP ;  /* 0x0000000000007918 */ /* 0x000fe20000000000 */
[----:B------:R-:W-:Y:S01]  /*0560*/  ULDC.64 UR46, c[0x0][0x208] ;  /* 0x00008200002e7ab9 */ /* 0x000fe20000000a00 */
[----:B------:R-:W-:Y:S01]  /*0570*/  BSSY B6, `(.L_x_2805) ;  /* 0x000085a000067945 */ /* 0x000fe20003800000 */
[----:B-12-4-:R-:W-:Y:S09]  /*0580*/  BAR.SYNC.DEFER_BLOCKING 0x0 ;  /* 0x0000000000007b1d */ /* 0x016ff20000010000 */
[----:B------:R-:W-:Y:S05]  /*0590*/  @!P0 BRA `(.L_x_2806) ;  /* 0x00000048007c8947 */ /* 0x000fea0003800000 */
.L_x_2807:
        /* <DEDUP_REMOVED lines=32> */
.L_x_2808:
[----:B------:R-:W-:Y:S01]  /*07a0*/  ULDC UR7, c[0x0][0x8cc] ;  /* 0x0002330000077ab9 */ /* 0x000fe20000000800 */
[----:B------:R-:W-:Y:S01]  /*07b0*/  UMOV UR36, UR10 ;  /* 0x0000000a00247c82 */ /* 0x000fe20008000000 */
[----:B------:R-:W-:-:S11]  /*07c0*/  UISETP.NE.AND UP0, UPT, UR7, 0x1, UPT ;  /* 0x000000010700788c */ /* 0x000fd6000bf05270 */
[----:B------:R-:W-:Y:S02]  /*07d0*/  @UP0 ULDC.64 UR8, c[0x0][0x8d0] ;  /* 0x0002340000080ab9 */ /* 0x000fe40000000a00 */
[----:B------:R-:W-:-:S04]  /*07e0*/  UIMAD.WIDE.U32 UR4, UR10, UR8, URZ ;  /* 0x000000080a0472a5 */ /* 0x000fc8000f8e003f */
[----:B------:R-:W-:-:S04]  /*07f0*/  @UP0 USHF.R.U32.HI UR36, URZ, UR9, UR5 ;  /* 0x000000093f240299 */ /* 0x000fc80008011605 */
[----:B------:R-:W-:-:S12]  /*0800*/  UIMAD UR4, UR36, UR7, URZ ;  /* 0x00000007240472a4 */ /* 0x000fd8000f8e023f */
.L_x_2809:
        /* <DEDUP_REMOVED lines=120> */
.L_x_2813:
        /* <DEDUP_REMOVED lines=15> */
.L_x_2812:
        /* <DEDUP_REMOVED lines=22> */
.L_x_2815:
        /* <DEDUP_REMOVED lines=15> */
.L_x_2814:
        /* <DEDUP_REMOVED lines=8> */
.L_x_2919:
        /* <DEDUP_REMOVED lines=15> */
.L_x_2817:
        /* <DEDUP_REMOVED lines=103> */
.L_x_2829:
[----:B------:R-:W-:-:S13]  /*1ab0*/  ISETP.NE.AND P0, PT, R231, 0x3, PT ;  /* 0x00000003e700780c */ /* 0x000fda0003f05270 */
[----:B------:R-:W-:Y:S05]  /*1ac0*/  @!P0 BRA `(.L_x_2819) ;  /* 0x0000000000048947 */ /* 0x000fea0003800000 */
[----:B------:R-:W-:Y:S01]  /*1ad0*/  BPT.TRAP 0x1 ;  /* 0x000000040000795c */ /* 0x000fe20000300000 */
.L_x_2819:
[----:B------:R-:W-:Y:S01]  /*1ae0*/  IMAD R0, R3, 0x8, R228 ;  /* 0x0000000803007824 */ /* 0x000fe200078e02e4 */
[----:B------:R-:W-:-:S04]  /*1af0*/  SHF.L.U32 R9, R4, 0x1f, RZ ;  /* 0x0000001f04097819 */ /* 0x000fc800000006ff */
[----:B------:R2:W3:Y:S01]  /*1b00*/  SYNCS.PHASECHK.TRANS64.TRYWAIT P1, [R0+URZ+0x30810], R9 ;  /* 0x03081009000075a7 */ /* 0x0004e2000802017f */
[----:B------:R-:W-:Y:S05]  /*1b10*/  @!P0 BRA `(.L_x_2820) ;  /* 0x0000000000048947 */ /* 0x000fea0003800000 */
[----:B------:R-:W-:Y:S01]  /*1b20*/  BPT.TRAP 0x1 ;  /* 0x000000040000795c */ /* 0x000fe20000300000 */
.L_x_2820:
[----:B---3--:R-:W-:Y:S05]  /*1b30*/  @P1 BRA `(.L_x_2821) ;  /* 0x0000000000081947 */ /* 0x008fea0003800000 */
[----:B------:R-:W3:Y:S02]  /*1b40*/  SYNCS.PHASECHK.TRANS64.TRYWAIT P1, [R0+URZ+0x30810], R9 ;  /* 0x03081009000075a7 */ /* 0x000ee4000802017f */
[----:B---3--:R-:W-:Y:S05]  /*1b50*/  @!P1 BRA `(.L_x_2822) ;  /* 0x0000007000249947 */ /* 0x008fea0003800000 */
.L_x_2821:
        /* <DEDUP_REMOVED lines=81> */
.L_x_2823:
[----:B------:R1:W1:Y:S01]  /*2070*/  SYNCS.PHASECHK.TRANS64.TRYWAIT P1, [R0+URZ+0x30830], R9 ;  /* 0x03083009000075a7 */ /* 0x000262000802017f */
[----:B------:R-:W-:Y:S05]  /*2080*/  @!P0 BRA `(.L_x_2824) ;  /* 0x0000000000048947 */ /* 0x000fea0003800000 */
[----:B------:R-:W-:Y:S01]  /*2090*/  BPT.TRAP 0x1 ;  /* 0x000000040000795c */ /* 0x000fe20000300000 */
.L_x_2824:
[----:B------:R-:W-:-:S05]  /*20a0*/  VIADD R6, R228, 0x20000 ;  /* 0x00020000e4067836 */ /* 0x000fca0000000000 */
[----:B------:R-:W-:-:S04]  /*20b0*/  SHF.R.U32.HI R6, RZ, 0x4, R6 ;  /* 0x00000004ff067819 */ /* 0x000fc80000011606 */
[----:B------:R-:W-:-:S04]  /*20c0*/  LOP3.LUT R225, R6, 0x3fff, RZ, 0xc0, !PT ;  /* 0x00003fff06e17812 */ /* 0x000fc800078ec0ff */
[----:B------:R-:W-:Y:S01]  /*20d0*/  LOP3.LUT R6, R225, 0x10000, RZ, 0xfc, !PT ;  /* 0x00010000e1067812 */ /* 0x000fe200078efcff */
[----:B-1----:R-:W-:Y:S06]  /*20e0*/  @P1 BRA `(.L_x_2825) ;  /* 0x0000000000081947 */ /* 0x002fec0003800000 */
[----:B------:R-:W1:Y:S02]  /*20f0*/  SYNCS.PHASECHK.TRANS64.TRYWAIT P1, [R0+URZ+0x30830], R9 ;  /* 0x03083009000075a7 */ /* 0x000e64000802017f */
[----:B-1----:R-:W-:Y:S05]  /*2100*/  @!P1 BRA `(.L_x_2826) ;  /* 0x0000006800cc9947 */ /* 0x002fea0003800000 */
.L_x_2825:
        /* <DEDUP_REMOVED lines=406> */
.L_x_2827:
        /* <DEDUP_REMOVED lines=49> */
.L_x_2828:
        /* <DEDUP_REMOVED lines=78> */
.L_x_2811:
[----:B------:R-:W-:Y:S05]  /*4260*/  @P0 BRA `(.L_x_2810) ;  /* 0x0000004800280947 */ /* 0x000fea0003800000 */
[----:B------:R-:W1:Y:S01]  /*4270*/  S2R R4, SR_TID.X ;  /* 0x0000000000047919 */ /* 0x000e620000002100 */
[----:B------:R-:W-:Y:S01]  /*4280*/  ULDC UR8, c[0x0][0x850] ;  /* 0x0002140000087ab9 */ /* 0x000fe20000000800 */
[----:B------:R-:W2:Y:S01]  /*4290*/  S2UR UR11, SR_CgaCtaId ;  /* 0x00000000000b79c3 */ /* 0x000ea20000008800 */
[----:B------:R-:W-:Y:S01]  /*42a0*/  UISETP.NE.AND UP0, UPT, UR8, 0x1, UPT ;  /* 0x000000010800788c */ /* 0x000fe2000bf05270 */
[----:B------:R-:W-:Y:S01]  /*42b0*/  BSSY B0, `(.L_x_2830) ;  /* 0x000005d000007945 */ /* 0x000fe20003800000 */
[----:B------:R-:W-:Y:S01]  /*42c0*/  UMOV UR10, UR40 ;  /* 0x00000028000a7c82 */ /* 0x000fe20008000000 */
[----:B------:R-:W-:Y:S01]  /*42d0*/  ULOP3.LUT UR36, URZ, UR36, URZ, 0x33, !UPT ;  /* 0x000000243f247292 */ /* 0x000fe2000f8e333f */
[----:B------:R-:W-:Y:S01]  /*42e0*/  ULDC.64 UR12, c[0x0][0x818] ;  /* 0x00020600000c7ab9 */ /* 0x000fe20000000a00 */
[----:B------:R-:W-:Y:S01]  /*42f0*/  ULDC UR6, c[0x0][0x8b4] ;  /* 0x00022d0000067ab9 */ /* 0x000fe20000000800 */
[----:B------:R-:W-:Y:S01]  /*4300*/  ULDC UR16, c[0x0][0x870] ;  /* 0x00021c0000107ab9 */ /* 0x000fe20000000800 */
[----:B------:R-:W-:Y:S01]  /*4310*/  UIADD3 UR36, UR36, UR6, URZ ;  /* 0x0000000624247290 */ /* 0x000fe2000fffe03f */
[----:B------:R-:W-:-:S03]  /*4320*/  ULDC UR18, c[0x0][0x80c] ;  /* 0x0002030000127ab9 */ /* 0x000fc60000000800 */
[----:B------:R-:W-:Y:S01]  /*4330*/  @UP0 ULDC UR4, c[0x0][0x854] ;  /* 0x0002150000040ab9 */ /* 0x000fe20000000800 */
[----:B------:R-:W-:Y:S01]  /*4340*/  @UP0 ULDC UR7, c[0x0][0x858] ;  /* 0x0002160000070ab9 */ /* 0x000fe20000000800 */
[----:B------:R-:W-:Y:S02]  /*4350*/  UIMAD.WIDE.U32 UR4, UR40, UR4, URZ ;  /* 0x00000004280472a5 */ /* 0x000fe4000f8e003f */
[----:B------:R-:W-:Y:S02]  /*4360*/  UIMAD UR16, UR16, UR36, URZ ;  /* 0x00000024101072a4 */ /* 0x000fe4000f8e023f */
[----:B------:R-:W-:Y:S02]  /*4370*/  @UP0 USHF.R.U32.HI UR10, URZ, UR7, UR5 ;  /* 0x000000073f0a0299 */ /* 0x000fe40008011605 */
[----:B------:R-:W-:Y:S02]  /*4380*/  USHF.L.U32 UR6, UR36, 0xe, URZ ;  /* 0x0000000e24067899 */ /* 0x000fe4000800063f */
[----:B------:R-:W-:-:S02]  /*4390*/  USHF.R.S32.HI UR17, URZ, 0x1f, UR10 ;  /* 0x0000001f3f117899 */ /* 0x000fc4000801140a */
[----:B------:R-:W-:Y:S02]  /*43a0*/  UIMAD UR16, UR16, UR18, URZ ;  /* 0x00000012101072a4 */ /* 0x000fe4000f8e023f */
[----:B------:R-:W-:Y:S02]  /*43b0*/  UIMAD UR9, UR17, UR12, URZ ;  /* 0x0000000c110972a4 */ /* 0x000fe4000f8e023f */
[----:B------:R-:W-:Y:S01]  /*43c0*/  USHF.R.S32.HI UR7, URZ, 0x1f, UR6 ;  /* 0x0000001f3f077899 */ /* 0x000fe20008011406 */
[C---:B-1----:R-:W-:Y:S01]  /*43d0*/  VIADD R5, R4.reuse, 0xffffff80 ;  /* 0xffffff8004057836 */ /* 0x042fe20000000000 */
[----:B------:R-:W-:Y:S01]  /*43e0*/  UIMAD UR20, UR10, UR13, UR9 ;  /* 0x0000000d0a1472a4 */ /* 0x000fe2000f8e0209 */
[----:B------:R-:W-:Y:S01]  /*43f0*/  ISETP.NE.AND P1, PT, R4, 0x80, PT ;  /* 0x000000800400780c */ /* 0x000fe20003f25270 */
[----:B------:R-:W-:Y:S02]  /*4400*/  USHF.R.S32.HI UR19, URZ, 0x1f, UR16 ;  /* 0x0000001f3f137899 */ /* 0x000fe40008011410 */
[----:B------:R-:W-:Y:S01]  /*4410*/  SHF.R.S32.HI R0, RZ, 0x1f, R5 ;  /* 0x0000001fff007819 */ /* 0x000fe20000011405 */
[----:B------:R-:W-:Y:S01]  /*4420*/  UMOV UR9, 0x400 ;  /* 0x0000040000097882 */ /* 0x000fe20000000000 */
[----:B------:R-:W-:Y:S01]  /*4430*/  ULDC.64 UR14, c[0x0][0x840] ;  /* 0x00021000000e7ab9 */ /* 0x000fe20000000a00 */
[----:B--2---:R-:W-:Y:S01]  /*4440*/  ULEA UR9, UR11, UR9, 0x18 ;  /* 0x000000090b097291 */ /* 0x004fe2000f8ec03f */
[----:B------:R-:W-:Y:S01]  /*4450*/  LEA.HI R2, R0, R5, RZ, 0x7 ;  /* 0x0000000500027211 */ /* 0x000fe200078f38ff */
[----:B------:R-:W-:Y:S01]  /*4460*/  UIMAD UR11, UR37, UR18, URZ ;  /* 0x00000012250b72a4 */ /* 0x000fe2000f8e023f */
[----:B------:R-:W-:Y:S01]  /*4470*/  BAR.SYNC.DEFER_BLOCKING 0x1, 0x100 ;  /* 0x0044000000007b1d */ /* 0x000fe20000010000 */
[----:B------:R-:W-:Y:S01]  /*4480*/  UIMAD.WIDE.U32 UR4, UR10, UR12, UR6 ;  /* 0x0000000c0a0472a5 */ /* 0x000fe2000f8e0006 */
[C---:B------:R-:W-:Y:S01]  /*4490*/  LOP3.LUT R0, R2.reuse, 0xfffff80, RZ, 0xc0, !PT ;  /* 0x0fffff8002007812 */ /* 0x040fe200078ec0ff */
[----:B------:R-:W-:Y:S01]  /*44a0*/  IMAD.SHL.U32 R2, R2, 0x40, RZ ;  /* 0x0000004002027824 */ /* 0x000fe200078e00ff */
[----:B------:R-:W-:Y:S01]  /*44b0*/  USHF.R.S32.HI UR18, URZ, 0x1f, UR11 ;  /* 0x0000001f3f127899 */ /* 0x000fe2000801140b */
[C---:B------:R-:W-:Y:S01]  /*44c0*/  ISETP.NE.AND P0, PT, R5.reuse, RZ, PT ;  /* 0x000000ff0500720c */ /* 0x040fe20003f05270 */
[----:B------:R-:W-:Y:S01]  /*44d0*/  UIADD3 UR16, UP0, UP1, UR16, UR11, UR10 ;  /* 0x0000000b10107290 */ /* 0x000fe2000f91e00a */
[----:B------:R-:W-:Y:S01]  /*44e0*/  IMAD.IADD R0, R5, 0x1, -R0 ;  /* 0x0000000105007824 */ /* 0x000fe200078e0a00 */
[----:B------:R-:W-:Y:S01]  /*44f0*/  LOP3.LUT R3, R2, 0x3fffe000, RZ, 0xc0, !PT ;  /* 0x3fffe00002037812 */ /* 0x000fe200078ec0ff */
[----:B------:R-:W-:-:S02]  /*4500*/  UIMAD.WIDE.U32 UR6, UR10, UR14, UR6 ;  /* 0x0000000e0a0672a5 */ /* 0x000fc4000f8e0006 */
[----:B------:R-:W-:Y:S02]  /*4510*/  UIMAD UR21, UR17, UR14, URZ ;  /* 0x0000000e111572a4 */ /* 0x000fe4000f8e023f */
[----:B------:R-:W-:Y:S01]  /*4520*/  IMAD R0, R0, 0x4, R3 ;  /* 0x0000000400007824 */ /* 0x000fe200078e0203 */
[----:B------:R-:W-:Y:S02]  /*4530*/  UIADD3.X UR14, UR19, UR18, UR17, UP0, UP1 ;  /* 0x00000012130e7290 */ /* 0x000fe400087e2411 */
[----:B------:R-:W-:Y:S02]  /*4540*/  USHF.L.U32 UR11, UR16, 0x2, URZ ;  /* 0x00000002100b7899 */ /* 0x000fe4000800063f */
[----:B------:R-:W-:Y:S01]  /*4550*/  LEA R0, R0, UR9, 0x2 ;  /* 0x0000000900007c11 */ /* 0x000fe2000f8e10ff */
[----:B------:R-:W-:Y:S01]  /*4560*/  ULDC.64 UR12, c[0x0][0x868] ;  /* 0x00021a00000c7ab9 */ /* 0x000fe20000000a00 */
[----:B------:R-:W-:Y:S02]  /*4570*/  USHF.L.U64.HI UR14, UR16, 0x2, UR14 ;  /* 0x00000002100e7899 */ /* 0x000fe4000801020e */
[----:B------:R-:W-:Y:S01]  /*4580*/  UIADD3 UR16, UP0, UR11, UR12, URZ ;  /* 0x0000000c0b107290 */ /* 0x000fe2000ff1e03f */
[----:B------:R1:W-:Y:S01]  /*4590*/  STS.128 [R0], R24 ;  /* 0x0000001800007388 */ /* 0x0003e20000000c00 */
[----:B------:R-:W-:-:S02]  /*45a0*/  USHF.R.S32.HI UR12, URZ, 0x1f, UR37 ;  /* 0x0000001f3f0c7899 */ /* 0x000fc40008011425 */
[----:B------:R-:W-:Y:S01]  /*45b0*/  UIMAD UR15, UR10, UR15, UR21 ;  /* 0x0000000f0a0f72a4 */ /* 0x000fe2000f8e0215 */
[----:B------:R1:W-:Y:S01]  /*45c0*/  STS.128 [R0+0x800], R28 ;  /* 0x0008001c00007388 */ /* 0x0003e20000000c00 */
[----:B------:R-:W-:Y:S01]  /*45d0*/  ULDC.64 UR18, c[0x0][0x820] ;  /* 0x0002080000127ab9 */ /* 0x000fe20000000a00 */
[----:B------:R-:W-:Y:S01]  /*45e0*/  UIADD3.X UR17, UR14, UR13, URZ, UP0, !UPT ;  /* 0x0000000d0e117290 */ /* 0x000fe200087fe43f */
[----:B------:R-:W-:Y:S01]  /*45f0*/  IMAD.U32 R2, RZ, RZ, UR16 ;  /* 0x00000010ff027e24 */ /* 0x000fe2000f8e00ff */
[----:B------:R1:W-:Y:S01]  /*4600*/  STS.128 [R0+0x1000], R32 ;  /* 0x0010002000007388 */ /* 0x0003e20000000c00 */
[----:B------:R-:W-:Y:S01]  /*4610*/  ULDC.64 UR22, c[0x0][0x848] ;  /* 0x0002120000167ab9 */ /* 0x000fe20000000a00 */
[----:B------:R-:W-:Y:S02]  /*4620*/  UIMAD UR13, UR12, UR18, URZ ;  /* 0x000000120c0d72a4 */ /* 0x000fe4000f8e023f */
[----:B------:R1:W-:Y:S01]  /*4630*/  STS.128 [R0+0x1800], R36 ;  /* 0x0018002400007388 */ /* 0x0003e20000000c00 */
[----:B------:R-:W-:Y:S01]  /*4640*/  UIADD3 UR5, UR5, UR20, URZ ;  /* 0x0000001405057290 */ /* 0x000fe2000fffe03f */
[----:B------:R-:W-:Y:S01]  /*4650*/  IMAD.U32 R3, RZ, RZ, UR17 ;  /* 0x00000011ff037e24 */ /* 0x000fe2000f8e00ff */
        /* <DEDUP_REMOVED lines=15> */
[----:B------:R-:W-:Y:S01]  /*4750*/  ULEA UR18, UP0, UR4, UR18, 0x2 ;  /* 0x0000001204127291 */ /* 0x000fe2000f80103f */
[----:B------:R1:W-:Y:S01]  /*4760*/  STS.128 [R0+0x4800], R60 ;  /* 0x0048003c00007388 */ /* 0x0003e20000000c00 */
[----:B------:R-:W-:Y:S02]  /*4770*/  UIADD3 UR5, UR7, UR12, URZ ;  /* 0x0000000c07057290 */ /* 0x000fe4000fffe03f */
        /* <DEDUP_REMOVED lines=11> */
.L_x_2832:
[----:B------:R-:W2:Y:S04]  /*4830*/  LDG.E.STRONG.GPU R4, desc[UR46][R2.64] ;  /* 0x0000002e02047981 */ /* 0x000ea8000c1ef900 */
[----:B--2---:R-:W-:Y:S01]  /*4840*/  CCTL.IVALL ;  /* 0x00000000ff00798f */ /* 0x004fe20002000000 */
[----:B------:R-:W-:Y:S05]  /*4850*/  YIELD ;  /* 0x0000000000007946 */ /* 0x000fea0003800000 */
[----:B------:R-:W-:-:S13]  /*4860*/  ISETP.NE.AND P0, PT, R4, UR15, PT ;  /* 0x0000000f04007c0c */ /* 0x000fda000bf05270 */
[----:B------:R-:W-:Y:S05]  /*4870*/  @P0 BRA `(.L_x_2832) ;  /* 0xfffffffc00ec0947 */ /* 0x000fea000383ffff */
.L_x_2831:
[----:B------:R-:W-:Y:S05]  /*4880*/  BSYNC B0 ;  /* 0x0000000000007941 */ /* 0x000fea0003800000 */
.L_x_2830:
[----:B------:R-:W-:-:S03]  /*4890*/  UMOV UR4, 0xffffffff ;  /* 0xffffffff00047882 */ /* 0x000fc60000000000 */
[----:B------:R-:W-:Y:S05]  /*48a0*/  BRA.DIV UR4, `(.L_x_2833) ;  /* 0x0000004204f87947 */ /* 0x000fea000b800000 */
[----:B------:R-:W-:Y:S01]  /*48b0*/  NOP ;  /* 0x0000000000007918 */ /* 0x000fe20000000000 */
.L_x_2922:
        /* <DEDUP_REMOVED lines=15> */
.L_x_2836:
[----:B------:R-:W-:Y:S01]  /*49b0*/  @P0 ELECT P2, URZ, PT ;  /* 0x00000000003f082f */ /* 0x000fe20003840000 */
[----:B------:R2:W-:-:S12]  /*49c0*/  UBLKRED.G.S.ADD.F32.RN [UR4], [UR9], UR6, desc[UR12] ;  /* 0x00000c04090073bb */ /* 0x0005d800080a1406 */
[----:B------:R-:W-:Y:S02]  /*49d0*/  @P2 PLOP3.LUT P0, PT, P2, PT, PT, 0x8, 0x0 ;  /* 0x000000000000281c */ /* 0x000fe4000170e170 */
[----:B------:R-:W-:-:S11]  /*49e0*/  PLOP3.LUT P2, PT, PT, PT, PT, 0x8, 0x0 ;  /* 0x000000000000781c */ /* 0x000fd60003f4e170 */
[----:B--2---:R-:W-:Y:S05]  /*49f0*/  @P0 BRA.U.ANY `(.L_x_2836) ;  /* 0xfffffffd00ec0947 */ /* 0x004fea000393ffff */
[----:B------:R0:W-:Y:S01]  /*4a00*/  UTMACMDFLUSH ;  /* 0x00000000000079b7 */ /* 0x0001e20000000000 */
[----:B------:R-:W-:-:S04]  /*4a10*/  DEPBAR.LE SB0, 0x0 ;  /* 0x000080000000791a */ /* 0x000fc80000000000 */
.L_x_2835:
[----:B------:R-:W-:Y:S05]  /*4a20*/  BSYNC B0 ;  /* 0x0000000000007941 */ /* 0x000fea0003800000 */
.L_x_2834:
        /* <DEDUP_REMOVED lines=14> */
.L_x_2838:
[----:B------:R-:W-:Y:S05]  /*4b10*/  BSYNC B0 ;  /* 0x0000000000007941 */ /* 0x000fea0003800000 */
.L_x_2837:
        /* <DEDUP_REMOVED lines=24> */
.L_x_2841:
[----:B-12---:R-:W2:Y:S04]  /*4ca0*/  LDG.E.STRONG.GPU R0, desc[UR46][R2.64] ;  /* 0x0000002e02007981 */ /* 0x006ea8000c1ef900 */
[----:B--2---:R-:W-:Y:S01]  /*4cb0*/  CCTL.IVALL ;  /* 0x00000000ff00798f */ /* 0x004fe20002000000 */
[----:B------:R-:W-:Y:S05]  /*4cc0*/  YIELD ;  /* 0x0000000000007946 */ /* 0x000fea0003800000 */
[----:B------:R-:W-:-:S13]  /*4cd0*/  ISETP.NE.AND P0, PT, R0, UR15, PT ;  /* 0x0000000f00007c0c */ /* 0x000fda000bf05270 */
[----:B------:R-:W-:Y:S05]  /*4ce0*/  @P0 BRA `(.L_x_2841) ;  /* 0xfffffffc00ec0947 */ /* 0x000fea000383ffff */
.L_x_2840:
[----:B------:R-:W-:Y:S05]  /*4cf0*/  BSYNC B0 ;  /* 0x0000000000007941 */ /* 0x000fea0003800000 */
.L_x_2839:
[----:B------:R-:W-:-:S03]  /*4d00*/  UMOV UR4, 0xffffffff ;  /* 0xffffffff00047882 */ /* 0x000fc60000000000 */
[----:B------:R-:W-:Y:S05]  /*4d10*/  BRA.DIV UR4, `(.L_x_2842) ;  /* 0x0000003e04f87947 */ /* 0x000fea000b800000 */
[----:B------:R-:W-:Y:S01]  /*4d20*/  NOP ;  /* 0x0000000000007918 */ /* 0x000fe20000000000 */
.L_x_2925:
        /* <DEDUP_REMOVED lines=16> */
.L_x_2845:
[----:B------:R-:W-:Y:S01]  /*4e30*/  @P0 ELECT P2, URZ, PT ;  /* 0x00000000003f082f */ /* 0x000fe20003840000 */
[----:B------:R3:W-:-:S12]  /*4e40*/  UBLKRED.G.S.ADD.F32.RN [UR4], [UR9], UR6, desc[UR10] ;  /* 0x00000a04090073bb */ /* 0x0007d800080a1406 */
[----:B------:R-:W-:Y:S02]  /*4e50*/  @P2 PLOP3.LUT P0, PT, P2, PT, PT, 0x8, 0x0 ;  /* 0x000000000000281c */ /* 0x000fe4000170e170 */
[----:B------:R-:W-:-:S11]  /*4e60*/  PLOP3.LUT P2, PT, PT, PT, PT, 0x8, 0x0 ;  /* 0x000000000000781c */ /* 0x000fd60003f4e170 */
[----:B---3--:R-:W-:Y:S05]  /*4e70*/  @P0 BRA.U.ANY `(.L_x_2845) ;  /* 0xfffffffd00ec0947 */ /* 0x008fea000393ffff */
[----:B------:R0:W-:Y:S01]  /*4e80*/  UTMACMDFLUSH ;  /* 0x00000000000079b7 */ /* 0x0001e20000000000 */
[----:B------:R-:W-:-:S04]  /*4e90*/  DEPBAR.LE SB0, 0x0 ;  /* 0x000080000000791a */ /* 0x000fc80000000000 */
.L_x_2844:
[----:B------:R-:W-:Y:S05]  /*4ea0*/  BSYNC B0 ;  /* 0x0000000000007941 */ /* 0x000fea0003800000 */
.L_x_2843:
        /* <DEDUP_REMOVED lines=14> */
.L_x_2806:
        /* <DEDUP_REMOVED lines=29> */
.L_x_2847:
[----:B------:R-:W-:Y:S01]  /*5160*/  ULDC UR9, c[0x0][0x8cc] ;  /* 0x0002330000097ab9 */ /* 0x000fe20000000800 */
[----:B------:R-:W-:Y:S01]  /*5170*/  UMOV UR7, UR8 ;  /* 0x0000000800077c82 */ /* 0x000fe20008000000 */
[----:B------:R-:W-:-:S11]  /*5180*/  UISETP.NE.AND UP0, UPT, UR9, 0x1, UPT ;  /* 0x000000010900788c */ /* 0x000fd6000bf05270 */
[----:B------:R-:W-:Y:S02]  /*5190*/  @UP0 ULDC.64 UR10, c[0x0][0x8d0] ;  /* 0x00023400000a0ab9 */ /* 0x000fe40000000a00 */
[----:B------:R-:W-:-:S04]  /*51a0*/  UIMAD.WIDE.U32 UR4, UR8, UR10, URZ ;  /* 0x0000000a080472a5 */ /* 0x000fc8000f8e003f */
[----:B------:R-:W-:-:S04]  /*51b0*/  @UP0 USHF.R.U32.HI UR7, URZ, UR11, UR5 ;  /* 0x0000000b3f070299 */ /* 0x000fc80008011605 */
[----:B------:R-:W-:-:S12]  /*51c0*/  UIMAD UR4, UR7, UR9, URZ ;  /* 0x00000009070472a4 */ /* 0x000fd8000f8e023f */
.L_x_2848:
        /* <DEDUP_REMOVED lines=84> */
.L_x_2852:
[----:B------:R-:W2:Y:S04]  /*5710*/  LDG.E.STRONG.GPU R4, desc[UR46][R2.64] ;  /* 0x0000002e02047981 */ /* 0x000ea8000c1ef900 */
[----:B--2---:R-:W-:Y:S01]  /*5720*/  CCTL.IVALL ;  /* 0x00000000ff00798f */ /* 0x004fe20002000000 */
[----:B------:R-:W-:Y:S05]  /*5730*/  YIELD ;  /* 0x0000000000007946 */ /* 0x000fea0003800000 */
[----:B------:R-:W-:-:S13]  /*5740*/  ISETP.NE.AND P1, PT, R4, R5, PT ;  /* 0x000000050400720c */ /* 0x000fda0003f25270 */
[----:B------:R-:W-:Y:S05]  /*5750*/  @P1 BRA `(.L_x_2852) ;  /* 0xfffffffc00ec1947 */ /* 0x000fea000383ffff */
.L_x_2851:
[----:B------:R-:W-:Y:S05]  /*5760*/  BSYNC B0 ;  /* 0x0000000000007941 */ /* 0x000fea0003800000 */
.L_x_2850:
[----:B------:R-:W-:-:S03]  /*5770*/  UMOV UR4, 0xffffffff ;  /* 0xffffffff00047882 */ /* 0x000fc60000000000 */
[----:B------:R-:W-:Y:S05]  /*5780*/  BRA.DIV UR4, `(.L_x_2853) ;  /* 0x0000003604787947 */ /* 0x000fea000b800000 */
[----:B------:R-:W-:Y:S01]  /*5790*/  NOP ;  /* 0x0000000000007918 */ /* 0x000fe20000000000 */
.L_x_2928:
        /* <DEDUP_REMOVED lines=22> */
.L_x_2855:
[----:B------:R-:W-:Y:S05]  /*5900*/  BSYNC B0 ;  /* 0x0000000000007941 */ /* 0x000fea0003800000 */
.L_x_2854:
        /* <DEDUP_REMOVED lines=20> */
.L_x_2857:
[----:B------:R-:W-:Y:S05]  /*5a50*/  BSYNC B0 ;  /* 0x0000000000007941 */ /* 0x000fea0003800000 */
.L_x_2856:
[----:B------:R-:W-:Y:S06]  /*5a60*/  BAR.ARV 0xa, 0xa0 ;  /* 0x0282800000007b1d */ /* 0x000fec0000002000 */
[----:B------:R-:W-:Y:S04]  /*5a70*/  BSSY B0, `(.L_x_2858) ;  /* 0x0000003000007945 */ /* 0x000fe80003800000 */
[----:B------:R-:W-:Y:S05]  /*5a80*/  @!P0 BRA `(.L_x_2859) ;  /* 0x0000000000048947 */ /* 0x000fea0003800000 */
[----:B------:R-:W-:-:S04]  /*5a90*/  DEPBAR.LE SB0, 0x0 ;  /* 0x000080000000791a */ /* 0x000fc80000000000 */
.L_x_2859:
[----:B------:R-:W-:Y:S05]  /*5aa0*/  BSYNC B0 ;  /* 0x0000000000007941 */ /* 0x000fea0003800000 */
.L_x_2858:
        /* <DEDUP_REMOVED lines=19> */
.L_x_2861:
[----:B------:R-:W-:Y:S05]  /*5be0*/  BSYNC B0 ;  /* 0x0000000000007941 */ /* 0x000fea0003800000 */
.L_x_2860:
[----:B------:R-:W-:Y:S01]  /*5bf0*/  UIADD3 UR17, UR8, 0x1, URZ ;  /* 0x0000000108117890 */ /* 0x000fe2000fffe03f */
[----:B------:R-:W-:Y:S11]  /*5c00*/  BRA `(.L_x_2862) ;  /* 0x0000000000047947 */ /* 0x000ff60003800000 */
.L_x_2849:
[----:B------:R-:W-:-:S05]  /*5c10*/  UMOV UR17, UR8 ;  /* 0x0000000800117c82 */ /* 0x000fca0008000000 */
.L_x_2862:
        /* <DEDUP_REMOVED lines=12> */
.L_x_2887:
        /* <DEDUP_REMOVED lines=18> */
.L_x_2865:
[----:B------:R-:W2:Y:S04]  /*5e00*/  LDG.E.STRONG.GPU R4, desc[UR46][R2.64] ;  /* 0x0000002e02047981 */ /* 0x000ea8000c1ef900 */
[----:B--2---:R-:W-:Y:S01]  /*5e10*/  CCTL.IVALL ;  /* 0x00000000ff00798f */ /* 0x004fe20002000000 */
[----:B------:R-:W-:Y:S05]  /*5e20*/  YIELD ;  /* 0x0000000000007946 */ /* 0x000fea0003800000 */
[----:B------:R-:W-:-:S13]  /*5e30*/  ISETP.NE.AND P1, PT, R4, R5, PT ;  /* 0x000000050400720c */ /* 0x000fda0003f25270 */
[----:B------:R-:W-:Y:S05]  /*5e40*/  @P1 BRA `(.L_x_2865) ;  /* 0xfffffffc00ec1947 */ /* 0x000fea000383ffff */
.L_x_2864:
[----:B------:R-:W-:Y:S05]  /*5e50*/  BSYNC B0 ;  /* 0x0000000000007941 */ /* 0x000fea0003800000 */
.L_x_2863:
[----:B------:R-:W-:-:S03]  /*5e60*/  UMOV UR18, 0xffffffff ;  /* 0xffffffff00127882 */ /* 0x000fc60000000000 */
[----:B------:R-:W-:Y:S05]  /*5e70*/  BRA.DIV UR18, `(.L_x_2866) ;  /* 0x0000002e12d87947 */ /* 0x000fea000b800000 */
[----:B------:R-:W-:Y:S01]  /*5e80*/  NOP ;  /* 0x0000000000007918 */ /* 0x000fe20000000000 */
.L_x_2931:
        /* <DEDUP_REMOVED lines=19> */
.L_x_2868:
[----:B------:R-:W-:Y:S05]  /*5fc0*/  BSYNC B0 ;  /* 0x0000000000007941 */ /* 0x000fea0003800000 */
.L_x_2867:
        /* <DEDUP_REMOVED lines=15> */
.L_x_2870:
[----:B------:R-:W-:Y:S05]  /*60c0*/  BSYNC B0 ;  /* 0x0000000000007941 */ /* 0x000fea0003800000 */
.L_x_2869:
[----:B------:R-:W-:Y:S06]  /*60d0*/  BAR.ARV 0xa, 0xa0 ;  /* 0x0282800000007b1d */ /* 0x000fec0000002000 */
[----:B------:R-:W-:Y:S04]  /*60e0*/  BSSY B0, `(.L_x_2871) ;  /* 0x0000003000007945 */ /* 0x000fe80003800000 */
[----:B------:R-:W-:Y:S05]  /*60f0*/  @!P0 BRA `(.L_x_2872) ;  /* 0x0000000000048947 */ /* 0x000fea0003800000 */
[----:B------:R-:W-:-:S04]  /*6100*/  DEPBAR.LE SB0, 0x0 ;  /* 0x000080000000791a */ /* 0x000fc80000000000 */
.L_x_2872:
[----:B------:R-:W-:Y:S05]  /*6110*/  BSYNC B0 ;  /* 0x0000000000007941 */ /* 0x000fea0003800000 */
.L_x_2871:
        /* <DEDUP_REMOVED lines=19> */
.L_x_2874:
[----:B------:R-:W-:Y:S05]  /*6250*/  BSYNC B0 ;  /* 0x0000000000007941 */ /* 0x000fea0003800000 */
.L_x_2873:
        /* <DEDUP_REMOVED lines=17> */
.L_x_2877:
[----:B------:R-:W2:Y:S04]  /*6370*/  LDG.E.STRONG.GPU R4, desc[UR46][R2.64] ;  /* 0x0000002e02047981 */ /* 0x000ea8000c1ef900 */
[----:B--2---:R-:W-:Y:S01]  /*6380*/  CCTL.IVALL ;  /* 0x00000000ff00798f */ /* 0x004fe20002000000 */
[----:B------:R-:W-:Y:S05]  /*6390*/  YIELD ;  /* 0x0000000000007946 */ /* 0x000fea0003800000 */
[----:B------:R-:W-:-:S13]  /*63a0*/  ISETP.NE.AND P1, PT, R4, R5, PT ;  /* 0x000000050400720c */ /* 0x000fda0003f25270 */
[----:B------:R-:W-:Y:S05]  /*63b0*/  @P1 BRA `(.L_x_2877) ;  /* 0xfffffffc00ec1947 */ /* 0x000fea000383ffff */
.L_x_2876:
[----:B------:R-:W-:Y:S05]  /*63c0*/  BSYNC B0 ;  /* 0x0000000000007941 */ /* 0x000fea0003800000 */
.L_x_2875:
[----:B------:R-:W-:-:S03]  /*63d0*/  UMOV UR10, 0xffffffff ;  /* 0xffffffff000a7882 */ /* 0x000fc60000000000 */
[----:B------:R-:W-:Y:S05]  /*63e0*/  BRA.DIV UR10, `(.L_x_2878) ;  /* 0x0000002a0a987947 */ /* 0x000fea000b800000 */
[----:B------:R-:W-:Y:S01]  /*63f0*/  NOP ;  /* 0x0000000000007918 */ /* 0x000fe20000000000 */
.L_x_2934:
        /* <DEDUP_REMOVED lines=15> */
.L_x_2880:
[----:B------:R-:W-:Y:S05]  /*64f0*/  BSYNC B0 ;  /* 0x0000000000007941 */ /* 0x000fea0003800000 */
.L_x_2879:
        /* <DEDUP_REMOVED lines=15> */
.L_x_2882:
[----:B------:R-:W-:Y:S05]  /*65f0*/  BSYNC B0 ;  /* 0x0000000000007941 */ /* 0x000fea0003800000 */
.L_x_2881:
[----:B------:R-:W-:Y:S06]  /*6600*/  BAR.ARV 0xa, 0xa0 ;  /* 0x0282800000007b1d */ /* 0x000fec0000002000 */
[----:B------:R-:W-:Y:S04]  /*6610*/  BSSY B0, `(.L_x_2883) ;  /* 0x0000003000007945 */ /* 0x000fe80003800000 */
[----:B------:R-:W-:Y:S05]  /*6620*/  @!P0 BRA `(.L_x_2884) ;  /* 0x0000000000048947 */ /* 0x000fea0003800000 */
[----:B------:R-:W-:-:S04]  /*6630*/  DEPBAR.LE SB0, 0x0 ;  /* 0x000080000000791a */ /* 0x000fc80000000000 */
.L_x_2884:
[----:B------:R-:W-:Y:S05]  /*6640*/  BSYNC B0 ;  /* 0x0000000000007941 */ /* 0x000fea0003800000 */
.L_x_2883:
        /* <DEDUP_REMOVED lines=19> */
.L_x_2886:
[----:B------:R-:W-:Y:S05]  /*6780*/  BSYNC B0 ;  /* 0x0000000000007941 */ /* 0x000fea0003800000 */
.L_x_2885:
[----:B------:R-:W-:Y:S02]  /*6790*/  UIADD3 UR17, UR17, 0x2, URZ ;  /* 0x0000000211117890 */ /* 0x000fe4000fffe03f */
[----:B------:R-:W-:Y:S02]  /*67a0*/  UIADD3 UR4, UR4, 0x4000, URZ ;  /* 0x0000400004047890 */ /* 0x000fe4000fffe03f */
[----:B------:R-:W-:-:S06]  /*67b0*/  UISETP.GE.AND UP0, UPT, UR17, UR5, UPT ;  /* 0x000000051100728c */ /* 0x000fcc000bf06270 */
[----:B------:R-:W-:-:S13]  /*67c0*/  PLOP3.LUT P1, PT, PT, PT, UP0, 0x80, 0x0 ;  /* 0x000000000000781c */ /* 0x000fda0003f2f008 */
[----:B------:R-:W-:Y:S05]  /*67d0*/  @!P1 BRA `(.L_x_2887) ;  /* 0xfffffff400409947 */ /* 0x000fea000383ffff */
[----:B------:R-:W-:Y:S05]  /*67e0*/  BRA `(.L_x_2810) ;  /* 0x0000002000c87947 */ /* 0x000fea0003800000 */
.L_x_2846:
        /* <DEDUP_REMOVED lines=21> */
.L_x_2888:
[----:B------:R-:W-:Y:S01]  /*6940*/  ULDC UR9, c[0x0][0x8cc] ;  /* 0x0002330000097ab9 */ /* 0x000fe20000000800 */
[----:B------:R-:W-:Y:S01]  /*6950*/  UMOV UR7, UR8 ;  /* 0x0000000800077c82 */ /* 0x000fe20008000000 */
[----:B------:R-:W-:-:S11]  /*6960*/  UISETP.NE.AND UP0, UPT, UR9, 0x1, UPT ;  /* 0x000000010900788c */ /* 0x000fd6000bf05270 */
[----:B------:R-:W-:Y:S02]  /*6970*/  @UP0 ULDC.64 UR10, c[0x0][0x8d0] ;  /* 0x00023400000a0ab9 */ /* 0x000fe40000000a00 */
[----:B------:R-:W-:-:S04]  /*6980*/  UIMAD.WIDE.U32 UR4, UR8, UR10, URZ ;  /* 0x0000000a080472a5 */ /* 0x000fc8000f8e003f */
[----:B------:R-:W-:-:S04]  /*6990*/  @UP0 USHF.R.U32.HI UR7, URZ, UR11, UR5 ;  /* 0x0000000b3f070299 */ /* 0x000fc80008011605 */
[----:B------:R-:W-:-:S12]  /*69a0*/  UIMAD UR4, UR7, UR9, URZ ;  /* 0x00000009070472a4 */ /* 0x000fd8000f8e023f */
.L_x_2889:
        /* <DEDUP_REMOVED lines=73> */
.L_x_2935:
        /* <DEDUP_REMOVED lines=15> */
.L_x_2893:
        /* <DEDUP_REMOVED lines=97> */
.L_x_2904:
[----:B--234-:R-:W-:-:S04]  /*7540*/  SHF.L.U32 R21, R11, 0x1f, RZ ;  /* 0x0000001f0b157819 */ /* 0x01cfc800000006ff */
[----:B------:R-:W1:Y:S02]  /*7550*/  SYNCS.PHASECHK.TRANS64.TRYWAIT P1, [R16+URZ+0x30840], R21 ;  /* 0x03084015100075a7 */ /* 0x000e64000802017f */
[----:B-1----:R-:W-:Y:S05]  /*7560*/  @!P1 BRA `(.L_x_2896) ;  /* 0x0000001800689947 */ /* 0x002fea0003800000 */
.L_x_2936:
[----:B------:R-:W-:Y:S05]  /*7570*/  @P0 BRA `(.L_x_2897) ;  /* 0x0000000000140947 */ /* 0x000fea0003800000 */
[----:B------:R-:W-:Y:S01]  /*7580*/  ISETP.NE.AND P1, PT, R6, RZ, PT ;  /* 0x000000ff0600720c */ /* 0x000fe20003f25270 */
[----:B------:R-:W-:-:S04]  /*7590*/  IMAD.MOV.U32 R3, RZ, RZ, 0x4100 ;  /* 0x00004100ff037424 */ /* 0x000fc800078e00ff */
[----:B------:R3:W-:Y:S08]  /*75a0*/  SYNCS.ARRIVE.TRANS64 RZ, [R16+URZ+0x30830], R3 ;  /* 0x0308300310ff79a7 */ /* 0x0007f0000800003f */
[----:B------:R-:W-:Y:S05]  /*75b0*/  @!P1 BRA `(.L_x_2897) ;  /* 0x0000000000049947 */ /* 0x000fea0003800000 */
[----:B------:R-:W-:Y:S01]  /*75c0*/  BPT.TRAP 0x1 ;  /* 0x000000040000795c */ /* 0x000fe20000300000 */
.L_x_2897:
        /* <DEDUP_REMOVED lines=36> */
.L_x_2937:
[----:B------:R-:W-:Y:S05]  /*7810*/  @P0 BRA `(.L_x_2899) ;  /* 0x0000000000140947 */ /* 0x000fea0003800000 */
[----:B------:R-:W-:Y:S01]  /*7820*/  ISETP.NE.AND P1, PT, R6, RZ, PT ;  /* 0x000000ff0600720c */ /* 0x000fe20003f25270 */
[----:B------:R-:W-:-:S04]  /*7830*/  IMAD.MOV.U32 R2, RZ, RZ, 0x4100 ;  /* 0x00004100ff027424 */ /* 0x000fc800078e00ff */
[----:B------:R3:W-:Y:S08]  /*7840*/  SYNCS.ARRIVE.TRANS64 RZ, [R16+URZ+0x30818], R2 ;  /* 0x0308180210ff79a7 */ /* 0x0007f0000800003f */
[----:B------:R-:W-:Y:S05]  /*7850*/  @!P1 BRA `(.L_x_2899) ;  /* 0x0000000000049947 */ /* 0x000fea0003800000 */
[----:B------:R-:W-:Y:S01]  /*7860*/  BPT.TRAP 0x1 ;  /* 0x000000040000795c */ /* 0x000fe20000300000 */
.L_x_2899:
        /* <DEDUP_REMOVED lines=36> */
.L_x_2938:
[----:B------:R-:W-:Y:S05]  /*7ab0*/  @P0 BRA `(.L_x_2901) ;  /* 0x0000000000140947 */ /* 0x000fea0003800000 */
[----:B------:R-:W-:Y:S01]  /*7ac0*/  ISETP.NE.AND P1, PT, R6, RZ, PT ;  /* 0x000000ff0600720c */ /* 0x000fe20003f25270 */
[----:B-123--:R-:W-:-:S04]  /*7ad0*/  IMAD.MOV.U32 R21, RZ, RZ, 0x4100 ;  /* 0x00004100ff157424 */ /* 0x00efc800078e00ff */
[----:B------:R4:W-:Y:S08]  /*7ae0*/  SYNCS.ARRIVE.TRANS64 RZ, [R16+URZ+0x30838], R21 ;  /* 0x0308381510ff79a7 */ /* 0x0009f0000800003f */
[----:B------:R-:W-:Y:S05]  /*7af0*/  @!P1 BRA `(.L_x_2901) ;  /* 0x0000000000049947 */ /* 0x000fea0003800000 */
[----:B------:R-:W-:Y:S01]  /*7b00*/  BPT.TRAP 0x1 ;  /* 0x000000040000795c */ /* 0x000fe20000300000 */
.L_x_2901:
        /* <DEDUP_REMOVED lines=31> */
.L_x_2940:
[----:B------:R-:W-:Y:S05]  /*7d00*/  @P0 BRA `(.L_x_2903) ;  /* 0x0000000000140947 */ /* 0x000fea0003800000 */
[----:B------:R-:W-:Y:S01]  /*7d10*/  ISETP.NE.AND P1, PT, R6, RZ, PT ;  /* 0x000000ff0600720c */ /* 0x000fe20003f25270 */
[----:B------:R-:W-:-:S04]  /*7d20*/  IMAD.MOV.U32 R5, RZ, RZ, 0x4100 ;  /* 0x00004100ff057424 */ /* 0x000fc800078e00ff */
[----:B------:R1:W-:Y:S08]  /*7d30*/  SYNCS.ARRIVE.TRANS64 RZ, [R16+URZ+0x30810], R5 ;  /* 0x0308100510ff79a7 */ /* 0x0003f0000800003f */
[----:B------:R-:W-:Y:S05]  /*7d40*/  @!P1 BRA `(.L_x_2903) ;  /* 0x0000000000049947 */ /* 0x000fea0003800000 */
[----:B------:R-:W-:Y:S01]  /*7d50*/  BPT.TRAP 0x1 ;  /* 0x000000040000795c */ /* 0x000fe20000300000 */
.L_x_2903:
        /* <DEDUP_REMOVED lines=37> */
.L_x_2895:
        /* <DEDUP_REMOVED lines=8> */
.L_x_2941:
[----:B------:R-:W-:Y:S05]  /*8030*/  @P0 BRA `(.L_x_2906) ;  /* 0x0000000000140947 */ /* 0x000fea0003800000 */
[----:B------:R-:W-:Y:S01]  /*8040*/  ISETP.NE.AND P1, PT, R6, RZ, PT ;  /* 0x000000ff0600720c */ /* 0x000fe20003f25270 */
[----:B------:R-:W-:-:S04]  /*8050*/  IMAD.MOV.U32 R5, RZ, RZ, 0x4100 ;  /* 0x00004100ff057424 */ /* 0x000fc800078e00ff */
[----:B------:R2:W-:Y:S08]  /*8060*/  SYNCS.ARRIVE.TRANS64 RZ, [R16+URZ+0x30830], R5 ;  /* 0x0308300510ff79a7 */ /* 0x0005f0000800003f */
[----:B------:R-:W-:Y:S05]  /*8070*/  @!P1 BRA `(.L_x_2906) ;  /* 0x0000000000049947 */ /* 0x000fea0003800000 */
[----:B------:R-:W-:Y:S01]  /*8080*/  BPT.TRAP 0x1 ;  /* 0x000000040000795c */ /* 0x000fe20000300000 */
.L_x_2906:
        /* <DEDUP_REMOVED lines=33> */
.L_x_2942:
[----:B------:R-:W-:Y:S05]  /*82a0*/  @P0 BRA `(.L_x_2908) ;  /* 0x0000000000140947 */ /* 0x000fea0003800000 */
[----:B------:R-:W-:Y:S01]  /*82b0*/  ISETP.NE.AND P0, PT, R6, RZ, PT ;  /* 0x000000ff0600720c */ /* 0x000fe20003f05270 */
[----:B------:R-:W-:-:S04]  /*82c0*/  IMAD.MOV.U32 R5, RZ, RZ, 0x4100 ;  /* 0x00004100ff057424 */ /* 0x000fc800078e00ff */
[----:B------:R1:W-:Y:S08]  /*82d0*/  SYNCS.ARRIVE.TRANS64 RZ, [R16+URZ+0x30818], R5 ;  /* 0x0308180510ff79a7 */ /* 0x0003f0000800003f */
[----:B------:R-:W-:Y:S05]  /*82e0*/  @!P0 BRA `(.L_x_2908) ;  /* 0x0000000000048947 */ /* 0x000fea0003800000 */
[----:B------:R-:W-:Y:S01]  /*82f0*/  BPT.TRAP 0x1 ;  /* 0x000000040000795c */ /* 0x000fe20000300000 */
.L_x_2908:
        /* <DEDUP_REMOVED lines=37> */
.L_x_2894:
[----:B------:R-:W1:Y:S01]  /*8550*/  S2R R0, SR_TID.X ;  /* 0x0000000000007919 */ /* 0x000e620000002100 */
[----:B------:R-:W-:Y:S01]  /*8560*/  IMAD R3, R19, 0x8, R16 ;  /* 0x0000000813037824 */ /* 0x000fe200078e0210 */
[----:B-1----:R-:W-:Y:S02]  /*8570*/  LOP3.LUT R2, R0, 0x7f, RZ, 0xc0, !PT ;  /* 0x0000007f00027812 */ /* 0x002fe400078ec0ff */
[----:B------:R-:W-:Y:S02]  /*8580*/  SHF.L.U32 R0, R11, 0x1f, RZ ;  /* 0x0000001f0b007819 */ /* 0x000fe400000006ff */
[----:B------:R-:W-:Y:S02]  /*8590*/  ISETP.NE.AND P1, PT, R2, RZ, PT ;  /* 0x000000ff0200720c */ /* 0x000fe40003f25270 */
[----:B------:R-:W1:Y:S02]  /*85a0*/  SYNCS.PHASECHK.TRANS64.TRYWAIT P0, [R3+URZ+0x30840], R0 ;  /* 0x03084000030075a7 */ /* 0x000e64000800017f */
[----:B-1----:R-:W-:Y:S09]  /*85b0*/  @!P0 BRA `(.L_x_2909) ;  /* 0x0000000800d08947 */ /* 0x002ff20003800000 */
.L_x_2943:
[----:B------:R-:W-:Y:S05]  /*85c0*/  @P1 BRA `(.L_x_2910) ;  /* 0x0000000000181947 */ /* 0x000fea0003800000 */
[----:B------:R-:W1:Y:S01]  /*85d0*/  S2R R2, SR_TID.X ;  /* 0x0000000000027919 */ /* 0x000e620000002100 */
[----:B------:R-:W-:-:S04]  /*85e0*/  IMAD.MOV.U32 R0, RZ, RZ, 0x4100 ;  /* 0x00004100ff007424 */ /* 0x000fc800078e00ff */
[----:B------:R1:W-:Y:S02]  /*85f0*/  SYNCS.ARRIVE.TRANS64 RZ, [R3+URZ+0x30830], R0 ;  /* 0x0308300003ff79a7 */ /* 0x0003e4000800003f */
[----:B-1----:R-:W-:-:S13]  /*8600*/  LOP3.LUT P0, RZ, R2, 0x1f, RZ, 0xc0, !PT ;  /* 0x0000001f02ff7812 */ /* 0x002fda000780c0ff */
[----:B------:R-:W-:Y:S05]  /*8610*/  @!P0 BRA `(.L_x_2910) ;  /* 0x0000000000048947 */ /* 0x000fea0003800000 */
[----:B------:R-:W-:Y:S01]  /*8620*/  BPT.TRAP 0x1 ;  /* 0x000000040000795c */ /* 0x000fe20000300000 */
.L_x_2910:
        /* <DEDUP_REMOVED lines=40> */
.L_x_2891:
[----:B------:R-:W-:Y:S05]  /*88b0*/  BSYNC B0 ;  /* 0x0000000000007941 */ /* 0x000fea0003800000 */
.L_x_2890:
[----:B------:R-:W-:-:S03]  /*88c0*/  UMOV UR7, 0xffffffff ;  /* 0xffffffff00077882 */ /* 0x000fc60000000000 */
[----:B------:R-:W-:Y:S05]  /*88d0*/  BRA.DIV UR7, `(.L_x_2911) ;  /* 0x0000000a071c7947 */ /* 0x000fea000b800000 */
[----:B------:R-:W-:-:S13]  /*88e0*/  ELECT P6, URZ, PT ;  /* 0x00000000003f782f */ /* 0x000fda00038c0000 */
.L_x_2946:
[----:B------:R-:W-:Y:S05]  /*88f0*/  @!P6 BRA `(.L_x_2810) ;  /* 0x000000000084e947 */ /* 0x000fea0003800000 */
[----:B------:R-:W-:-:S06]  /*8900*/  ULOP3.LUT UR7, UR38, 0x2, URZ, 0xfc, !UPT ;  /* 0x0000000226077892 */ /* 0x000fcc000f8efc3f */
[----:B------:R-:W-:-:S05]  /*8910*/  IMAD.U32 R2, RZ, RZ, UR7 ;  /* 0x00000007ff027e24 */ /* 0x000fca000f8e00ff */
[----:B------:R-:W-:-:S13]  /*8920*/  ISETP.NE.AND P2, PT, R2, 0x3, PT ;  /* 0x000000030200780c */ /* 0x000fda0003f45270 */
[----:B------:R-:W-:Y:S05]  /*8930*/  @!P2 BRA `(.L_x_2912) ;  /* 0x000000000004a947 */ /* 0x000fea0003800000 */
[----:B------:R-:W-:Y:S01]  /*8940*/  BPT.TRAP 0x1 ;  /* 0x000000040000795c */ /* 0x000fe20000300000 */
.L_x_2912:
        /* <DEDUP_REMOVED lines=15> */
.L_x_2947:
[----:B------:R-:W2:Y:S02]  /*8a40*/  SYNCS.PHASECHK.TRANS64.TRYWAIT P0, [R3+URZ], R2 ;  /* 0x00000002030075a7 */ /* 0x000ea4000800017f */
[----:B--2---:R-:W-:Y:S05]  /*8a50*/  @!P0 BRA `(.L_x_2914) ;  /* 0x0000000400f08947 */ /* 0x004fea0003800000 */
.L_x_2948:
[----:B------:R-:W-:Y:S05]  /*8a60*/  @!P2 BRA `(.L_x_2915) ;  /* 0x000000000004a947 */ /* 0x000fea0003800000 */
[----:B------:R-:W-:Y:S01]  /*8a70*/  BPT.TRAP 0x1 ;  /* 0x000000040000795c */ /* 0x000fe20000300000 */
.L_x_2915:
[----:B--2---:R-:W-:-:S04]  /*8a80*/  VIADD R3, R7, 0x30840 ;  /* 0x0003084007037836 */ /* 0x004fc80000000000 */
[----:B------:R-:W-:-:S04]  /*8a90*/  IMAD R0, R0, 0x8, R3 ;  /* 0x0000000800007824 */ /* 0x000fc800078e0203 */
[----:B------:R-:W2:Y:S02]  /*8aa0*/  SYNCS.PHASECHK.TRANS64.TRYWAIT P0, [R0+URZ], R5 ;  /* 0x00000005000075a7 */ /* 0x000ea4000800017f */
[----:B--2---:R-:W-:Y:S05]  /*8ab0*/  @!P0 BRA `(.L_x_2916) ;  /* 0x0000000400ec8947 */ /* 0x004fea0003800000 */
.L_x_2949:
[----:B------:R-:W-:-:S07]  /*8ac0*/  IMAD R3, R4, 0x8, R3 ;  /* 0x0000000804037824 */ /* 0x000fce00078e0203 */
.L_x_2917:
[----:B---3--:R3:W4:Y:S02]  /*8ad0*/  SYNCS.PHASECHK.TRANS64.TRYWAIT P0, [R3+URZ], R2 ;  /* 0x00000002030075a7 */ /* 0x008724000800017f */
[----:B----4-:R-:W-:Y:S05]  /*8ae0*/  @!P0 NANOSLEEP.SYNCS 0x989680 ;  /* 0x009896800000895d */ /* 0x010fea0003900000 */
[----:B------:R-:W4:Y:S02]  /*8af0*/  @!P0 SYNCS.PHASECHK.TRANS64 P0, [R3+URZ], R2 ;  /* 0x00000002030085a7 */ /* 0x000f24000800007f */
[----:B----4-:R-:W-:Y:S05]  /*8b00*/  @!P0 BRA `(.L_x_2917) ;  /* 0xfffffffc00f08947 */ /* 0x010fea000383ffff */
.L_x_2810:
[----:B------:R-:W-:Y:S05]  /*8b10*/  BSYNC B6 ;  /* 0x0000000000067941 */ /* 0x000fea0003800000 */
.L_x_2805:
[----:B------:R-:W-:Y:S05]  /*8b20*/  EXIT ;  /* 0x000000000000794d */ /* 0x000fea0003800000 */
.L_x_2816:
[----:B------:R-:W-:Y:S02]  /*8b30*/  IMAD.MOV.U32 R12, RZ, RZ, RZ ;  /* 0x000000ffff0c7224 */ /* 0x000fe400078e00ff */
[----:B------:R-:W-:Y:S02]  /*8b40*/  IMAD.MOV.U32 R11, RZ, RZ, 0x1f ;  /* 0x0000001fff0b7424 */ /* 0x000fe400078e00ff */
[----:B------:R-:W-:-:S07]  /*8b50*/  IMAD.MOV.U32 R15, RZ, RZ, -0x1 ;  /* 0xffffffffff0f7424 */ /* 0x000fce00078e00ff */
[----:B------:R-:W-:Y:S05]  /*8b60*/  WARPSYNC.COLLECTIVE R15, `(.L_x_2918) ;  /* 0x000000000f087348 */ /* 0x000fea0003c00000 */
[----:B------:R1:W2:Y:S02]  /*8b70*/  SHFL.IDX P6, R14, R13, R12, R11 ;  /* 0x0000000c0d0e7389 */ /* 0x0002a400000c000b */
[----:B-12---:R-:W-:Y:S01]  /*8b80*/  ENDCOLLECTIVE ;  /* 0x000000000000791b */ /* 0x006fe20003800000 */
.L_x_2918:
[----:B------:R-:W-:Y:S05]  /*8b90*/  BRA `(.L_x_2919) ;  /* 0xffffff8400ec7947 */ /* 0x000fea000383ffff */
.L_x_2818:
[----:B---3--:R3:W4:Y:S02]  /*8ba0*/  SYNCS.PHASECHK.TRANS64.TRYWAIT P0, [R228+URZ+0x30800], R9 ;  /* 0x03080009e40075a7 */ /* 0x008724000800017f */
[----:B----4-:R-:W-:Y:S05]  /*8bb0*/  @!P0 NANOSLEEP.SYNCS 0x989680 ;  /* 0x009896800000895d */ /* 0x010fea0003900000 */
[----:B------:R-:W4:Y:S02]  /*8bc0*/  @!P0 SYNCS.PHASECHK.TRANS64 P0, [R228+URZ+0x30800], R9 ;  /* 0x03080009e40085a7 */ /* 0x000f24000800007f */
[----:B----4-:R-:W-:Y:S05]  /*8bd0*/  @!P0 BRA `(.L_x_2818) ;  /* 0xfffffffc00f08947 */ /* 0x010fea000383ffff */
[----:B------:R-:W-:Y:S05]  /*8be0*/  BRA `(.L_x_2817) ;  /* 0xffffff8800147947 */ /* 0x000fea000383ffff */
.L_x_2822:
[----:B---3--:R3:W4:Y:S02]  /*8bf0*/  SYNCS.PHASECHK.TRANS64.TRYWAIT P1, [R0+URZ+0x30810], R9 ;  /* 0x03081009000075a7 */ /* 0x008724000802017f */
[----:B----4-:R-:W-:Y:S05]  /*8c00*/  @!P1 NANOSLEEP.SYNCS 0x989680 ;  /* 0x009896800000995d */ /* 0x010fea0003900000 */
[----:B------:R-:W4:Y:S02]  /*8c10*/  @!P1 SYNCS.PHASECHK.TRANS64 P1, [R0+URZ+0x30810], R9 ;  /* 0x03081009000095a7 */ /* 0x000f24000802007f */
[----:B----4-:R-:W-:Y:S05]  /*8c20*/  @!P1 BRA `(.L_x_2822) ;  /* 0xfffffffc00f09947 */ /* 0x010fea000383ffff */
[----:B------:R-:W-:Y:S05]  /*8c30*/  BRA `(.L_x_2821) ;  /* 0xffffff8c00c87947 */ /* 0x000fea000383ffff */
.L_x_2826:
[----:B------:R1:W1:Y:S02]  /*8c40*/  SYNCS.PHASECHK.TRANS64.TRYWAIT P1, [R0+URZ+0x30830], R9 ;  /* 0x03083009000075a7 */ /* 0x000264000802017f */
[----:B-1----:R-:W-:Y:S05]  /*8c50*/  @!P1 NANOSLEEP.SYNCS 0x989680 ;  /* 0x009896800000995d */ /* 0x002fea0003900000 */
[----:B------:R-:W1:Y:S02]  /*8c60*/  @!P1 SYNCS.PHASECHK.TRANS64 P1, [R0+URZ+0x30830], R9 ;  /* 0x03083009000095a7 */ /* 0x000e64000802007f */
[----:B-1----:R-:W-:Y:S05]  /*8c70*/  @!P1 BRA `(.L_x_2826) ;  /* 0xfffffffc00f09947 */ /* 0x002fea000383ffff */
[----:B------:R-:W-:Y:S05]  /*8c80*/  BRA `(.L_x_2825) ;  /* 0xffffff9400207947 */ /* 0x000fea000383ffff */
.L_x_2833:
[----:B------:R-:W-:Y:S01]  /*8c90*/  BSSY B0, `(.L_x_2920) ;  /* 0x0000005000007945 */ /* 0x000fe20003800000 */
[----:B------:R-:W-:-:S07]  /*8ca0*/  IMAD.MOV.U32 R15, RZ, RZ, -0x1 ;  /* 0xffffffffff0f7424 */ /* 0x000fce00078e00ff */
[----:B-1----:R-:W-:Y:S05]  /*8cb0*/  WARPSYNC.COLLECTIVE R15, `(.L_x_2921) ;  /* 0x000000000f087348 */ /* 0x002fea0003c00000 */
[----:B------:R-:W-:Y:S01]  /*8cc0*/  NOP ;  /* 0x0000000000007918 */ /* 0x000fe20000000000 */
[----:B-1----:R-:W-:Y:S01]  /*8cd0*/  ENDCOLLECTIVE ;  /* 0x000000000000791b */ /* 0x002fe20003800000 */
.L_x_2921:
[----:B------:R-:W-:Y:S05]  /*8ce0*/  BSYNC B0 ;  /* 0x0000000000007941 */ /* 0x000fea0003800000 */
.L_x_2920:
[----:B------:R-:W-:Y:S05]  /*8cf0*/  BRA `(.L_x_2922) ;  /* 0xffffffb800f07947 */ /* 0x000fea000383ffff */
.L_x_2842:
[----:B------:R-:W-:Y:S01]  /*8d00*/  BSSY B0, `(.L_x_2923) ;  /* 0x0000005000007945 */ /* 0x000fe20003800000 */
[----:B------:R-:W-:-:S07]  /*8d10*/  IMAD.MOV.U32 R15, RZ, RZ, -0x1 ;  /* 0xffffffffff0f7424 */ /* 0x000fce00078e00ff */
[----:B-12---:R-:W-:Y:S05]  /*8d20*/  WARPSYNC.COLLECTIVE R15, `(.L_x_2924) ;  /* 0x000000000f087348 */ /* 0x006fea0003c00000 */
[----:B------:R-:W-:Y:S01]  /*8d30*/  NOP ;  /* 0x0000000000007918 */ /* 0x000fe20000000000 */
[----:B-12---:R-:W-:Y:S01]  /*8d40*/  ENDCOLLECTIVE ;  /* 0x000000000000791b */ /* 0x006fe20003800000 */
.L_x_2924:
[----:B------:R-:W-:Y:S05]  /*8d50*/  BSYNC B0 ;  /* 0x0000000000007941 */ /* 0x000fea0003800000 */
.L_x_2923:
[----:B------:R-:W-:Y:S05]  /*8d60*/  BRA `(.L_x_2925) ;  /* 0xffffffbc00f07947 */ /* 0x000fea000383ffff */
.L_x_2853:
[----:B------:R-:W-:Y:S01]  /*8d70*/  BSSY B0, `(.L_x_2926) ;  /* 0x0000005000007945 */ /* 0x000fe20003800000 */
[----:B------:R-:W-:-:S07]  /*8d80*/  IMAD.MOV.U32 R15, RZ, RZ, -0x1 ;  /* 0xffffffffff0f7424 */ /* 0x000fce00078e00ff */
[----:B------:R-:W-:Y:S05]  /*8d90*/  WARPSYNC.COLLECTIVE R15, `(.L_x_2927) ;  /* 0x000000000f087348 */ /* 0x000fea0003c00000 */
[----:B------:R-:W-:Y:S01]  /*8da0*/  NOP ;  /* 0x0000000000007918 */ /* 0x000fe20000000000 */
[----:B------:R-:W-:Y:S01]  /*8db0*/  ENDCOLLECTIVE ;  /* 0x000000000000791b */ /* 0x000fe20003800000 */
.L_x_2927:
[----:B------:R-:W-:Y:S05]  /*8dc0*/  BSYNC B0 ;  /* 0x0000000000007941 */ /* 0x000fea0003800000 */
.L_x_2926:
[----:B------:R-:W-:Y:S05]  /*8dd0*/  BRA `(.L_x_2928) ;  /* 0xffffffc800707947 */ /* 0x000fea000383ffff */
.L_x_2866:
[----:B------:R-:W-:Y:S01]  /*8de0*/  BSSY B0, `(.L_x_2929) ;  /* 0x0000005000007945 */ /* 0x000fe20003800000 */
[----:B------:R-:W-:-:S07]  /*8df0*/  IMAD.MOV.U32 R15, RZ, RZ, -0x1 ;  /* 0xffffffffff0f7424 */ /* 0x000fce00078e00ff */
[----:B------:R-:W-:Y:S05]  /*8e00*/  WARPSYNC.COLLECTIVE R15, `(.L_x_2930) ;  /* 0x000000000f087348 */ /* 0x000fea0003c00000 */
[----:B------:R-:W-:Y:S01]  /*8e10*/  NOP ;  /* 0x0000000000007918 */ /* 0x000fe20000000000 */
[----:B------:R-:W-:Y:S01]  /*8e20*/  ENDCOLLECTIVE ;  /* 0x000000000000791b */ /* 0x000fe20003800000 */
.L_x_2930:
[----:B------:R-:W-:Y:S05]  /*8e30*/  BSYNC B0 ;  /* 0x0000000000007941 */ /* 0x000fea0003800000 */
.L_x_2929:
[----:B------:R-:W-:Y:S05]  /*8e40*/  BRA `(.L_x_2931) ;  /* 0xffffffd000107947 */ /* 0x000fea000383ffff */
.L_x_2878:
[----:B------:R-:W-:Y:S01]  /*8e50*/  BSSY B0, `(.L_x_2932) ;  /* 0x0000005000007945 */ /* 0x000fe20003800000 */
[----:B------:R-:W-:-:S07]  /*8e60*/  IMAD.MOV.U32 R15, RZ, RZ, -0x1 ;  /* 0xffffffffff0f7424 */ /* 0x000fce00078e00ff */
[----:B------:R-:W-:Y:S05]  /*8e70*/  WARPSYNC.COLLECTIVE R15, `(.L_x_2933) ;  /* 0x000000000f087348 */ /* 0x000fea0003c00000 */
[----:B------:R-:W-:Y:S01]  /*8e80*/  NOP ;  /* 0x0000000000007918 */ /* 0x000fe20000000000 */
[----:B------:R-:W-:Y:S01]  /*8e90*/  ENDCOLLECTIVE ;  /* 0x000000000000791b */ /* 0x000fe20003800000 */
.L_x_2933:
[----:B------:R-:W-:Y:S05]  /*8ea0*/  BSYNC B0 ;  /* 0x0000000000007941 */ /* 0x000fea0003800000 */
.L_x_2932:
[----:B------:R-:W-:Y:S05]  /*8eb0*/  BRA `(.L_x_2934) ;  /* 0xffffffd400507947 */ /* 0x000fea000383ffff */
.L_x_2892:
[----:B-1----:R1:W2:Y:S02]  /*8ec0*/  SYNCS.PHASECHK.TRANS64.TRYWAIT P0, [R16+URZ+0x30820], R3 ;  /* 0x03082003100075a7 */ /* 0x0022a4000800017f */
[----:B--2---:R-:W-:Y:S05]  /*8ed0*/  @!P0 NANOSLEEP.SYNCS 0x989680 ;  /* 0x009896800000895d */ /* 0x004fea0003900000 */
[----:B------:R-:W2:Y:S02]  /*8ee0*/  @!P0 SYNCS.PHASECHK.TRANS64 P0, [R16+URZ+0x30820], R3 ;  /* 0x03082003100085a7 */ /* 0x000ea4000800007f */
[----:B--2---:R-:W-:Y:S05]  /*8ef0*/  @!P0 BRA `(.L_x_2892) ;  /* 0xfffffffc00f08947 */ /* 0x004fea000383ffff */
[----:B------:R-:W-:Y:S05]  /*8f00*/  BRA `(.L_x_2935) ;  /* 0xffffffdc00cc7947 */ /* 0x000fea000383ffff */
.L_x_2896:
[----:B-1----:R1:W3:Y:S02]  /*8f10*/  SYNCS.PHASECHK.TRANS64.TRYWAIT P1, [R16+URZ+0x30840], R21 ;  /* 0x03084015100075a7 */ /* 0x0022e4000802017f */
[----:B---3--:R-:W-:Y:S05]  /*8f20*/  @!P1 NANOSLEEP.SYNCS 0x989680 ;  /* 0x009896800000995d */ /* 0x008fea0003900000 */
[----:B------:R-:W3:Y:S02]  /*8f30*/  @!P1 SYNCS.PHASECHK.TRANS64 P1, [R16+URZ+0x30840], R21 ;  /* 0x03084015100095a7 */ /* 0x000ee4000802007f */
[----:B---3--:R-:W-:Y:S05]  /*8f40*/  @!P1 BRA `(.L_x_2896) ;  /* 0xfffffffc00f09947 */ /* 0x008fea000383ffff */
[----:B------:R-:W-:Y:S05]  /*8f50*/  BRA `(.L_x_2936) ;  /* 0xffffffe400847947 */ /* 0x000fea000383ffff */
.L_x_2898:
[----:B--2---:R2:W3:Y:S02]  /*8f60*/  SYNCS.PHASECHK.TRANS64.TRYWAIT P1, [R16+URZ+0x30828], R21 ;  /* 0x03082815100075a7 */ /* 0x0044e4000802017f */
[----:B---3--:R-:W-:Y:S05]  /*8f70*/  @!P1 NANOSLEEP.SYNCS 0x989680 ;  /* 0x009896800000995d */ /* 0x008fea0003900000 */
[----:B------:R-:W3:Y:S02]  /*8f80*/  @!P1 SYNCS.PHASECHK.TRANS64 P1, [R16+URZ+0x30828], R21 ;  /* 0x03082815100095a7 */ /* 0x000ee4000802007f */
[----:B---3--:R-:W-:Y:S05]  /*8f90*/  @!P1 BRA `(.L_x_2898) ;  /* 0xfffffffc00f09947 */ /* 0x008fea000383ffff */
[----:B------:R-:W-:Y:S05]  /*8fa0*/  BRA `(.L_x_2937) ;  /* 0xffffffe800187947 */ /* 0x000fea000383ffff */
.L_x_2900:
[----:B---3--:R3:W4:Y:S02]  /*8fb0*/  SYNCS.PHASECHK.TRANS64.TRYWAIT P1, [R16+URZ+0x30848], R21 ;  /* 0x03084815100075a7 */ /* 0x008724000802017f */
[----:B----4-:R-:W-:Y:S05]  /*8fc0*/  @!P1 NANOSLEEP.SYNCS 0x989680 ;  /* 0x009896800000995d */ /* 0x010fea0003900000 */
[----:B------:R-:W4:Y:S02]  /*8fd0*/  @!P1 SYNCS.PHASECHK.TRANS64 P1, [R16+URZ+0x30848], R21 ;  /* 0x03084815100095a7 */ /* 0x000f24000802007f */
[----:B----4-:R-:W-:Y:S05]  /*8fe0*/  @!P1 BRA `(.L_x_2900) ;  /* 0xfffffffc00f09947 */ /* 0x010fea000383ffff */
[----:B------:R-:W-:Y:S05]  /*8ff0*/  BRA `(.L_x_2938) ;  /* 0xffffffe800ac7947 */ /* 0x000fea000383ffff */
.L_x_2902:
[----:B------:R-:W-:-:S07]  /*9000*/  SHF.L.U32 R5, R11, 0x1f, RZ ;  /* 0x0000001f0b057819 */ /* 0x000fce00000006ff */
.L_x_2939:
[----:B------:R1:W1:Y:S02]  /*9010*/  SYNCS.PHASECHK.TRANS64.TRYWAIT P1, [R16+URZ+0x30820], R5 ;  /* 0x03082005100075a7 */ /* 0x000264000802017f */
[----:B-1----:R-:W-:Y:S05]  /*9020*/  @!P1 NANOSLEEP.SYNCS 0x989680 ;  /* 0x009896800000995d */ /* 0x002fea0003900000 */
[----:B------:R-:W1:Y:S02]  /*9030*/  @!P1 SYNCS.PHASECHK.TRANS64 P1, [R16+URZ+0x30820], R5 ;  /* 0x03082005100095a7 */ /* 0x000e64000802007f */
[----:B-1----:R-:W-:Y:S05]  /*9040*/  @!P1 BRA `(.L_x_2939) ;  /* 0xfffffffc00f09947 */ /* 0x002fea000383ffff */
[----:B------:R-:W-:Y:S05]  /*9050*/  BRA `(.L_x_2940) ;  /* 0xffffffec00287947 */ /* 0x000fea000383ffff */
.L_x_2905:
[----:B-1----:R1:W2:Y:S02]  /*9060*/  SYNCS.PHASECHK.TRANS64.TRYWAIT P1, [R16+URZ+0x30840], R13 ;  /* 0x0308400d100075a7 */ /* 0x0022a4000802017f */
[----:B--2---:R-:W-:Y:S05]  /*9070*/  @!P1 NANOSLEEP.SYNCS 0x989680 ;  /* 0x009896800000995d */ /* 0x004fea0003900000 */
[----:B------:R-:W2:Y:S02]  /*9080*/  @!P1 SYNCS.PHASECHK.TRANS64 P1, [R16+URZ+0x30840], R13 ;  /* 0x0308400d100095a7 */ /* 0x000ea4000802007f */
[----:B--2---:R-:W-:Y:S05]  /*9090*/  @!P1 BRA `(.L_x_2905) ;  /* 0xfffffffc00f09947 */ /* 0x004fea000383ffff */
[----:B------:R-:W-:Y:S05]  /*90a0*/  BRA `(.L_x_2941) ;  /* 0xffffffec00e07947 */ /* 0x000fea000383ffff */
.L_x_2907:
[----:B--2---:R2:W1:Y:S02]  /*90b0*/  SYNCS.PHASECHK.TRANS64.TRYWAIT P1, [R16+URZ+0x30828], R13 ;  /* 0x0308280d100075a7 */ /* 0x004464000802017f */
[----:B-1----:R-:W-:Y:S05]  /*90c0*/  @!P1 NANOSLEEP.SYNCS 0x989680 ;  /* 0x009896800000995d */ /* 0x002fea0003900000 */
[----:B------:R-:W1:Y:S02]  /*90d0*/  @!P1 SYNCS.PHASECHK.TRANS64 P1, [R16+URZ+0x30828], R13 ;  /* 0x0308280d100095a7 */ /* 0x000e64000802007f */
[----:B-1----:R-:W-:Y:S05]  /*90e0*/  @!P1 BRA `(.L_x_2907) ;  /* 0xfffffffc00f09947 */ /* 0x002fea000383ffff */
[----:B------:R-:W-:Y:S05]  /*90f0*/  BRA `(.L_x_2942) ;  /* 0xfffffff000687947 */ /* 0x000fea000383ffff */
.L_x_2909:
[----:B------:R1:W1:Y:S02]  /*9100*/  SYNCS.PHASECHK.TRANS64.TRYWAIT P0, [R3+URZ+0x30840], R0 ;  /* 0x03084000030075a7 */ /* 0x000264000800017f */
[----:B-1----:R-:W-:Y:S05]  /*9110*/  @!P0 NANOSLEEP.SYNCS 0x989680 ;  /* 0x009896800000895d */ /* 0x002fea0003900000 */
[----:B------:R-:W1:Y:S02]  /*9120*/  @!P0 SYNCS.PHASECHK.TRANS64 P0, [R3+URZ+0x30840], R0 ;  /* 0x03084000030085a7 */ /* 0x000e64000800007f */
[----:B-1----:R-:W-:Y:S05]  /*9130*/  @!P0 BRA `(.L_x_2909) ;  /* 0xfffffffc00f08947 */ /* 0x002fea000383ffff */
[----:B------:R-:W-:Y:S05]  /*9140*/  BRA `(.L_x_2943) ;  /* 0xfffffff4001c7947 */ /* 0x000fea000383ffff */
.L_x_2911:
[----:B------:R-:W-:Y:S01]  /*9150*/  BSSY B0, `(.L_x_2944) ;  /* 0x0000006000007945 */ /* 0x000fe20003800000 */
[----:B------:R-:W-:-:S07]  /*9160*/  IMAD.MOV.U32 R15, RZ, RZ, -0x1 ;  /* 0xffffffffff0f7424 */ /* 0x000fce00078e00ff */
[----:B------:R-:W-:Y:S05]  /*9170*/  WARPSYNC.COLLECTIVE R15, `(.L_x_2945) ;  /* 0x000000000f0c7348 */ /* 0x000fea0003c00000 */
[----:B------:R-:W-:Y:S02]  /*9180*/  ELECT P6, UR62, PT ;  /* 0x00000000003e782f */ /* 0x000fe400038c0000 */
[----:B------:R-:W-:Y:S01]  /*9190*/  MOV R14, UR62 ;  /* 0x0000003e000e7c02 */ /* 0x000fe20008000f00 */
[----:B------:R-:W-:Y:S10]  /*91a0*/  ENDCOLLECTIVE ;  /* 0x000000000000791b */ /* 0x000ff40003800000 */
.L_x_2945:
[----:B------:R-:W-:Y:S05]  /*91b0*/  BSYNC B0 ;  /* 0x0000000000007941 */ /* 0x000fea0003800000 */
.L_x_2944:
[----:B------:R-:W-:Y:S05]  /*91c0*/  BRA `(.L_x_2946) ;  /* 0xfffffff400c87947 */ /* 0x000fea000383ffff */
.L_x_2913:
[----:B-1----:R1:W2:Y:S02]  /*91d0*/  SYNCS.PHASECHK.TRANS64.TRYWAIT P0, [R6+URZ], R5 ;  /* 0x00000005060075a7 */ /* 0x0022a4000800017f */
[----:B--2---:R-:W-:Y:S05]  /*91e0*/  @!P0 NANOSLEEP.SYNCS 0x989680 ;  /* 0x009896800000895d */ /* 0x004fea0003900000 */
[----:B------:R-:W2:Y:S02]  /*91f0*/  @!P0 SYNCS.PHASECHK.TRANS64 P0, [R6+URZ], R5 ;  /* 0x00000005060085a7 */ /* 0x000ea4000800007f */
[----:B--2---:R-:W-:Y:S05]  /*9200*/  @!P0 BRA `(.L_x_2913) ;  /* 0xfffffffc00f08947 */ /* 0x004fea000383ffff */
[----:B------:R-:W-:Y:S05]  /*9210*/  BRA `(.L_x_2947) ;  /* 0xfffffff800087947 */ /* 0x000fea000383ffff */
.L_x_2914:
[----:B--2---:R2:W3:Y:S02]  /*9220*/  SYNCS.PHASECHK.TRANS64.TRYWAIT P0, [R3+URZ], R2 ;  /* 0x00000002030075a7 */ /* 0x0044e4000800017f */
[----:B---3--:R-:W-:Y:S05]  /*9230*/  @!P0 NANOSLEEP.SYNCS 0x989680 ;  /* 0x009896800000895d */ /* 0x008fea0003900000 */
[----:B------:R-:W3:Y:S02]  /*9240*/  @!P0 SYNCS.PHASECHK.TRANS64 P0, [R3+URZ], R2 ;  /* 0x00000002030085a7 */ /* 0x000ee4000800007f */
[----:B---3--:R-:W-:Y:S05]  /*9250*/  @!P0 BRA `(.L_x_2914) ;  /* 0xfffffffc00f08947 */ /* 0x008fea000383ffff */
[----:B------:R-:W-:Y:S05]  /*9260*/  BRA `(.L_x_2948) ;  /* 0xfffffff400fc7947 */ /* 0x000fea000383ffff */
.L_x_2916:
[----:B--2---:R2:W3:Y:S02]  /*9270*/  SYNCS.PHASECHK.TRANS64.TRYWAIT P0, [R0+URZ], R5 ;  /* 0x00000005000075a7 */ /* 0x0044e4000800017f */
[----:B---3--:R-:W-:Y:S05]  /*9280*/  @!P0 NANOSLEEP.SYNCS 0x989680 ;  /* 0x009896800000895d */ /* 0x008fea0003900000 */
[----:B------:R-:W3:Y:S02]  /*9290*/  @!P0 SYNCS.PHASECHK.TRANS64 P0, [R0+URZ], R5 ;  /* 0x00000005000085a7 */ /* 0x000ee4000800007f */
[----:B---3--:R-:W-:Y:S05]  /*92a0*/  @!P0 BRA `(.L_x_2916) ;  /* 0xfffffffc00f08947 */ /* 0x008fea000383ffff */
[----:B------:R-:W-:Y:S05]  /*92b0*/  BRA `(.L_x_2949) ;  /* 0xfffffff800007947 */ /* 0x000fea000383ffff */
.L_x_2950:
        /* <DEDUP_REMOVED lines=12> */
.L_x_3704:


//--------------------- .text._ZN7cutlass13device_kernelIN5flash22FlashAttnBwdPreprocessIN4cute5tupleIJNS3_1CILi64EEENS5_ILi128EEEEEENS_6half_tEfNS_4arch4Sm90ELb1ELb0EEEEEvNT_6ParamsE --------------------------
	.section	.text._ZN7cutlass13device_kernelIN5flash22FlashAttnBwdPreprocessIN4cute5tupleIJNS3_1CILi64EEENS5_ILi128EEEEEENS_6half_tEfNS_4arch4Sm90ELb1ELb0EEEEEvNT_6ParamsE,"ax",@progbits
	.align	128
.text._ZN7cutlass13device_kernelIN5flash22FlashAttnBwdPreprocessIN4cute5tupleIJNS3_1CILi64EEENS5_ILi128EEEEEENS_6half_tEfNS_4arch4Sm90ELb1ELb0EEEEEvNT_6ParamsE:
        .type           _ZN7cutlass13device_kernelIN5flash22FlashAttnBwdPreprocessIN4cute5tupleIJNS3_1CILi64EEENS5_ILi128EEEEEENS_6half_tEfNS_4arch4Sm90ELb1ELb0EEEEEvNT_6ParamsE,@function
        .size           _ZN7cutlass13device_kernelIN5flash22FlashAttnBwdPreprocessIN4cute5tupleIJNS3_1CILi64EEENS5_ILi128EEEEEENS_6half_tEfNS_4arch4Sm90ELb1ELb0EEEEEvNT_6ParamsE,(.L_x_3705 - _ZN7cutlass13device_kernelIN5flash22FlashAttnBwdPreprocessIN4cute5tupleIJNS3_1CILi64EEENS5_ILi128EEEEEENS_6half_tEfNS_4arch4Sm90ELb1ELb0EEEEEvNT_6ParamsE)
        .other          _ZN7cutlass13device_kernelIN5flash22FlashAttnBwdPreprocessIN4cute5tupleIJNS3_1CILi64EEENS5_ILi128EEEEEENS_6half_tEfNS_4arch4Sm90ELb1ELb0EEEEEvNT_6ParamsE,@"STO_CUDA_ENTRY STV_DEFAULT"
_ZN7cutlass13device_kernelIN5flash22FlashAttnBwdPreprocessIN4cute5tupleIJNS3_1CILi64EEENS5_ILi128EEEEEENS_6half_tEfNS_4arch4Sm90ELb1ELb0EEEEEvNT_6ParamsE:
[----:B------:R-:W-:Y:S01]  /*0000*/  LDC R1, c[0x0][0x28] ;  /* 0x00000a00ff017b82 */ /* 0x000fe20000000800 */
[----:B------:R-:W0:Y:S07]  /*0010*/  S2R R0, SR_TID.X ;  /* 0x0000000000007919 */ /* 0x000e2e0000002100 */
[----:B------:R-:W1:Y:S01]  /*0020*/  S2UR UR8, SR_CTAID.Y ;  /* 0x00000000000879c3 */ /* 0x000e620000002600 */
[----:B------:R-:W-:Y:S01]  /*0030*/  ULDC UR4, c[0x0][0x218] ;  /* 0x0000860000047ab9 */ /* 0x000fe20000000800 */
[----:B------:R-:W-:Y:S01]  /*0040*/  ULDC UR5, c[0x0][0x21c] ;  /* 0x0000870000057ab9 */ /* 0x000fe20000000800 */
[----:B------:R-:W2:Y:S01]  /*0050*/  S2R R2, SR_CTAID.X ;  /* 0x0000000000027919 */ /* 0x000ea20000002500 */
[----:B------:R-:W-:-:S04]  /*0060*/  ULDC.64 UR6, c[0x0][0x208] ;  /* 0x0000820000067ab9 */ /* 0x000fc80000000a00 */
[----:B------:R-:W3:Y:S08]  /*0070*/  LDC.64 R10, c[0x0][0x230] ;  /* 0x00008c00ff0a7b82 */ /* 0x000ef00000000a00 */
[----:B------:R-:W4:Y:S08]  /*0080*/  S2UR UR9, SR_CTAID.Z ;  /* 0x00000000000979c3 */ /* 0x000f300000002700 */
[----:B------:R-:W4:Y:S01]  /*0090*/  LDC.64 R18, c[0x0][0x250] ;  /* 0x00009400ff127b82 */ /* 0x000f220000000a00 */
[----:B-1----:R-:W-:Y:S01]  /*00a0*/  USHF.R.S32.HI UR10, URZ, 0x1f, UR8 ;  /* 0x0000001f3f0a7899 */ /* 0x002fe20008011408 */
[----:B0-----:R-:W-:-:S06]  /*00b0*/  SHF.R.S32.HI R3, RZ, 0x1f, R0 ;  /* 0x0000001fff037819 */ /* 0x001fcc0000011400 */
[----:B------:R-:W0:Y:S01]  /*00c0*/  LDC.64 R40, c[0x0][0x238] ;  /* 0x00008e00ff287b82 */ /* 0x000e220000000a00 */
[----:B---3--:R-:W-:Y:S01]  /*00d0*/  IMAD R4, R10, UR10, RZ ;  /* 0x0000000a0a047c24 */ /* 0x008fe2000f8e02ff */
[----:B------:R-:W-:Y:S02]  /*00e0*/  LEA.HI R46, R3, R0, RZ, 0x4 ;  /* 0x00000000032e7211 */ /* 0x000fe400078f20ff */
[----:B--2---:R-:W-:Y:S01]  /*00f0*/  SHF.L.U32 R44, R2, 0x6, RZ ;  /* 0x00000006022c7819 */ /* 0x004fe200000006ff */
[----:B------:R-:W-:Y:S01]  /*0100*/  IMAD R11, R11, UR8, R4 ;  /* 0x000000080b0b7c24 */ /* 0x000fe2000f8e0204 */
[----:B------:R-:W-:Y:S02]  /*0110*/  LOP3.LUT R5, R46, 0xfffffff0, RZ, 0xc0, !PT ;  /* 0xfffffff02e057812 */ /* 0x000fe400078ec0ff */
[----:B------:R-:W1:Y:S01]  /*0120*/  LDC.64 R42, c[0x0][0x258] ;  /* 0x00009600ff2a7b82 */ /* 0x000e620000000a00 */
[----:B------:R-:W-:Y:S01]  /*0130*/  IADD3 R3, -R44, UR4, RZ ;  /* 0x000000042c037c10 */ /* 0x000fe2000fffe1ff */
[----:B----4-:R-:W-:Y:S01]  /*0140*/  USHF.R.S32.HI UR11, URZ, 0x1f, UR9 ;  /* 0x0000001f3f0b7899 */ /* 0x010fe20008011409 */
[----:B------:R-:W-:-:S02]  /*0150*/  SHF.R.S32.HI R46, RZ, 0x4, R46 ;  /* 0x00000004ff2e7819 */ /* 0x000fc4000001142e */
[----:B------:R-:W-:Y:S02]  /*0160*/  IADD3 R5, -R5, R0, RZ ;  /* 0x0000000005057210 */ /* 0x000fe40007ffe1ff */
[----:B------:R-:W-:Y:S01]  /*0170*/  ISETP.GE.AND P1, PT, R46, R3, PT ;  /* 0x000000032e00720c */ /* 0x000fe20003f26270 */
[----:B------:R-:W-:Y:S01]  /*0180*/  IMAD R16, R18, UR10, RZ ;  /* 0x0000000a12107c24 */ /* 0x000fe2000f8e02ff */
[----:B------:R-:W-:Y:S02]  /*0190*/  SHF.L.U32 R8, R5, 0x3, RZ ;  /* 0x0000000305087819 */ /* 0x000fe400000006ff */
[----:B------:R-:W-:Y:S02]  /*01a0*/  IADD3 R4, R46, 0x10, RZ ;  /* 0x000000102e047810 */ /* 0x000fe40007ffe0ff */
[C---:B------:R-:W-:Y:S02]  /*01b0*/  ISETP.LT.AND P3, PT, R8.reuse, UR5, !P1 ;  /* 0x0000000508007c0c */ /* 0x040fe4000cf61270 */
[----:B------:R-:W-:-:S02]  /*01c0*/  ISETP.GE.AND P0, PT, R8, UR5, PT ;  /* 0x0000000508007c0c */ /* 0x000fc4000bf06270 */
[----:B------:R-:W-:Y:S02]  /*01d0*/  SHF.R.S32.HI R9, RZ, 0x1f, R8 ;  /* 0x0000001fff097819 */ /* 0x000fe40000011408 */
[----:B------:R-:W-:Y:S02]  /*01e0*/  ISETP.LT.AND P2, PT, R4, R3, !P0 ;  /* 0x000000030400720c */ /* 0x000fe40004741270 */
[----:B------:R-:W-:Y:S01]  /*01f0*/  SHF.R.S32.HI R47, RZ, 0x1f, R46 ;  /* 0x0000001fff2f7819 */ /* 0x000fe2000001142e */
[----:B------:R-:W-:-:S04]  /*0200*/  IMAD.WIDE.U32 R6, R10, UR8, R8 ;  /* 0x000000080a067c25 */ /* 0x000fc8000f8e0008 */
[----:B------:R-:W2:Y:S01]  /*0210*/  @P3 LDC.64 R14, c[0x0][0x228] ;  /* 0x00008a00ff0e3b82 */ /* 0x000ea20000000a00 */
[----:B0-----:R-:W-:Y:S01]  /*0220*/  IMAD R10, R40, UR11, RZ ;  /* 0x0000000b280a7c24 */ /* 0x001fe2000f8e02ff */
[----:B------:R-:W-:Y:S01]  /*0230*/  IADD3 R7, R7, R11, RZ ;  /* 0x0000000b07077210 */ /* 0x000fe20007ffe0ff */
[----:B------:R-:W-:Y:S02]  /*0240*/  IMAD R11, R19, UR8, R16 ;  /* 0x00000008130b7c24 */ /* 0x000fe4000f8e0210 */
[----:B------:R-:W-:-:S03]  /*0250*/  IMAD.WIDE.U32 R8, R18, UR8, R8 ;  /* 0x0000000812087c25 */ /* 0x000fc6000f8e0008 */
[----:B------:R-:W0:Y:S01]  /*0260*/  @P3 LDC.64 R12, c[0x0][0x248] ;  /* 0x00009200ff0c3b82 */ /* 0x000e220000000a00 */
[----:B------:R-:W-:Y:S01]  /*0270*/  IMAD R17, R41, UR9, R10 ;  /* 0x0000000929117c24 */ /* 0x000fe2000f8e020a */
[----:B------:R-:W-:Y:S01]  /*0280*/  IADD3 R9, R9, R11, RZ ;  /* 0x0000000b09097210 */ /* 0x000fe20007ffe0ff */
[----:B------:R-:W-:-:S04]  /*0290*/  IMAD.WIDE.U32 R40, R40, UR9, R6 ;  /* 0x0000000928287c25 */ /* 0x000fc8000f8e0006 */
[----:B-1----:R-:W-:Y:S01]  /*02a0*/  IMAD R16, R42, UR11, RZ ;  /* 0x0000000b2a107c24 */ /* 0x002fe2000f8e02ff */
[----:B------:R-:W1:Y:S01]  /*02b0*/  @P2 LDC.64 R6, c[0x0][0x228] ;  /* 0x00008a00ff062b82 */ /* 0x000e620000000a00 */
[----:B------:R-:W-:Y:S01]  /*02c0*/  IMAD.WIDE R48, R2, 0x40, R46 ;  /* 0x0000004002307825 */ /* 0x000fe200078e022e */
[----:B------:R-:W-:Y:S02]  /*02d0*/  IADD3 R41, R41, R17, RZ ;  /* 0x0000001129297210 */ /* 0x000fe40007ffe0ff */
[----:B------:R-:W-:Y:S01]  /*02e0*/  @P2 MOV R22, R40 ;  /* 0x0000002800162202 */ /* 0x000fe20000000f00 */
[----:B------:R-:W-:Y:S01]  /*02f0*/  IMAD R19, R43, UR9, R16 ;  /* 0x000000092b137c24 */ /* 0x000fe2000f8e0210 */
[----:B------:R-:W-:Y:S01]  /*0300*/  @P2 IADD3 R17, P5, R48, 0x10, RZ ;  /* 0x0000001030112810 */ /* 0x000fe20007fbe0ff */
[----:B------:R-:W-:Y:S01]  /*0310*/  IMAD.WIDE.U32 R42, R42, UR9, R8 ;  /* 0x000000092a2a7c25 */ /* 0x000fe2000f8e0008 */
[----:B------:R-:W3:Y:S01]  /*0320*/  @P3 LDC.64 R10, c[0x0][0x240] ;  /* 0x00009000ff0a3b82 */ /* 0x000ee20000000a00 */
[----:B------:R-:W-:-:S02]  /*0330*/  @P2 IADD3 R29, P4, R48, 0x10, RZ ;  /* 0x00000010301d2810 */ /* 0x000fc40007f9e0ff */
[----:B--2---:R-:W-:Y:S01]  /*0340*/  @P3 IMAD R16, R49, R14, RZ ;  /* 0x0000000e31103224 */ /* 0x004fe200078e02ff */
[----:B------:R-:W-:Y:S02]  /*0350*/  IADD3 R43, R43, R19, RZ ;  /* 0x000000132b2b7210 */ /* 0x000fe40007ffe0ff */
[----:B------:R-:W-:Y:S01]  /*0360*/  @P2 IADD3.X R19, RZ, R49, RZ, P5, !PT ;  /* 0x00000031ff132210 */ /* 0x000fe20002ffe4ff */
[C---:B------:R-:W-:Y:S01]  /*0370*/  @P3 IMAD R23, R48.reuse, R15, R16 ;  /* 0x0000000f30173224 */ /* 0x040fe200078e0210 */
[----:B------:R-:W2:Y:S01]  /*0380*/  @P3 LDC.64 R20, c[0x0][0x210] ;  /* 0x00008400ff143b82 */ /* 0x000ea20000000a00 */
[----:B0-----:R-:W-:Y:S01]  /*0390*/  @P3 IMAD R16, R49, R12, RZ ;  /* 0x0000000c31103224 */ /* 0x001fe200078e02ff */
[----:B------:R-:W-:Y:S01]  /*03a0*/  @P2 MOV R24, R42 ;  /* 0x0000002a00182202 */ /* 0x000fe20000000f00 */
[----:B------:R-:W-:-:S04]  /*03b0*/  @P3 IMAD.WIDE.U32 R14, R48, R14, R40 ;  /* 0x0000000e300e3225 */ /* 0x000fc800078e0028 */
[C---:B------:R-:W-:Y:S01]  /*03c0*/  @P3 IMAD R25, R48.reuse, R13, R16 ;  /* 0x0000000d30193224 */ /* 0x040fe200078e0210 */
[----:B------:R-:W0:Y:S01]  /*03d0*/  @P2 LDC.64 R8, c[0x0][0x248] ;  /* 0x00009200ff082b82 */ /* 0x000e220000000a00 */
[----:B------:R-:W-:Y:S01]  /*03e0*/  @P3 IMAD.WIDE.U32 R12, R48, R12, R42 ;  /* 0x0000000c300c3225 */ /* 0x000fe200078e002a */
[----:B------:R-:W-:Y:S02]  /*03f0*/  @P3 IADD3 R15, R15, R23, RZ ;  /* 0x000000170f0f3210 */ /* 0x000fe40007ffe0ff */
[----:B------:R-:W-:Y:S01]  /*0400*/  @P2 MOV R23, R41 ;  /* 0x0000002900172202 */ /* 0x000fe20000000f00 */
[----:B-1----:R-:W-:Y:S01]  /*0410*/  @P2 IMAD R16, R19, R6, RZ ;  /* 0x0000000613102224 */ /* 0x002fe200078e02ff */
[----:B------:R-:W-:Y:S02]  /*0420*/  @P3 IADD3 R13, R13, R25, RZ ;  /* 0x000000190d0d3210 */ /* 0x000fe40007ffe0ff */
[C---:B---3--:R-:W-:Y:S01]  /*0430*/  @P3 LEA R10, P6, R12.reuse, R10, 0x1 ;  /* 0x0000000a0c0a3211 */ /* 0x048fe200078c08ff */
[C---:B------:R-:W-:Y:S01]  /*0440*/  @P2 IMAD R7, R17.reuse, R7, R16 ;  /* 0x0000000711072224 */ /* 0x040fe200078e0210 */
[----:B------:R-:W-:Y:S01]  /*0450*/  @P2 IADD3.X R19, RZ, R49, RZ, P4, !PT ;  /* 0x00000031ff132210 */ /* 0x000fe200027fe4ff */
[----:B------:R-:W1:Y:S01]  /*0460*/  @P2 LDC.64 R52, c[0x0][0x210] ;  /* 0x00008400ff342b82 */ /* 0x000e620000000a00 */
[----:B------:R-:W-:Y:S01]  /*0470*/  @P3 LEA.HI.X R11, R12, R11, R13, 0x1, P6 ;  /* 0x0000000b0c0b3211 */ /* 0x000fe200030f0c0d */
[----:B------:R-:W-:Y:S01]  /*0480*/  @P2 IMAD.WIDE.U32 R22, R17, R6, R22 ;  /* 0x0000000611162225 */ /* 0x000fe200078e0016 */
[----:B------:R-:W-:-:S02]  /*0490*/  CS2R R16, SRZ ;  /* 0x0000000000107805 */ /* 0x000fc4000001ff00 */
[C---:B--2---:R-:W-:Y:S02]  /*04a0*/  @P3 LEA R20, P5, R14.reuse, R20, 0x1 ;  /* 0x000000140e143211 */ /* 0x044fe400078a08ff */
[----:B------:R-:W-:Y:S01]  /*04b0*/  @P2 MOV R25, R43 ;  /* 0x0000002b00192202 */ /* 0x000fe20000000f00 */
[----:B------:R-:W2:Y:S01]  /*04c0*/  @P2 LDC.64 R56, c[0x0][0x240] ;  /* 0x00009000ff382b82 */ /* 0x000ea20000000a00 */
[----:B------:R-:W-:Y:S02]  /*04d0*/  @P3 LEA.HI.X R21, R14, R21, R15, 0x1, P5 ;  /* 0x000000150e153211 */ /* 0x000fe400028f0c0f */
[----:B------:R-:W-:Y:S01]  /*04e0*/  CS2R R14, SRZ ;  /* 0x00000000000e7805 */ /* 0x000fe2000001ff00 */
[-C--:B0-----:R-:W-:Y:S01]  /*04f0*/  @P2 IMAD R12, R19, R8.reuse, RZ ;  /* 0x00000008130c2224 */ /* 0x081fe200078e02ff */
[----:B------:R-:W-:Y:S02]  /*0500*/  CS2R R18, SRZ ;  /* 0x0000000000127805 */ /* 0x000fe4000001ff00 */
[----:B------:R-:W-:Y:S01]  /*0510*/  IADD3 R6, R46, 0x20, RZ ;  /* 0x000000202e067810 */ /* 0x000fe20007ffe0ff */
[----:B------:R-:W-:-:S04]  /*0520*/  @P2 IMAD.WIDE.U32 R24, R29, R8, R24 ;  /* 0x000000081d182225 */ /* 0x000fc800078e0018 */
[----:B------:R-:W-:Y:S01]  /*0530*/  @P2 IMAD R27, R29, R9, R12 ;  /* 0x000000091d1b2224 */ /* 0x000fe200078e020c */
[----:B------:R-:W-:Y:S01]  /*0540*/  CS2R R12, SRZ ;  /* 0x00000000000c7805 */ /* 0x000fe2000001ff00 */
[----:B------:R-:W3:Y:S05]  /*0550*/  @P3 LDG.E.128 R16, desc[UR6][R10.64] ;  /* 0x000000060a103981 */ /* 0x000eea000c1e1d00 */
[----:B------:R0:W4:Y:S01]  /*0560*/  @P3 LDG.E.128 R12, desc[UR6][R20.64] ;  /* 0x00000006140c3981 */ /* 0x000122000c1e1d00 */
[----:B------:R-:W-:Y:S02]  /*0570*/  ISETP.LT.AND P3, PT, R6, R3, !P0 ;  /* 0x000000030600720c */ /* 0x000fe40004761270 */
[----:B------:R-:W-:-:S02]  /*0580*/  IADD3 R8, R46, 0x30, RZ ;  /* 0x000000302e087810 */ /* 0x000fc40007ffe0ff */
[----:B------:R-:W-:Y:S02]  /*0590*/  @P2 IADD3 R9, R23, R7, RZ ;  /* 0x0000000717092210 */ /* 0x000fe40007ffe0ff */
[----:B-1----:R-:W-:Y:S02]  /*05a0*/  @P2 LEA R52, P4, R22, R52, 0x1 ;  /* 0x0000003416342211 */ /* 0x002fe400078808ff */
[----:B------:R-:W-:Y:S02]  /*05b0*/  @P2 IADD3 R7, R25, R27, RZ ;  /* 0x0000001b19072210 */ /* 0x000fe40007ffe0ff */
[----:B--2---:R-:W-:-:S03]  /*05c0*/  @P2 LEA R56, P5, R24, R56, 0x1 ;  /* 0x0000003818382211 */ /* 0x004fc600078a08ff */
[----:B------:R-:W1:Y:S01]  /*05d0*/  @P3 LDC.64 R34, c[0x0][0x228] ;  /* 0x00008a00ff223b82 */ /* 0x000e620000000a00 */
[----:B------:R-:W-:Y:S02]  /*05e0*/  ISETP.LT.AND P0, PT, R8, R3, !P0 ;  /* 0x000000030800720c */ /* 0x000fe40004701270 */
[----:B0-----:R-:W-:Y:S02]  /*05f0*/  CS2R R20, SRZ ;  /* 0x0000000000147805 */ /* 0x001fe4000001ff00 */
[----:B------:R-:W-:Y:S02]  /*0600*/  @P2 LEA.HI.X R53, R22, R53, R9, 0x1, P4 ;  /* 0x0000003516352211 */ /* 0x000fe400020f0c09 */
[----:B------:R-:W-:Y:S02]  /*0610*/  CS2R R22, SRZ ;  /* 0x0000000000167805 */ /* 0x000fe4000001ff00 */
[----:B------:R-:W-:Y:S02]  /*0620*/  @P2 LEA.HI.X R57, R24, R57, R7, 0x1, P5 ;  /* 0x0000003918392211 */ /* 0x000fe400028f0c07 */
[----:B------:R-:W-:-:S02]  /*0630*/  CS2R R24, SRZ ;  /* 0x0000000000187805 */ /* 0x000fc4000001ff00 */
[----:B------:R-:W-:Y:S01]  /*0640*/  CS2R R26, SRZ ;  /* 0x00000000001a7805 */ /* 0x000fe2000001ff00 */
[----:B------:R-:W0:Y:S01]  /*0650*/  @P3 LDC.64 R36, c[0x0][0x248] ;  /* 0x00009200ff243b82 */ /* 0x000e220000000a00 */
[----:B------:R2:W4:Y:S04]  /*0660*/  @P2 LDG.E.128 R20, desc[UR6][R52.64] ;  /* 0x0000000634142981 */ /* 0x000528000c1e1d00 */
[----:B------:R1:W4:Y:S01]  /*0670*/  @P2 LDG.E.128 R24, desc[UR6][R56.64] ;  /* 0x0000000638182981 */ /* 0x000322000c1e1d00 */
[C---:B------:R-:W-:Y:S02]  /*0680*/  @P3 IADD3 R55, P2, R48.reuse, 0x20, RZ ;  /* 0x0000002030373810 */ /* 0x040fe40007f5e0ff */
[----:B------:R-:W0:Y:S01]  /*0690*/  @P0 LDC.64 R38, c[0x0][0x228] ;  /* 0x00008a00ff260b82 */ /* 0x000e220000000a00 */
[----:B------:R-:W-:-:S02]  /*06a0*/  @P3 IADD3 R50, P5, R48, 0x20, RZ ;  /* 0x0000002030323810 */ /* 0x000fc40007fbe0ff */
[C---:B------:R-:W-:Y:S02]  /*06b0*/  @P0 IADD3 R51, P4, R48.reuse, 0x30, RZ ;  /* 0x0000003030330810 */ /* 0x040fe40007f9e0ff */
[----:B------:R-:W-:Y:S02]  /*06c0*/  @P0 IADD3 R7, P6, R48, 0x30, RZ ;  /* 0x0000003030070810 */ /* 0x000fe40007fde0ff */
[-C--:B------:R-:W-:Y:S01]  /*06d0*/  @P3 IADD3.X R59, RZ, R49.reuse, RZ, P2, !PT ;  /* 0x00000031ff3b3210 */ /* 0x080fe200017fe4ff */
[----:B------:R-:W0:Y:S01]  /*06e0*/  @P3 LDC.64 R10, c[0x0][0x210] ;  /* 0x00008400ff0a3b82 */ /* 0x000e220000000a00 */
[-C--:B------:R-:W-:Y:S02]  /*06f0*/  @P3 IADD3.X R61, RZ, R49.reuse, RZ, P5, !PT ;  /* 0x00000031ff3d3210 */ /* 0x080fe40002ffe4ff */
[-C--:B--2---:R-:W-:Y:S01]  /*0700*/  @P0 IADD3.X R53, RZ, R49.reuse, RZ, P4, !PT ;  /* 0x00000031ff350210 */ /* 0x084fe200027fe4ff */
[----:B-1----:R-:W-:Y:S01]  /*0710*/  @P3 IMAD R54, R59, R34, RZ ;  /* 0x000000223b363224 */ /* 0x002fe200078e02ff */
[----:B------:R-:W-:-:S02]  /*0720*/  @P0 IADD3.X R9, RZ, R49, RZ, P6, !PT ;  /* 0x00000031ff090210 */ /* 0x000fc400037fe4ff */
[----:B------:R-:W-:Y:S01]  /*0730*/  @P3 MOV R48, R40 ;  /* 0x0000002800303202 */ /* 0x000fe20000000f00 */
[----:B------:R-:W1:Y:S01]  /*0740*/  @P0 LDC.64 R28, c[0x0][0x210] ;  /* 0x00008400ff1c0b82 */ /* 0x000e620000000a00 */
[----:B------:R-:W-:Y:S01]  /*0750*/  @P3 MOV R49, R41 ;  /* 0x0000002900313202 */ /* 0x000fe20000000f00 */
[----:B------:R-:W-:Y:S02]  /*0760*/  @P3 IMAD R57, R55, R35, R54 ;  /* 0x0000002337393224 */ /* 0x000fe400078e0236 */
[----:B0-----:R-:W-:Y:S02]  /*0770*/  @P3 IMAD R52, R61, R36, RZ ;  /* 0x000000243d343224 */ /* 0x001fe400078e02ff */
[----:B------:R-:W-:Y:S02]  /*0780*/  @P3 IMAD.WIDE.U32 R34, R55, R34, R48 ;  /* 0x0000002237223225 */ /* 0x000fe400078e0030 */
[----:B------:R-:W0:Y:S01]  /*0790*/  @P0 LDC.64 R32, c[0x0][0x248] ;  /* 0x00009200ff200b82 */ /* 0x000e220000000a00 */
[----:B------:R-:W-:-:S02]  /*07a0*/  @P3 MOV R48, R42 ;  /* 0x0000002a00303202 */ /* 0x000fc40000000f00 */
[----:B------:R-:W-:Y:S01]  /*07b0*/  @P3 MOV R49, R43 ;  /* 0x0000002b00313202 */ /* 0x000fe20000000f00 */
[----:B------:R-:W-:-:S04]  /*07c0*/  @P3 IMAD R55, R50, R37, R52 ;  /* 0x0000002532373224 */ /* 0x000fc800078e0234 */
[----:B------:R-:W2:Y:S01]  /*07d0*/  @P3 LDC.64 R30, c[0x0][0x240] ;  /* 0x00009000ff1e3b82 */ /* 0x000ea20000000a00 */
[----:B------:R-:W-:-:S07]  /*07e0*/  @P3 IMAD.WIDE.U32 R48, R50, R36, R48 ;  /* 0x0000002432303225 */ /* 0x000fce00078e0030 */
[----:B------:R-:W2:Y:S01]  /*07f0*/  @P0 LDC.64 R36, c[0x0][0x240] ;  /* 0x00009000ff240b82 */ /* 0x000ea20000000a00 */
[-C--:B------:R-:W-:Y:S02]  /*0800*/  @P0 IMAD R52, R53, R38.reuse, RZ ;  /* 0x0000002635340224 */ /* 0x080fe400078e02ff */
[----:B------:R-:W-:-:S04]  /*0810*/  @P0 IMAD.WIDE.U32 R40, R51, R38, R40 ;  /* 0x0000002633280225 */ /* 0x000fc800078e0028 */
[----:B------:R-:W-:Y:S01]  /*0820*/  @P0 IMAD R39, R51, R39, R52 ;  /* 0x0000002733270224 */ /* 0x000fe200078e0234 */
[----:B------:R-:W-:Y:S02]  /*0830*/  @P3 LEA R52, P2, R34, R10, 0x1 ;  /* 0x0000000a22343211 */ /* 0x000fe400078408ff */
[----:B-1----:R-:W-:Y:S01]  /*0840*/  @P0 LEA R10, P4, R40, R28, 0x1 ;  /* 0x0000001c280a0211 */ /* 0x002fe200078808ff */
[-C--:B0-----:R-:W-:Y:S01]  /*0850*/  @P0 IMAD R28, R9, R32.reuse, RZ ;  /* 0x00000020091c0224 */ /* 0x081fe200078e02ff */
[----:B------:R-:W-:Y:S01]  /*0860*/  @P3 IADD3 R57, R35, R57, RZ ;  /* 0x0000003923393210 */ /* 0x000fe20007ffe0ff */
[----:B------:R-:W-:Y:S01]  /*0870*/  @P0 IMAD.WIDE.U32 R42, R7, R32, R42 ;  /* 0x00000020072a0225 */ /* 0x000fe200078e002a */
[----:B------:R-:W-:-:S03]  /*0880*/  @P3 IADD3 R55, R49, R55, RZ ;  /* 0x0000003731373210 */ /* 0x000fc60007ffe0ff */
[----:B------:R-:W-:Y:S01]  /*0890*/  @P0 IMAD R9, R7, R33, R28 ;  /* 0x0000002107090224 */ /* 0x000fe200078e021c */
[----:B------:R-:W-:Y:S02]  /*08a0*/  @P0 IADD3 R39, R41, R39, RZ ;  /* 0x0000002729270210 */ /* 0x000fe40007ffe0ff */
[----:B--2---:R-:W-:Y:S02]  /*08b0*/  @P3 LEA R50, P5, R48, R30, 0x1 ;  /* 0x0000001e30323211 */ /* 0x004fe400078a08ff */
[----:B------:R-:W-:Y:S02]  /*08c0*/  @P3 LEA.HI.X R53, R34, R11, R57, 0x1, P2 ;  /* 0x0000000b22353211 */ /* 0x000fe400010f0c39 */
[----:B------:R-:W-:Y:S02]  /*08d0*/  @P0 IADD3 R7, R43, R9, RZ ;  /* 0x000000092b070210 */ /* 0x000fe40007ffe0ff */
[----:B------:R-:W-:Y:S02]  /*08e0*/  @P0 LEA R54, P2, R42, R36, 0x1 ;  /* 0x000000242a360211 */ /* 0x000fe400078408ff */
[----:B------:R-:W-:-:S02]  /*08f0*/  @P0 LEA.HI.X R11, R40, R29, R39, 0x1, P4 ;  /* 0x0000001d280b0211 */ /* 0x000fc400020f0c27 */
[----:B------:R-:W-:Y:S02]  /*0900*/  CS2R R28, SRZ ;  /* 0x00000000001c7805 */ /* 0x000fe4000001ff00 */
[----:B------:R-:W-:Y:S02]  /*0910*/  @P3 LEA.HI.X R51, R48, R31, R55, 0x1, P5 ;  /* 0x0000001f30333211 */ /* 0x000fe400028f0c37 */
[----:B------:R-:W-:Y:S02]  /*0920*/  CS2R R30, SRZ ;  /* 0x00000000001e7805 */ /* 0x000fe4000001ff00 */
[----:B------:R-:W-:Y:S02]  /*0930*/  CS2R R32, SRZ ;  /* 0x0000000000207805 */ /* 0x000fe4000001ff00 */
[----:B------:R-:W-:Y:S02]  /*0940*/  CS2R R34, SRZ ;  /* 0x0000000000227805 */ /* 0x000fe4000001ff00 */
[----:B------:R-:W-:-:S02]  /*0950*/  @P0 LEA.HI.X R55, R42, R37, R7, 0x1, P2 ;  /* 0x000000252a370211 */ /* 0x000fc400010f0c07 */
[----:B------:R-:W-:Y:S02]  /*0960*/  CS2R R36, SRZ ;  /* 0x0000000000247805 */ /* 0x000fe4000001ff00 */
[----:B------:R-:W-:Y:S02]  /*0970*/  CS2R R38, SRZ ;  /* 0x0000000000267805 */ /* 0x000fe4000001ff00 */
[----:B------:R-:W-:Y:S02]  /*0980*/  CS2R R40, SRZ ;  /* 0x0000000000287805 */ /* 0x000fe4000001ff00 */
[----:B------:R-:W-:Y:S01]  /*0990*/  CS2R R42, SRZ ;  /* 0x00000000002a7805 */ /* 0x000fe2000001ff00 */
[----:B------:R-:W2:Y:S04]  /*09a0*/  @P3 LDG.E.128 R28, desc[UR6][R52.64] ;  /* 0x00000006341c3981 */ /* 0x000ea8000c1e1d00 */
[----:B------:R-:W2:Y:S04]  /*09b0*/  @P3 LDG.E.128 R32, desc[UR6][R50.64] ;  /* 0x0000000632203981 */ /* 0x000ea8000c1e1d00 */
[----:B------:R-:W2:Y:S04]  /*09c0*/  @P0 LDG.E.128 R36, desc[UR6][R10.64] ;  /* 0x000000060a240981 */ /* 0x000ea8000c1e1d00 */
[----:B------:R0:W2:Y:S01]  /*09d0*/  @P0 LDG.E.128 R40, desc[UR6][R54.64] ;  /* 0x0000000636280981 */ /* 0x0000a2000c1e1d00 */
[----:B------:R-:W-:-:S04]  /*09e0*/  ISETP.GT.AND P0, PT, R0, 0x3f, PT ;  /* 0x0000003f0000780c */ /* 0x000fc80003f04270 */
[----:B------:R-:W-:-:S13]  /*09f0*/  ISETP.GE.OR P2, PT, R0, R3, P0 ;  /* 0x000000030000720c */ /* 0x000fda0000746670 */
[----:B0-----:R-:W-:Y:S01]  /*0a00*/  @!P2 SHF.R.S32.HI R55, RZ, 0x1f, R0 ;  /* 0x0000001fff37a819 */ /* 0x001fe20000011400 */
[----:B---3--:R-:W-:Y:S02]  /*0a10*/  HADD2.F32 R48, -RZ, R16.H1_H1 ;  /* 0x30000010ff307230 */ /* 0x008fe40000004100 */
[--C-:B----4-:R-:W-:Y:S02]  /*0a20*/  HADD2.F32 R7, -RZ, R12.reuse.H1_H1 ;  /* 0x3000000cff077230 */ /* 0x110fe40000004100 */
[----:B------:R-:W-:Y:S02]  /*0a30*/  HADD2.F32 R12, -RZ, R12.H0_H0 ;  /* 0x2000000cff0c7230 */ /* 0x000fe40000004100 */
[----:B------:R-:W-:Y:S02]  /*0a40*/  HADD2.F32 R9, -RZ, R16.H0_H0 ;  /* 0x20000010ff097230 */ /* 0x000fe40000004100 */
[----:B------:R-:W-:Y:S02]  /*0a50*/  FMUL.FTZ R51, R7, R48 ;  /* 0x0000003007337220 */ /* 0x000fe40000410000 */
[----:B------:R-:W0:Y:S01]  /*0a60*/  @!P2 LDC.64 R48, c[0x0][0x290] ;  /* 0x0000a400ff30ab82 */ /* 0x000e220000000a00 */
[----:B------:R-:W-:-:S02]  /*0a70*/  HADD2.F32 R7, -RZ, R13.H0_H0 ;  /* 0x2000000dff077230 */ /* 0x000fc40000004100 */
[----:B------:R-:W-:Y:S01]  /*0a80*/  FFMA.FTZ R16, R12, R9, R51 ;  /* 0x000000090c107223 */ /* 0x000fe20000010033 */
[----:B------:R-:W-:Y:S02]  /*0a90*/  HADD2.F32 R10, -RZ, R17.H0_H0 ;  /* 0x20000011ff0a7230 */ /* 0x000fe40000004100 */
[----:B------:R-:W-:Y:S02]  /*0aa0*/  HADD2.F32 R13, -RZ, R13.H1_H1 ;  /* 0x3000000dff0d7230 */ /* 0x000fe40000004100 */
[----:B------:R-:W-:Y:S02]  /*0ab0*/  HADD2.F32 R12, -RZ, R17.H1_H1 ;  /* 0x30000011ff0c7230 */ /* 0x000fe40000004100 */
[----:B------:R-:W-:Y:S01]  /*0ac0*/  FFMA.FTZ R16, R7, R10, R16 ;  /* 0x0000000a07107223 */ /* 0x000fe20000010010 */
[----:B------:R-:W-:Y:S02]  /*0ad0*/  HADD2.F32 R10, -RZ, R14.H0_H0 ;  /* 0x2000000eff0a7230 */ /* 0x000fe40000004100 */
[----:B------:R-:W-:-:S02]  /*0ae0*/  HADD2.F32 R11, -RZ, R18.H0_H0 ;  /* 0x20000012ff0b7230 */ /* 0x000fc40000004100 */
[----:B------:R-:W-:Y:S01]  /*0af0*/  FFMA.FTZ R13, R13, R12, R16 ;  /* 0x0000000c0d0d7223 */ /* 0x000fe20000010010 */
[--C-:B------:R-:W-:Y:S02]  /*0b00*/  HADD2.F32 R9, -RZ, R15.reuse.H0_H0 ;  /* 0x2000000fff097230 */ /* 0x100fe40000004100 */
[----:B------:R-:W-:Y:S02]  /*0b10*/  HADD2.F32 R7, -RZ, R15.H1_H1 ;  /* 0x3000000fff077230 */ /* 0x000fe40000004100 */
[----:B------:R-:W-:Y:S01]  /*0b20*/  FFMA.FTZ R51, R10, R11, R13 ;  /* 0x0000000b0a337223 */ /* 0x000fe2000001000d */
[----:B------:R-:W-:Y:S01]  /*0b30*/  HADD2.F32 R10, -RZ, R20.H1_H1 ;  /* 0x30000014ff0a7230 */ /* 0x000fe20000004100 */
[----:B------:R-:W1:Y:S01]  /*0b40*/  @!P2 LDC.64 R12, c[0x0][0x298] ;  /* 0x0000a600ff0cab82 */ /* 0x000e620000000a00 */
[----:B------:R-:W-:Y:S02]  /*0b50*/  HADD2.F32 R15, -RZ, R24.H1_H1 ;  /* 0x30000018ff0f7230 */ /* 0x000fe40000004100 */
[----:B------:R-:W-:-:S02]  /*0b60*/  HADD2.F32 R20, -RZ, R20.H0_H0 ;  /* 0x20000014ff147230 */ /* 0x000fc40000004100 */
[----:B------:R-:W-:Y:S02]  /*0b70*/  HADD2.F32 R11, -RZ, R24.H0_H0 ;  /* 0x20000018ff0b7230 */ /* 0x000fe40000004100 */
[----:B------:R-:W-:Y:S01]  /*0b80*/  FMUL.FTZ R53, R10, R15 ;  /* 0x0000000f0a357220 */ /* 0x000fe20000410000 */
[----:B0-----:R-:W-:Y:S02]  /*0b90*/  @!P2 IMAD R10, R48, UR10, RZ ;  /* 0x0000000a300aac24 */ /* 0x001fe4000f8e02ff */
[----:B------:R-:W-:Y:S02]  /*0ba0*/  HADD2.F32 R16, -RZ, R14.H1_H1 ;  /* 0x3000000eff107230 */ /* 0x000fe40000004100 */
[----:B------:R-:W-:Y:S01]  /*0bb0*/  FFMA.FTZ R50, R20, R11, R53 ;  /* 0x0000000b14327223 */ /* 0x000fe20000010035 */
[----:B------:R-:W-:Y:S01]  /*0bc0*/  @!P2 IMAD R49, R49, UR8, R10 ;  /* 0x000000083131ac24 */ /* 0x000fe2000f8e020a */
[----:B------:R-:W-:Y:S01]  /*0bd0*/  @!P2 IADD3 R14, P3, R44, R0, RZ ;  /* 0x000000002c0ea210 */ /* 0x000fe20007f7e0ff */
[----:B------:R-:W0:Y:S01]  /*0be0*/  @!P2 LDC.64 R10, c[0x0][0x288] ;  /* 0x0000a200ff0aab82 */ /* 0x000e220000000a00 */
[----:B------:R-:W-:-:S02]  /*0bf0*/  HADD2.F32 R17, -RZ, R18.H1_H1 ;  /* 0x30000012ff117230 */ /* 0x000fc40000004100 */
[----:B------:R-:W-:Y:S01]  /*0c00*/  @!P2 LEA.HI.X.SX32 R15, R44, R55, 0x1, P3 ;  /* 0x000000372c0fa211 */ /* 0x000fe200018f0eff */
[----:B------:R-:W-:Y:S02]  /*0c10*/  HADD2.F32 R18, -RZ, R25.H0_H0 ;  /* 0x20000019ff127230 */ /* 0x000fe40000004100 */
[----:B------:R-:W-:Y:S01]  /*0c20*/  FFMA.FTZ R16, R16, R17, R51 ;  /* 0x0000001110107223 */ /* 0x000fe20000010033 */
[----:B------:R-:W-:Y:S02]  /*0c30*/  HADD2.F32 R17, -RZ, R21.H0_H0 ;  /* 0x20000015ff117230 */ /* 0x000fe40000004100 */
[----:B------:R-:W-:-:S04]  /*0c40*/  @!P2 IMAD.WIDE.U32 R14, R48, UR8, R14 ;  /* 0x00000008300eac25 */ /* 0x000fc8000f8e000e */
[----:B------:R-:W-:Y:S01]  /*0c50*/  HADD2.F32 R24, -RZ, R19.H0_H0 ;  /* 0x20000013ff187230 */ /* 0x000fe20000004100 */
[----:B------:R-:W-:Y:S01]  /*0c60*/  @!P2 IADD3 R15, R15, R49, RZ ;  /* 0x000000310f0fa210 */ /* 0x000fe20007ffe0ff */
[----:B------:R-:W-:Y:S02]  /*0c70*/  HADD2.F32 R21, -RZ, R21.H1_H1 ;  /* 0x30000015ff157230 */ /* 0x000fe40000004100 */
[----:B------:R-:W-:Y:S01]  /*0c80*/  FFMA.FTZ R50, R17, R18, R50 ;  /* 0x0000001211327223 */ /* 0x000fe20000010032 */
[----:B------:R-:W-:Y:S02]  /*0c90*/  HADD2.F32 R20, -RZ, R25.H1_H1 ;  /* 0x30000019ff147230 */ /* 0x000fe40000004100 */
[----:B-1----:R-:W-:Y:S02]  /*0ca0*/  @!P2 IMAD R48, R12, UR11, RZ ;  /* 0x0000000b0c30ac24 */ /* 0x002fe4000f8e02ff */
[----:B------:R-:W-:Y:S01]  /*0cb0*/  FFMA.FTZ R24, R9, R24, R16 ;  /* 0x0000001809187223 */ /* 0x000fe20000010010 */
[----:B------:R-:W-:-:S02]  /*0cc0*/  HADD2.F32 R9, -RZ, R22.H0_H0 ;  /* 0x20000016ff097230 */ /* 0x000fc40000004100 */
[----:B------:R-:W-:Y:S01]  /*0cd0*/  FFMA.FTZ R20, R21, R20, R50 ;  /* 0x0000001415147223 */ /* 0x000fe20000010032 */
[----:B------:R-:W-:Y:S02]  /*0ce0*/  HADD2.F32 R16, -RZ, R26.H0_H0 ;  /* 0x2000001aff107230 */ /* 0x000fe40000004100 */
[----:B------:R-:W-:Y:S02]  /*0cf0*/  @!P2 IMAD R17, R13, UR9, R48 ;  /* 0x000000090d11ac24 */ /* 0x000fe4000f8e0230 */
[----:B------:R-:W-:-:S04]  /*0d00*/  @!P2 IMAD.WIDE.U32 R12, R12, UR9, R14 ;  /* 0x000000090c0cac25 */ /* 0x000fc8000f8e000e */
[----:B------:R-:W-:Y:S01]  /*0d10*/  FFMA.FTZ R9, R9, R16, R20 ;  /* 0x0000001009097223 */ /* 0x000fe20000010014 */
[----:B------:R-:W-:Y:S02]  /*0d20*/  HADD2.F32 R22, -RZ, R22.H1_H1 ;  /* 0x30000016ff167230 */ /* 0x000fe40000004100 */
[----:B------:R-:W-:Y:S01]  /*0d30*/  HADD2.F32 R15, -RZ, R26.H1_H1 ;  /* 0x3000001aff0f7230 */ /* 0x000fe20000004100 */
[----:B------:R-:W-:Y:S01]  /*0d40*/  @!P2 IADD3 R13, R13, R17, RZ ;  /* 0x000000110d0da210 */ /* 0x000fe20007ffe0ff */
[----:B------:R-:W-:Y:S01]  /*0d50*/  HADD2.F32 R18, -RZ, R19.H1_H1 ;  /* 0x30000013ff127230 */ /* 0x000fe20000004100 */
[----:B0-----:R-:W-:Y:S02]  /*0d60*/  @!P2 LEA R14, P3, R12, R10, 0x2 ;  /* 0x0000000a0c0ea211 */ /* 0x001fe400078610ff */
[----:B------:R-:W-:Y:S01]  /*0d70*/  FFMA.FTZ R22, R22, R15, R9 ;  /* 0x0000000f16167223 */ /* 0x000fe20000010009 */
[----:B------:R-:W-:Y:S02]  /*0d80*/  MOV R17, 0x7f800000 ;  /* 0x7f80000000117802 */ /* 0x000fe40000000f00 */
[----:B------:R-:W-:Y:S01]  /*0d90*/  @!P2 LEA.HI.X R15, R12, R11, R13, 0x2, P3 ;  /* 0x0000000b0c0fa211 */ /* 0x000fe200018f140d */
[----:B------:R-:W-:Y:S01]  /*0da0*/  FFMA.FTZ R7, R7, R18, R24 ;  /* 0x0000001207077223 */ /* 0x000fe20000010018 */
[----:B------:R-:W-:-:S02]  /*0db0*/  HADD2.F32 R9, -RZ, R23.H0_H0 ;  /* 0x20000017ff097230 */ /* 0x000fc40000004100 */
[--C-:B------:R-:W-:Y:S01]  /*0dc0*/  HADD2.F32 R16, -RZ, R27.reuse.H0_H0 ;  /* 0x2000001bff107230 */ /* 0x100fe20000004100 */
[----:B------:R0:W5:Y:S01]  /*0dd0*/  @!P2 LDG.E R17, desc[UR6][R14.64] ;  /* 0x000000060e11a981 */ /* 0x000162000c1e1900 */
[----:B------:R-:W-:-:S03]  /*0de0*/  HADD2.F32 R10, -RZ, R27.H1_H1 ;  /* 0x3000001bff0a7230 */ /* 0x000fc60000004100 */
[----:B------:R-:W-:Y:S01]  /*0df0*/  FFMA.FTZ R12, R9, R16, R22 ;  /* 0x00000010090c7223 */ /* 0x000fe20000010016 */
[--C-:B--2---:R-:W-:Y:S02]  /*0e00*/  HADD2.F32 R18, -RZ, R28.reuse.H0_H0 ;  /* 0x2000001cff127230 */ /* 0x104fe40000004100 */
[----:B------:R-:W-:Y:S02]  /*0e10*/  HADD2.F32 R28, -RZ, R28.H1_H1 ;  /* 0x3000001cff1c7230 */ /* 0x000fe40000004100 */
[--C-:B------:R-:W-:Y:S02]  /*0e20*/  HADD2.F32 R25, -RZ, R32.reuse.H1_H1 ;  /* 0x30000020ff197230 */ /* 0x100fe40000004100 */
[----:B------:R-:W-:Y:S02]  /*0e30*/  HADD2.F32 R21, -RZ, R32.H0_H0 ;  /* 0x20000020ff157230 */ /* 0x000fe40000004100 */
[----:B0-----:R-:W-:Y:S02]  /*0e40*/  HADD2.F32 R15, -RZ, R36.H1_H1 ;  /* 0x30000024ff0f7230 */ /* 0x001fe40000004100 */
[----:B------:R-:W-:Y:S01]  /*0e50*/  FMUL.FTZ R27, R28, R25 ;  /* 0x000000191c1b7220 */ /* 0x000fe20000410000 */
[----:B------:R-:W-:-:S02]  /*0e60*/  HADD2.F32 R20, -RZ, R40.H1_H1 ;  /* 0x30000028ff147230 */ /* 0x000fc40000004100 */
[--C-:B------:R-:W-:Y:S02]  /*0e70*/  HADD2.F32 R22, -RZ, R33.reuse.H0_H0 ;  /* 0x20000021ff167230 */ /* 0x100fe40000004100 */
[----:B------:R-:W-:Y:S02]  /*0e80*/  HADD2.F32 R24, -RZ, R33.H1_H1 ;  /* 0x30000021ff187230 */ /* 0x000fe40000004100 */
[----:B------:R-:W-:Y:S01]  /*0e90*/  FMUL.FTZ R33, R15, R20 ;  /* 0x000000140f217220 */ /* 0x000fe20000410000 */
        /* <DEDUP_REMOVED lines=24> */
[----:B------:R-:W-:Y:S01]  /*1020*/  FFMA.FTZ R30, R30, R13, R11 ;  /* 0x0000000d1e1e7223 */ /* 0x000fe2000001000b */
[----:B------:R-:W-:Y:S02]  /*1030*/  HADD2.F32 R9, -RZ, R31.H0_H0 ;  /* 0x2000001fff097230 */ /* 0x000fe40000004100 */
[----:B------:R-:W-:-:S02]  /*1040*/  HADD2.F32 R16, -RZ, R35.H0_H0 ;  /* 0x20000023ff107230 */ /* 0x000fc40000004100 */
[----:B------:R-:W-:Y:S01]  /*1050*/  FFMA.FTZ R38, R38, R19, R15 ;  /* 0x0000001326267223 */ /* 0x000fe2000001000f */
[----:B------:R-:W-:Y:S02]  /*1060*/  HADD2.F32 R11, -RZ, R39.H0_H0 ;  /* 0x20000027ff0b7230 */ /* 0x000fe40000004100 */
[----:B------:R-:W-:Y:S02]  /*1070*/  HADD2.F32 R18, -RZ, R43.H0_H0 ;  /* 0x2000002bff127230 */ /* 0x000fe40000004100 */
[----:B------:R-:W-:Y:S01]  /*1080*/  FFMA.FTZ R30, R9, R16, R30 ;  /* 0x00000010091e7223 */ /* 0x000fe2000001001e */
[----:B------:R-:W-:Y:S02]  /*1090*/  HADD2.F32 R23, -RZ, R23.H1_H1 ;  /* 0x30000017ff177230 */ /* 0x000fe40000004100 */
[----:B------:R-:W-:Y:S02]  /*10a0*/  HADD2.F32 R31, -RZ, R31.H1_H1 ;  /* 0x3000001fff1f7230 */ /* 0x000fe40000004100 */
[----:B------:R-:W-:Y:S01]  /*10b0*/  FFMA.FTZ R18, R11, R18, R38 ;  /* 0x000000120b127223 */ /* 0x000fe20000010026 */
[----:B------:R-:W-:-:S02]  /*10c0*/  HADD2.F32 R14, -RZ, R35.H1_H1 ;  /* 0x30000023ff0e7230 */ /* 0x000fc40000004100 */
[----:B------:R-:W-:Y:S02]  /*10d0*/  HADD2.F32 R39, -RZ, R39.H1_H1 ;  /* 0x30000027ff277230 */ /* 0x000fe40000004100 */
[----:B------:R-:W-:Y:S02]  /*10e0*/  HADD2.F32 R16, -RZ, R43.H1_H1 ;  /* 0x3000002bff107230 */ /* 0x000fe40000004100 */
[----:B------:R-:W-:Y:S01]  /*10f0*/  FFMA.FTZ R12, R23, R10, R12 ;  /* 0x0000000a170c7223 */ /* 0x000fe2000001000c */
[----:B------:R-:W-:Y:S02]  /*1100*/  FFMA.FTZ R30, R31, R14, R30 ;  /* 0x0000000e1f1e7223 */ /* 0x000fe4000001001e */
[----:B------:R-:W-:Y:S02]  /*1110*/  FFMA.FTZ R18, R39, R16, R18 ;  /* 0x0000001027127223 */ /* 0x000fe40000010012 */
[----:B------:R-:W0:Y:S04]  /*1120*/  SHFL.BFLY PT, R9, R12, 0x8, 0x1f ;  /* 0x0d001f000c097f89 */ /* 0x000e2800000e0000 */
[----:B------:R-:W1:Y:S04]  /*1130*/  SHFL.BFLY PT, R10, R7, 0x8, 0x1f ;  /* 0x0d001f00070a7f89 */ /* 0x000e6800000e0000 */
[----:B------:R-:W2:Y:S04]  /*1140*/  SHFL.BFLY PT, R13, R30, 0x8, 0x1f ;  /* 0x0d001f001e0d7f89 */ /* 0x000ea800000e0000 */
[----:B------:R-:W3:Y:S01]  /*1150*/  SHFL.BFLY PT, R19, R18, 0x8, 0x1f ;  /* 0x0d001f0012137f89 */ /* 0x000ee200000e0000 */
[----:B0-----:R-:W-:Y:S01]  /*1160*/  FADD.FTZ R11, R12, R9 ;  /* 0x000000090c0b7221 */ /* 0x001fe20000010000 */
[----:B-1----:R-:W-:Y:S01]  /*1170*/  FADD.FTZ R10, R7, R10 ;  /* 0x0000000a070a7221 */ /* 0x002fe20000010000 */
[----:B--2---:R-:W-:Y:S01]  /*1180*/  FADD.FTZ R15, R30, R13 ;  /* 0x0000000d1e0f7221 */ /* 0x004fe20000010000 */
[----:B---3--:R-:W-:-:S02]  /*1190*/  FADD.FTZ R20, R18, R19 ;  /* 0x0000001312147221 */ /* 0x008fc40000010000 */
        /* <DEDUP_REMOVED lines=16> */
[----:B------:R-:W0:Y:S01]  /*12a0*/  SHFL.BFLY PT, R16, R15, 0x1, 0x1f ;  /* 0x0c201f000f107f89 */ /* 0x000e2200000e0000 */
[----:B------:R-:W1:Y:S03]  /*12b0*/  LDC.64 R12, c[0x0][0x2d0] ;  /* 0x0000b400ff0c7b82 */ /* 0x000e660000000a00 */
[----:B------:R-:W2:Y:S04]  /*12c0*/  SHFL.BFLY PT, R14, R7, 0x1, 0x1f ;  /* 0x0c201f00070e7f89 */ /* 0x000ea800000e0000 */
[----:B------:R-:W3:Y:S01]  /*12d0*/  SHFL.BFLY PT, R20, R19, 0x1, 0x1f ;  /* 0x0c201f0013147f89 */ /* 0x000ee200000e0000 */
[----:B------:R-:W4:Y:S03]  /*12e0*/  LDC.64 R10, c[0x0][0x2d8] ;  /* 0x0000b600ff0a7b82 */ /* 0x000f260000000a00 */
[----:B------:R-:W3:Y:S01]  /*12f0*/  SHFL.BFLY PT, R9, R22, 0x1, 0x1f ;  /* 0x0c201f0016097f89 */ /* 0x000ee200000e0000 */
[----:B------:R-:W-:Y:S01]  /*1300*/  ISETP.NE.AND P2, PT, R5, RZ, PT ;  /* 0x000000ff0500720c */ /* 0x000fe20003f45270 */
[----:B------:R-:W-:Y:S01]  /*1310*/  BSSY B0, `(.L_x_2951) ;  /* 0x0000022000007945 */ /* 0x000fe20003800000 */
[----:B------:R-:W-:Y:S01]  /*1320*/  SHF.L.U32 R21, R0, 0x2, RZ ;  /* 0x0000000200157819 */ /* 0x000fe200000006ff */
[----:B0-----:R-:W-:Y:S01]  /*1330*/  FADD.FTZ R27, R15, R16 ;  /* 0x000000100f1b7221 */ /* 0x001fe20000010000 */
[----:B------:R-:W-:Y:S01]  /*1340*/  SHF.L.U32 R16, R2, 0xd, RZ ;  /* 0x0000000d02107819 */ /* 0x000fe200000006ff */
[----:B--2---:R-:W-:Y:S01]  /*1350*/  FADD.FTZ R26, R7, R14 ;  /* 0x0000000e071a7221 */ /* 0x004fe20000010000 */
[----:B---3--:R-:W-:Y:S01]  /*1360*/  FADD.FTZ R20, R19, R20 ;  /* 0x0000001413147221 */ /* 0x008fe20000010000 */
[----:B------:R-:W-:-:S06]  /*1370*/  FADD.FTZ R9, R22, R9 ;  /* 0x0000000916097221 */ /* 0x000fcc0000010000 */
[----:B------:R-:W-:Y:S05]  /*1380*/  @P2 BRA `(.L_x_2952) ;  /* 0x0000000000682947 */ /* 0x000fea0003800000 */
[----:B------:R-:W0:Y:S01]  /*1390*/  LDC.64 R22, c[0x0][0x278] ;  /* 0x00009e00ff167b82 */ /* 0x000e220000000a00 */
[----:B------:R-:W-:Y:S01]  /*13a0*/  SHF.R.S32.HI R45, RZ, 0x1f, R44 ;  /* 0x0000001fff2d7819 */ /* 0x000fe2000001142c */
[----:B------:R-:W-:Y:S01]  /*13b0*/  ULDC.64 UR12, c[0x0][0x260] ;  /* 0x00009800000c7ab9 */ /* 0x000fe20000000a00 */
[-C--:B------:R-:W-:Y:S02]  /*13c0*/  ISETP.GE.AND P4, PT, R4, R3.reuse, PT ;  /* 0x000000030400720c */ /* 0x080fe40003f86270 */
[----:B------:R-:W-:-:S03]  /*13d0*/  ISETP.GE.AND P3, PT, R6, R3, PT ;  /* 0x000000030600720c */ /* 0x000fc60003f66270 */
[----:B------:R-:W2:Y:S01]  /*13e0*/  LDC.64 R24, c[0x0][0x280] ;  /* 0x0000a000ff187b82 */ /* 0x000ea20000000a00 */
[C---:B0-----:R-:W-:Y:S02]  /*13f0*/  IMAD R18, R22.reuse, UR10, RZ ;  /* 0x0000000a16127c24 */ /* 0x041fe4000f8e02ff */
[----:B------:R-:W-:-:S04]  /*1400*/  IMAD.WIDE.U32 R14, R22, UR8, R44 ;  /* 0x00000008160e7c25 */ /* 0x000fc8000f8e002c */
[----:B------:R-:W-:Y:S02]  /*1410*/  IMAD R5, R23, UR8, R18 ;  /* 0x0000000817057c24 */ /* 0x000fe4000f8e0212 */
[----:B--2---:R-:W-:-:S03]  /*1420*/  IMAD R18, R24, UR11, RZ ;  /* 0x0000000b18127c24 */ /* 0x004fc6000f8e02ff */
        /* <DEDUP_REMOVED lines=12> */
[----:B------:R-:W-:-:S03]  /*14f0*/  FSEL R9, R9, RZ, !P2 ;  /* 0x000000ff09097208 */ /* 0x000fc60005000000 */
[----:B------:R0:W-:Y:S04]  /*1500*/  STG.E desc[UR6][R14.64+0x40], R5 ;  /* 0x000040050e007986 */ /* 0x0001e8000c101906 */
[----:B------:R0:W-:Y:S04]  /*1510*/  STG.E desc[UR6][R14.64+0x80], R7 ;  /* 0x000080070e007986 */ /* 0x0001e8000c101906 */
[----:B------:R0:W-:Y:S02]  /*1520*/  STG.E desc[UR6][R14.64+0xc0], R9 ;  /* 0x0000c0090e007986 */ /* 0x0001e4000c101906 */
.L_x_2952:
[----:B------:R-:W-:Y:S05]  /*1530*/  BSYNC B0 ;  /* 0x0000000000007941 */ /* 0x000fea0003800000 */
.L_x_2951:
[----:B------:R-:W-:Y:S01]  /*1540*/  UIADD3 UR4, UR4, 0x3f, URZ ;  /* 0x0000003f04047890 */ /* 0x000fe2000fffe03f */
[----:B0-----:R-:W-:Y:S01]  /*1550*/  SHF.R.S32.HI R3, RZ, 0x1f, R21 ;  /* 0x0000001fff037819 */ /* 0x001fe20000011415 */
[----:B-1----:R-:W-:Y:S01]  /*1560*/  IMAD R6, R12, UR10, RZ ;  /* 0x0000000a0c067c24 */ /* 0x002fe2000f8e02ff */
[C---:B------:R-:W-:Y:S01]  /*1570*/  IADD3 R4, P1, R16.reuse, R21, RZ ;  /* 0x0000001510047210 */ /* 0x040fe20007f3e0ff */
[----:B------:R-:W-:Y:S01]  /*1580*/  USHF.R.S32.HI UR5, URZ, 0x1f, UR4 ;  /* 0x0000001f3f057899 */ /* 0x000fe20008011404 */
[----:B------:R-:W-:Y:S02]  /*1590*/  BSSY B0, `(.L_x_2953) ;  /* 0x0000022000007945 */ /* 0x000fe40003800000 */
[----:B------:R-:W-:Y:S01]  /*15a0*/  LEA.HI.X.SX32 R5, R16, R3, 0x1, P1 ;  /* 0x0000000310057211 */ /* 0x000fe200008f0eff */
[----:B------:R-:W-:Y:S01]  /*15b0*/  ULEA.HI UR5, UR5, UR4, URZ, 0x6 ;  /* 0x0000000405057291 */ /* 0x000fe2000f8f303f */
[----:B------:R-:W-:Y:S02]  /*15c0*/  IMAD R3, R13, UR8, R6 ;  /* 0x000000080d037c24 */ /* 0x000fe4000f8e0206 */
[----:B------:R-:W-:Y:S01]  /*15d0*/  IMAD.WIDE.U32 R12, R12, UR8, R4 ;  /* 0x000000080c0c7c25 */ /* 0x000fe2000f8e0004 */
[----:B------:R-:W-:-:S03]  /*15e0*/  ULOP3.LUT UR5, UR5, 0xffffffc0, URZ, 0xc0, !UPT ;  /* 0xffffffc005057892 */ /* 0x000fc6000f8ec03f */
[----:B----4-:R-:W-:Y:S01]  /*15f0*/  IMAD R4, R10, UR11, RZ ;  /* 0x0000000b0a047c24 */ /* 0x010fe2000f8e02ff */
[----:B------:R-:W-:Y:S02]  /*1600*/  IADD3 R13, R13, R3, RZ ;  /* 0x000000030d0d7210 */ /* 0x000fe40007ffe0ff */
[----:B------:R-:W-:Y:S01]  /*1610*/  IADD3 R3, -R44, UR5, RZ ;  /* 0x000000052c037c10 */ /* 0x000fe2000fffe1ff */
[----:B------:R-:W-:Y:S02]  /*1620*/  IMAD R9, R11, UR9, R4 ;  /* 0x000000090b097c24 */ /* 0x000fe4000f8e0204 */
[----:B------:R-:W-:Y:S01]  /*1630*/  IMAD.WIDE.U32 R10, R10, UR9, R12 ;  /* 0x000000090a0a7c25 */ /* 0x000fe2000f8e000c */
[----:B------:R-:W-:-:S04]  /*1640*/  ISETP.GE.OR P0, PT, R0, R3, P0 ;  /* 0x000000030000720c */ /* 0x000fc80000706670 */
[----:B------:R-:W-:-:S09]  /*1650*/  IADD3 R9, R11, R9, RZ ;  /* 0x000000090b097210 */ /* 0x000fd20007ffe0ff */
[----:B------:R-:W-:Y:S05]  /*1660*/  @P0 BRA `(.L_x_2954) ;  /* 0x0000000000500947 */ /* 0x000fea0003800000 */
[----:B------:R-:W0:Y:S01]  /*1670*/  LDC.64 R12, c[0x0][0x2a8] ;  /* 0x0000aa00ff0c7b82 */ /* 0x000e220000000a00 */
[----:B------:R-:W-:Y:S01]  /*1680*/  SHF.R.S32.HI R3, RZ, 0x1f, R0 ;  /* 0x0000001fff037819 */ /* 0x000fe20000011400 */
[----:B------:R-:W-:Y:S01]  /*1690*/  ULDC.64 UR4, c[0x0][0x2a0] ;  /* 0x0000a80000047ab9 */ /* 0x000fe20000000a00 */
[----:B------:R-:W-:-:S04]  /*16a0*/  IADD3 R4, P0, R44, R0, RZ ;  /* 0x000000002c047210 */ /* 0x000fc80007f1e0ff */
[----:B------:R-:W-:Y:S01]  /*16b0*/  LEA.HI.X.SX32 R5, R44, R3, 0x1, P0 ;  /* 0x000000032c057211 */ /* 0x000fe200000f0eff */
[----:B------:R-:W1:Y:S01]  /*16c0*/  LDC.64 R14, c[0x0][0x2b0] ;  /* 0x0000ac00ff0e7b82 */ /* 0x000e620000000a00 */
        /* <DEDUP_REMOVED lines=14> */
.L_x_2954:
[----:B------:R-:W-:Y:S05]  /*17b0*/  BSYNC B0 ;  /* 0x0000000000007941 */ /* 0x000fea0003800000 */
.L_x_2953:
[----:B------:R-:W-:Y:S01]  /*17c0*/  ULDC.64 UR12, c[0x0][0x2e8] ;  /* 0x0000ba00000c7ab9 */ /* 0x000fe20000000a00 */
[----:B------:R-:W-:Y:S01]  /*17d0*/  ULDC.64 UR4, c[0x0][0x2b8] ;  /* 0x0000ae0000047ab9 */ /* 0x000fe20000000a00 */
[----:B------:R-:W-:Y:S02]  /*17e0*/  ISETP.NE.U32.AND P0, PT, RZ, UR12, PT ;  /* 0x0000000cff007c0c */ /* 0x000fe4000bf05070 */
[C---:B------:R-:W-:Y:S02]  /*17f0*/  LEA R4, P1, R10.reuse, UR4, 0x2 ;  /* 0x000000040a047c11 */ /* 0x040fe4000f8210ff */
        /* <DEDUP_REMOVED lines=12> */
[----:B0-----:R-:W0:Y:S08]  /*18c0*/  LDC R3, c[0x0][0x2e0] ;  /* 0x0000b800ff037b82 */ /* 0x001e300000000800 */
[----:B------:R-:W2:Y:S08]  /*18d0*/  LDC R7, c[0x0][0x220] ;  /* 0x00008800ff077b82 */ /* 0x000eb00000000800 */
[----:B-1----:R-:W1:Y:S01]  /*18e0*/  LDC.64 R4, c[0x0][0x2e8] ;  /* 0x0000ba00ff047b82 */ /* 0x002e620000000a00 */
[----:B0-----:R-:W-:-:S04]  /*18f0*/  IMAD R2, R2, R3, UR9 ;  /* 0x0000000902027e24 */ /* 0x001fc8000f8e0203 */
[----:B--2---:R-:W-:-:S04]  /*1900*/  IMAD R3, R2, R7, UR8 ;  /* 0x0000000802037e24 */ /* 0x004fc8000f8e0207 */
[----:B-1----:R-:W-:-:S05]  /*1910*/  IMAD.WIDE R2, R3, 0x4, R4 ;  /* 0x0000000403027825 */ /* 0x002fca00078e0204 */
[----:B------:R-:W-:Y:S01]  /*1920*/  STG.E desc[UR6][R2.64], RZ ;  /* 0x000000ff02007986 */ /* 0x000fe2000c101906 */
[----:B------:R-:W-:Y:S05]  /*1930*/  EXIT ;  /* 0x000000000000794d */ /* 0x000fea0003800000 */
.L_x_2955:
        /* <DEDUP_REMOVED lines=12> */
.L_x_3705:


//--------------------- .text._ZN7cutlass13device_kernelIN5flash11enable_sm90INS1_16FlashAttnBwdSm90INS1_25CollectiveMainloopBwdSm90ILi2ELi2ELi2EN4cute5tupleIJNS5_1CILi1EEES8_S8_EEENS6_IJNS7_ILi64EEENS7_ILi128EEESB_EEENS_6half_tEfNS_4arch4Sm90ELb1ELb0ELb0ELb1ELb0ELb1ELb0ELb0ELi2ELi1ELi2ELi1ELb0EEENS1_21CollectiveEpilogueBwdISC_SD_SF_Li256ELb1ELb0ELi1EEENS1_25SingleTileBwdLPTSchedulerILb1ELi128ELb0EEEEEEEEEvNT_6ParamsE --------------------------
	.section	.text._ZN7cutlass13device_kernelIN5flash11enable_sm90INS1_16FlashAttnBwdSm90INS1_25CollectiveMainloopBwdSm90ILi2ELi2ELi2EN4cute5tupleIJNS5_1CILi1EEES8_S8_EEENS6_IJNS7_ILi64EEENS7_ILi128EEESB_EEENS_6half_tEfNS_4arch4Sm90ELb1ELb0ELb0ELb1ELb0ELb1ELb0ELb0ELi2ELi1ELi2ELi1ELb0EEENS1_21CollectiveEpilogueBwdISC_SD_SF_Li256ELb1ELb0ELi1EEENS1_25SingleTileBwdLPTSchedulerILb1ELi128ELb0EEEEEEEEEvNT_6ParamsE,"ax",@progbits
	.align	128
.text._ZN7cutlass13device_kernelIN5flash11enable_sm90INS1_16FlashAttnBwdSm90INS1_25CollectiveMainloopBwdSm90ILi2ELi2ELi2EN4cute5tupleIJNS5_1CILi1EEES8_S8_EEENS6_IJNS7_ILi64EEENS7_ILi128EEESB_EEENS_6half_tEfNS_4arch4Sm90ELb1ELb0ELb0ELb1ELb0ELb1ELb0ELb0ELi2ELi1ELi2ELi1ELb0EEENS1_21CollectiveEpilogueBwdISC_SD_SF_Li256ELb1ELb0ELi1EEENS1_25SingleTileBwdLPTSchedulerILb1ELi128ELb0EEEEEEEEEvNT_6ParamsE:
        .type           _ZN7cutlass13device_kernelIN5flash11enable_sm90INS1_16FlashAttnBwdSm90INS1_25CollectiveMainloopBwdSm90ILi2ELi2ELi2EN4cute5tupleIJNS5_1CILi1EEES8_S8_EEENS6_IJNS7_ILi64EEENS7_ILi128EEESB_EEENS_6half_tEfNS_4arch4Sm90ELb1ELb0ELb0ELb1ELb0ELb1ELb0ELb0ELi2ELi1ELi2ELi1ELb0EEENS1_21CollectiveEpilogueBwdISC_SD_SF_Li256ELb1ELb0ELi1EEENS1_25SingleTileBwdLPTSchedulerILb1ELi128ELb0EEEEEEEEEvNT_6ParamsE,@function
        .size           _ZN7cutlass13device_kernelIN5flash11enable_sm90INS1_16FlashAttnBwdSm90INS1_25CollectiveMainloopBwdSm90ILi2ELi2ELi2EN4cute5tupleIJNS5_1CILi1EEES8_S8_EEENS6_IJNS7_ILi64EEENS7_ILi128EEESB_EEENS_6half_tEfNS_4arch4Sm90ELb1ELb0ELb0ELb1ELb0ELb1ELb0ELb0ELi2ELi1ELi2ELi1ELb0EEENS1_21CollectiveEpilogueBwdISC_SD_SF_Li256ELb1ELb0ELi1EEENS1_25SingleTileBwdLPTSchedulerILb1ELi128ELb0EEEEEEEEEvNT_6ParamsE,(.L_x_3706 - _ZN7cutlass13device_kernelIN5flash11enable_sm90INS1_16FlashAttnBwdSm90INS1_25CollectiveMainloopBwdSm90ILi2ELi2ELi2EN4cute5tupleIJNS5_1CILi1EEES8_S8_EEENS6_IJNS7_ILi64EEENS7_ILi128EEESB_EEENS_6half_tEfNS_4arch4Sm90ELb1ELb0ELb0ELb1ELb0ELb1ELb0ELb0ELi2ELi1ELi2ELi1ELb0EEENS1_21CollectiveEpilogueBwdISC_SD_SF_Li256ELb1ELb0ELi1EEENS1_25SingleTileBwdLPTSchedulerILb1ELi128ELb0EEEEEEEEEvNT_6ParamsE)
        .other          _ZN7cutlass13device_kernelIN5flash11enable_sm90INS1_16FlashAttnBwdSm90INS1_25CollectiveMainloopBwdSm90ILi2ELi2ELi2EN4cute5tupleIJNS5_1CILi1EEES8_S8_EEENS6_IJNS7_ILi64EEENS7_ILi128EEESB_EEENS_6half_tEfNS_4arch4Sm90ELb1ELb0ELb0ELb1ELb0ELb1ELb0ELb0ELi2ELi1ELi2ELi1ELb0EEENS1_21CollectiveEpilogueBwdISC_SD_SF_Li256ELb1ELb0ELi1EEENS1_25SingleTileBwdLPTSchedulerILb1ELi128ELb0EEEEEEEEEvNT_6ParamsE,@"STO_CUDA_ENTRY STV_DEFAULT"
_ZN7cutlass13device_kernelIN5flash11enable_sm90INS1_16FlashAttnBwdSm90INS1_25CollectiveMainloopBwdSm90ILi2ELi2ELi2EN4cute5tupleIJNS5_1CILi1EEES8_S8_EEENS6_IJNS7_ILi64EEENS7_ILi128EEESB_EEENS_6half_tEfNS_4arch4Sm90ELb1ELb0ELb0ELb1ELb0ELb1ELb0ELb0ELi2ELi1ELi2ELi1ELb0EEENS1_21CollectiveEpilogueBwdISC_SD_SF_Li256ELb1ELb0ELi1EEENS1_25SingleTileBwdLPTSchedulerILb1ELi128ELb0EEEEEEEEEvNT_6ParamsE:
        /* <DEDUP_REMOVED lines=24> */
.L_x_2957:
[----:B------:R-:W-:Y:S05]  /*0180*/  BSYNC B0 ;  /* 0x0000000000007941 */ /* 0x000fea0003800000 */
.L_x_2956:
        /* <DEDUP_REMOVED lines=37> */
.L_x_2958:
        /* <DEDUP_REMOVED lines=22> */
.L_x_2959:
[----:B------:R-:W-:Y:S01]  /*0540*/  PLOP3.LUT P0, PT, PT, PT, UP0, 0x80, 0x0 ;  /* 0x000000000000781c */ /* 0x000fe20003f0f008 */
[----:B------:R-:W-:Y:S01]  /*0550*/  NOP ;  /* 0x0000000000007918 */ /* 0x000fe20000000000 */
[----:B------:R-:W-:Y:S01]  /*0560*/  ULDC.64 UR46, c[0x0][0x208] ;  /* 0x00008200002e7ab9 */ /* 0x000fe20000000a00 */
[----:B------:R-:W-:Y:S01]  /*0570*/  BSSY B6, `(.L_x_2960) ;  /* 0x0000b72000067945 */ /* 0x000fe20003800000 */
[----:B-12-4-:R-:W-:Y:S09]  /*0580*/  BAR.SYNC.DEFER_BLOCKING 0x0 ;  /* 0x0000000000007b1d */ /* 0x016ff20000010000 */
[----:B------:R-:W-:Y:S05]  /*0590*/  @!P0 BRA `(.L_x_2961) ;  /* 0x0000007800048947 */ /* 0x000fea0003800000 */
.L_x_2962:
        /* <DEDUP_REMOVED lines=32> */
.L_x_2963:
[----:B------:R-:W-:Y:S01]  /*07a0*/  ULDC UR7, c[0x0][0x8c4] ;  /* 0x0002310000077ab9 */ /* 0x000fe20000000800 */
[----:B------:R-:W-:Y:S01]  /*07b0*/  UMOV UR36, UR10 ;  /* 0x0000000a00247c82 */ /* 0x000fe20008000000 */
[----:B------:R-:W-:-:S11]  /*07c0*/  UISETP.NE.AND UP0, UPT, UR7, 0x1, UPT ;  /* 0x000000010700788c */ /* 0x000fd6000bf05270 */
[----:B------:R-:W-:Y:S02]  /*07d0*/  @UP0 ULDC.64 UR8, c[0x0][0x8c8] ;  /* 0x0002320000080ab9 */ /* 0x000fe40000000a00 */
[----:B------:R-:W-:-:S04]  /*07e0*/  UIMAD.WIDE.U32 UR4, UR10, UR8, URZ ;  /* 0x000000080a0472a5 */ /* 0x000fc8000f8e003f */
[----:B------:R-:W-:-:S04]  /*07f0*/  @UP0 USHF.R.U32.HI UR36, URZ, UR9, UR5 ;  /* 0x000000093f240299 */ /* 0x000fc80008011605 */
[----:B------:R-:W-:-:S12]  /*0800*/  UIMAD UR4, UR36, UR7, URZ ;  /* 0x00000007240472a4 */ /* 0x000fd8000f8e023f */
.L_x_2964:
        /* <DEDUP_REMOVED lines=9> */
[----:B------:R-:W-:-:S03]  /*08a0*/  @UP0 USHF.R.U32.HI UR39, URZ, UR7, UR5 ;  /* 0x000000073f270299 */ /* 0x000fc60008011605 */
[----:B------:R-:W-:Y:S02]  /*08b0*/  ULDC.64 UR4, c[0x0][0x8f8] ;  /* 0x00023e0000047ab9 */ /* 0x000fe40000000a00 */
[----:B------:R-:W-:Y:S01]  /*08c0*/  ISETP.NE.U32.AND P0, PT, RZ, UR4, PT ;  /* 0x00000004ff007c0c */ /* 0x000fe2000bf05070 */
[----:B------:R-:W-:-:S03]  /*08d0*/  UIADD3 UR4, -UR39, URZ, URZ ;  /* 0x0000003f27047290 */ /* 0x000fc6000fffe13f */
[----:B------:R-:W-:Y:S01]  /*08e0*/  ISETP.NE.AND.EX P0, PT, RZ, UR5, PT, P0 ;  /* 0x00000005ff007c0c */ /* 0x000fe2000bf05300 */
[----:B------:R-:W-:-:S12]  /*08f0*/  UIMAD UR37, UR37, UR4, UR6 ;  /* 0x00000004252572a4 */ /* 0x000fd8000f8e0206 */
        /* <DEDUP_REMOVED lines=8> */
.L_x_2965:
        /* <DEDUP_REMOVED lines=14> */
.L_x_2967:
[----:B------:R-:W-:-:S05]  /*0a60*/  ULDC UR4, c[0x0][0x8ec] ;  /* 0x00023b0000047ab9 */ /* 0x000fca0000000800 */
.L_x_2966:
[----:B------:R-:W-:-:S04]  /*0a70*/  UIADD3 UR4, UR4, 0x7f, URZ ;  /* 0x0000007f04047890 */ /* 0x000fc8000fffe03f */
[----:B------:R-:W-:-:S04]  /*0a80*/  USHF.R.S32.HI UR5, URZ, 0x1f, UR4 ;  /* 0x0000001f3f057899 */ /* 0x000fc80008011404 */
[----:B------:R-:W-:-:S04]  /*0a90*/  ULEA.HI UR5, UR5, UR4, URZ, 0x7 ;  /* 0x0000000405057291 */ /* 0x000fc8000f8f383f */
[----:B------:R-:W-:-:S04]  /*0aa0*/  USHF.R.S32.HI UR5, URZ, 0x7, UR5 ;  /* 0x000000073f057899 */ /* 0x000fc80008011405 */
[----:B------:R-:W-:-:S04]  /*0ab0*/  UISETP.GE.AND UP0, UPT, UR36, UR5, UPT ;  /* 0x000000052400728c */ /* 0x000fc8000bf06270 */
[----:B------:R-:W-:-:S06]  /*0ac0*/  USEL UR39, UR39, 0xffffffff, !UP0 ;  /* 0xffffffff27277887 */ /* 0x000fcc000c000000 */
[----:B------:R-:W-:-:S13]  /*0ad0*/  ISETP.LE.AND P0, PT, RZ, UR39, PT ;  /* 0x00000027ff007c0c */ /* 0x000fda000bf03270 */
[----:B------:R-:W-:Y:S05]  /*0ae0*/  @!P0 BRA `(.L_x_2968) ;  /* 0x000000b000688947 */ /* 0x000fea0003800000 */
[----:B------:R-:W-:Y:S01]  /*0af0*/  ULDC.64 UR4, c[0x0][0x780] ;  /* 0x0001e00000047ab9 */ /* 0x000fe20000000a00 */
[----:B------:R-:W-:Y:S01]  /*0b00*/  USHF.R.S32.HI UR40, URZ, 0x1f, UR37 ;  /* 0x0000001f3f287899 */ /* 0x000fe20008011425 */
[----:B------:R-:W-:Y:S01]  /*0b10*/  ISETP.NE.U32.AND P0, PT, RZ, UR4, PT ;  /* 0x00000004ff007c0c */ /* 0x000fe2000bf05070 */
[----:B------:R-:W-:-:S03]  /*0b20*/  ULDC UR41, c[0x0][0x290] ;  /* 0x0000a40000297ab9 */ /* 0x000fc60000000800 */
        /* <DEDUP_REMOVED lines=9> */
.L_x_2969:
        /* <DEDUP_REMOVED lines=14> */
.L_x_2970:
        /* <DEDUP_REMOVED lines=11> */
.L_x_2971:
        /* <DEDUP_REMOVED lines=13> */
.L_x_2972:
[----:B------:R-:W-:Y:S01]  /*0e20*/  UIADD3 UR5, UR42, -UR41, URZ ;  /* 0x800000292a057290 */ /* 0x000fe2000fffe03f */
[----:B------:R-:W-:Y:S01]  /*0e30*/  PLOP3.LUT P0, PT, PT, PT, PT, 0x80, 0x0 ;  /* 0x000000000000781c */ /* 0x000fe20003f0f070 */
[----:B------:R-:W-:Y:S01]  /*0e40*/  ULDC UR6, c[0x0][0x74c] ;  /* 0x0001d30000067ab9 */ /* 0x000fe20000000800 */
[----:B------:R-:W-:Y:S01]  /*0e50*/  UIADD3 UR4, UR42, 0x3f, URZ ;  /* 0x0000003f2a047890 */ /* 0x000fe2000fffe03f */
[----:B------:R-:W-:Y:S01]  /*0e60*/  CS2R R86, SRZ ;  /* 0x0000000000567805 */ /* 0x000fe2000001ff00 */
[----:B------:R-:W-:Y:S01]  /*0e70*/  ULEA UR5, UR36, UR5, 0x7 ;  /* 0x0000000524057291 */ /* 0x000fe2000f8e383f */
[----:B------:R-:W-:Y:S02]  /*0e80*/  CS2R R84, SRZ ;  /* 0x0000000000547805 */ /* 0x000fe4000001ff00 */
[----:B------:R-:W-:Y:S02]  /*0e90*/  CS2R R82, SRZ ;  /* 0x0000000000527805 */ /* 0x000fe4000001ff00 */
[----:B------:R-:W-:Y:S01]  /*0ea0*/  CS2R R80, SRZ ;  /* 0x0000000000507805 */ /* 0x000fe2000001ff00 */
[----:B------:R-:W-:Y:S01]  /*0eb0*/  UIADD3 UR5, UR5, -UR6, URZ ;  /* 0x8000000605057290 */ /* 0x000fe2000fffe03f */
[----:B------:R-:W-:-:S02]  /*0ec0*/  CS2R R78, SRZ ;  /* 0x00000000004e7805 */ /* 0x000fc4000001ff00 */
[----:B------:R-:W-:Y:S02]  /*0ed0*/  CS2R R76, SRZ ;  /* 0x00000000004c7805 */ /* 0x000fe4000001ff00 */
[----:B------:R-:W-:Y:S01]  /*0ee0*/  CS2R R74, SRZ ;  /* 0x00000000004a7805 */ /* 0x000fe2000001ff00 */
[----:B------:R-:W-:Y:S01]  /*0ef0*/  USHF.R.S32.HI UR6, URZ, 0x1f, UR5 ;  /* 0x0000001f3f067899 */ /* 0x000fe20008011405 */
[----:B------:R-:W-:Y:S02]  /*0f00*/  CS2R R72, SRZ ;  /* 0x0000000000487805 */ /* 0x000fe4000001ff00 */
        /* <DEDUP_REMOVED lines=24> */
[----:B------:R-:W-:Y:S01]  /*1090*/  PLOP3.LUT P1, PT, PT, PT, UP0, 0x80, 0x0 ;  /* 0x000000000000781c */ /* 0x000fe20003f2f008 */
[----:B------:R-:W-:Y:S01]  /*10a0*/  IMAD.MOV.U32 R12, RZ, RZ, RZ ;  /* 0x000000ffff0c7224 */ /* 0x000fe200078e00ff */
[----:B------:R-:W-:Y:S02]  /*10b0*/  CS2R R10, SRZ ;  /* 0x00000000000a7805 */ /* 0x000fe4000001ff00 */
[----:B------:R-:W-:Y:S02]  /*10c0*/  CS2R R36, SRZ ;  /* 0x0000000000247805 */ /* 0x000fe4000001ff00 */
[----:B------:R-:W-:Y:S02]  /*10d0*/  CS2R R8, SRZ ;  /* 0x0000000000087805 */ /* 0x000fe4000001ff00 */
[----:B------:R-:W-:-:S02]  /*10e0*/  CS2R R32, SRZ ;  /* 0x0000000000207805 */ /* 0x000fc4000001ff00 */
[----:B------:R-:W-:Y:S01]  /*10f0*/  CS2R R6, SRZ ;  /* 0x0000000000067805 */ /* 0x000fe2000001ff00 */
[----:B------:R-:W-:Y:S01]  /*1100*/  IMAD.MOV.U32 R29, RZ, RZ, RZ ;  /* 0x000000ffff1d7224 */ /* 0x000fe200078e00ff */
[----:B------:R-:W-:Y:S01]  /*1110*/  CS2R R4, SRZ ;  /* 0x0000000000047805 */ /* 0x000fe2000001ff00 */
[----:B------:R-:W-:Y:S01]  /*1120*/  IMAD.MOV.U32 R2, RZ, RZ, RZ ;  /* 0x000000ffff027224 */ /* 0x000fe200078e00ff */
[----:B------:R-:W-:Y:S01]  /*1130*/  CS2R R150, SRZ ;  /* 0x0000000000967805 */ /* 0x000fe2000001ff00 */
[----:B------:R-:W-:Y:S01]  /*1140*/  IMAD.MOV.U32 R25, RZ, RZ, RZ ;  /* 0x000000ffff197224 */ /* 0x000fe200078e00ff */
        /* <DEDUP_REMOVED lines=52> */
.L_x_2975:
        /* <DEDUP_REMOVED lines=15> */
.L_x_2974:
        /* <DEDUP_REMOVED lines=22> */
.L_x_2977:
        /* <DEDUP_REMOVED lines=15> */
.L_x_2976:
        /* <DEDUP_REMOVED lines=8> */
.L_x_3122:
        /* <DEDUP_REMOVED lines=15> */
.L_x_2979:
[----:B------:R-:W-:Y:S01]  /*1940*/  SHF.R.S32.HI R8, RZ, 0x4, R3 ;  /* 0x00000004ff087819 */ /* 0x000fe20000011403 */
[----:B------:R-:W-:Y:S01]  /*1950*/  UIMAD UR4, UR36, -0x80, UR41 ;  /* 0xffffff80240478a4 */ /* 0x000fe2000f8e0229 */
[----:B------:R-:W-:Y:S01]  /*1960*/  SHF.R.S32.HI R0, RZ, 0x1f, R5 ;  /* 0x0000001fff007819 */ /* 0x000fe20000011405 */
[----:B------:R-:W-:Y:S01]  /*1970*/  IMAD.U32 R231, RZ, RZ, UR38 ;  /* 0x00000026ffe77e24 */ /* 0x000fe2000f8e00ff */
[----:B---3--:R-:W-:Y:S02]  /*1980*/  LOP3.LUT R9, R7, 0x8, R2, 0xf8, !PT ;  /* 0x0000000807097812 */ /* 0x008fe400078ef802 */
[----:B------:R-:W-:Y:S02]  /*1990*/  CS2R R86, SRZ ;  /* 0x0000000000567805 */ /* 0x000fe4000001ff00 */
[----:B------:R-:W-:Y:S01]  /*19a0*/  LEA.HI R3, R3, R8, RZ, 0x1 ;  /* 0x0000000803037211 */ /* 0x000fe200078f08ff */
[----:B------:R-:W-:Y:S01]  /*19b0*/  IMAD.U32 R15, RZ, RZ, UR4 ;  /* 0x00000004ff0f7e24 */ /* 0x000fe2000f8e00ff */
[----:B------:R-:W-:-:S02]  /*19c0*/  LEA.HI R2, R0, R5, RZ, 0x2 ;  /* 0x0000000500027211 */ /* 0x000fc400078f10ff */
[----:B------:R-:W-:Y:S02]  /*19d0*/  CS2R R84, SRZ ;  /* 0x0000000000547805 */ /* 0x000fe4000001ff00 */
[----:B------:R-:W-:Y:S02]  /*19e0*/  LEA.HI R0, R0, R5, RZ, 0x5 ;  /* 0x0000000500007211 */ /* 0x000fe400078f28ff */
[----:B------:R-:W-:Y:S02]  /*19f0*/  CS2R R82, SRZ ;  /* 0x0000000000527805 */ /* 0x000fe4000001ff00 */
[----:B------:R-:W-:Y:S02]  /*1a00*/  SHF.R.U32.HI R4, RZ, 0x3, R4 ;  /* 0x00000003ff047819 */ /* 0x000fe40000011604 */
[----:B------:R-:W-:Y:S02]  /*1a10*/  CS2R R80, SRZ ;  /* 0x0000000000507805 */ /* 0x000fe4000001ff00 */
[----:B------:R-:W-:-:S02]  /*1a20*/  LEA.HI R7, R13, R13, RZ, 0x1 ;  /* 0x0000000d0d077211 */ /* 0x000fc400078f08ff */
[----:B------:R-:W-:Y:S02]  /*1a30*/  CS2R R78, SRZ ;  /* 0x00000000004e7805 */ /* 0x000fe4000001ff00 */
[----:B------:R-:W-:Y:S02]  /*1a40*/  LOP3.LUT R11, R3, 0x7ffffe, RZ, 0xc0, !PT ;  /* 0x007ffffe030b7812 */ /* 0x000fe400078ec0ff */
[----:B------:R-:W-:Y:S02]  /*1a50*/  CS2R R76, SRZ ;  /* 0x00000000004c7805 */ /* 0x000fe4000001ff00 */
[--C-:B------:R-:W-:Y:S02]  /*1a60*/  SHF.R.S32.HI R6, RZ, 0x2, R2.reuse ;  /* 0x00000002ff067819 */ /* 0x100fe40000011402 */
[----:B------:R-:W-:Y:S02]  /*1a70*/  CS2R R74, SRZ ;  /* 0x00000000004a7805 */ /* 0x000fe4000001ff00 */
[----:B------:R-:W-:Y:S01]  /*1a80*/  SHF.R.S32.HI R3, RZ, 0x1f, R2 ;  /* 0x0000001fff037819 */ /* 0x000fe20000011402 */
[----:B------:R-:W-:Y:S01]  /*1a90*/  IMAD.IADD R11, R8, 0x1, -R11 ;  /* 0x00000001080b7824 */ /* 0x000fe200078e0a0b */
[----:B------:R-:W-:-:S02]  /*1aa0*/  SHF.R.S32.HI R0, RZ, 0x5, R0 ;  /* 0x00000005ff007819 */ /* 0x000fc40000011400 */
[----:B------:R-:W-:Y:S02]  /*1ab0*/  CS2R R72, SRZ ;  /* 0x0000000000487805 */ /* 0x000fe4000001ff00 */
[----:B------:R-:W-:Y:S02]  /*1ac0*/  LOP3.LUT R229, R9, R4, RZ, 0x3c, !PT ;  /* 0x0000000409e57212 */ /* 0x000fe400078e3cff */
[----:B------:R-:W-:Y:S02]  /*1ad0*/  CS2R R70, SRZ ;  /* 0x0000000000467805 */ /* 0x000fe4000001ff00 */
[----:B------:R-:W-:Y:S01]  /*1ae0*/  LOP3.LUT R4, R7, 0xfffffffe, RZ, 0xc0, !PT ;  /* 0xfffffffe07047812 */ /* 0x000fe200078ec0ff */
[----:B------:R-:W-:Y:S01]  /*1af0*/  IMAD R9, R0, -0x10, R15 ;  /* 0xfffffff000097824 */ /* 0x000fe200078e020f */
[----:B------:R-:W-:Y:S02]  /*1b00*/  LEA.HI R3, R3, R6, RZ, 0x3 ;  /* 0x0000000603037211 */ /* 0x000fe400078f18ff */
[----:B------:R-:W-:-:S02]  /*1b10*/  CS2R R68, SRZ ;  /* 0x0000000000447805 */ /* 0x000fc4000001ff00 */
[----:B--2---:R-:W-:Y:S01]  /*1b20*/  LEA.HI R0, R14, R14, RZ, 0x1 ;  /* 0x0000000e0e007211 */ /* 0x004fe200078f08ff */
[----:B------:R-:W-:Y:S01]  /*1b30*/  IMAD.IADD R8, R13, 0x1, -R4 ;  /* 0x000000010d087824 */ /* 0x000fe200078e0a04 */
[----:B------:R-:W-:Y:S01]  /*1b40*/  LOP3.LUT R7, R3, 0xfffffff8, RZ, 0xc0, !PT ;  /* 0xfffffff803077812 */ /* 0x000fe200078ec0ff */
[----:B------:R-:W-:Y:S01]  /*1b50*/  IMAD.SHL.U32 R4, R13, 0x1000, RZ ;  /* 0x000010000d047824 */ /* 0x000fe200078e00ff */
[----:B------:R-:W-:Y:S02]  /*1b60*/  LOP3.LUT R2, R2, 0xfffffffc, RZ, 0xc0, !PT ;  /* 0xfffffffc02027812 */ /* 0x000fe400078ec0ff */
        /* <DEDUP_REMOVED lines=65> */
[----:B------:R-:W-:Y:S02]  /*1f80*/  IMAD R2, R9, 0x4, R228 ;  /* 0x0000000409027824 */ /* 0x000fe400078e02e4 */
[----:B------:R-:W-:-:S07]  /*1f90*/  IMAD.SHL.U32 R227, R227, 0x2, RZ ;  /* 0x00000002e3e37824 */ /* 0x000fce00078e00ff */
.L_x_2991:
[----:B------:R-:W-:-:S13]  /*1fa0*/  ISETP.NE.AND P0, PT, R231, 0x3, PT ;  /* 0x00000003e700780c */ /* 0x000fda0003f05270 */
[----:B------:R-:W-:Y:S05]  /*1fb0*/  @!P0 BRA `(.L_x_2981) ;  /* 0x0000000000048947 */ /* 0x000fea0003800000 */
[----:B------:R-:W-:Y:S01]  /*1fc0*/  BPT.TRAP 0x1 ;  /* 0x000000040000795c */ /* 0x000fe20000300000 */
.L_x_2981:
[----:B------:R-:W-:Y:S01]  /*1fd0*/  IMAD R0, R3, 0x8, R228 ;  /* 0x0000000803007824 */ /* 0x000fe200078e02e4 */
[----:B------:R-:W-:-:S04]  /*1fe0*/  SHF.L.U32 R9, R4, 0x1f, RZ ;  /* 0x0000001f04097819 */ /* 0x000fc800000006ff */
[----:B------:R2:W3:Y:S01]  /*1ff0*/  SYNCS.PHASECHK.TRANS64.TRYWAIT P1, [R0+URZ+0x30810], R9 ;  /* 0x03081009000075a7 */ /* 0x0004e2000802017f */
[----:B------:R-:W-:Y:S05]  /*2000*/  @!P0 BRA `(.L_x_2982) ;  /* 0x0000000000048947 */ /* 0x000fea0003800000 */
[----:B------:R-:W-:Y:S01]  /*2010*/  BPT.TRAP 0x1 ;  /* 0x000000040000795c */ /* 0x000fe20000300000 */
.L_x_2982:
[----:B---3--:R-:W-:Y:S05]  /*2020*/  @P1 BRA `(.L_x_2983) ;  /* 0x0000000000081947 */ /* 0x008fea0003800000 */
[----:B------:R-:W3:Y:S02]  /*2030*/  SYNCS.PHASECHK.TRANS64.TRYWAIT P1, [R0+URZ+0x30810], R9 ;  /* 0x03081009000075a7 */ /* 0x000ee4000802017f */
[----:B---3--:R-:W-:Y:S05]  /*2040*/  @!P1 BRA `(.L_x_2984) ;  /* 0x0000009c00489947 */ /* 0x008fea0003800000 */
.L_x_2983:
        /* <DEDUP_REMOVED lines=81> */
.L_x_2985:
[----:B------:R1:W1:Y:S01]  /*2560*/  SYNCS.PHASECHK.TRANS64.TRYWAIT P1, [R0+URZ+0x30830], R9 ;  /* 0x03083009000075a7 */ /* 0x000262000802017f */
[----:B------:R-:W-:Y:S05]  /*2570*/  @!P0 BRA `(.L_x_2986) ;  /* 0x0000000000048947 */ /* 0x000fea0003800000 */
[----:B------:R-:W-:Y:S01]  /*2580*/  BPT.TRAP 0x1 ;  /* 0x000000040000795c */ /* 0x000fe20000300000 */
.L_x_2986:
[----:B------:R-:W-:-:S05]  /*2590*/  VIADD R6, R228, 0x20000 ;  /* 0x00020000e4067836 */ /* 0x000fca0000000000 */
[----:B------:R-:W-:-:S04]  /*25a0*/  SHF.R.U32.HI R6, RZ, 0x4, R6 ;  /* 0x00000004ff067819 */ /* 0x000fc80000011606 */
[----:B------:R-:W-:-:S04]  /*25b0*/  LOP3.LUT R225, R6, 0x3fff, RZ, 0xc0, !PT ;  /* 0x00003fff06e17812 */ /* 0x000fc800078ec0ff */
[----:B------:R-:W-:Y:S01]  /*25c0*/  LOP3.LUT R6, R225, 0x10000, RZ, 0xfc, !PT ;  /* 0x00010000e1067812 */ /* 0x000fe200078efcff */
[----:B-1----:R-:W-:Y:S06]  /*25d0*/  @P1 BRA `(.L_x_2987) ;  /* 0x0000000000081947 */ /* 0x002fec0003800000 */
[----:B------:R-:W1:Y:S02]  /*25e0*/  SYNCS.PHASECHK.TRANS64.TRYWAIT P1, [R0+URZ+0x30830], R9 ;  /* 0x03083009000075a7 */ /* 0x000e64000802017f */
[----:B-1----:R-:W-:Y:S05]  /*25f0*/  @!P1 BRA `(.L_x_2988) ;  /* 0x0000009400f09947 */ /* 0x002fea0003800000 */
.L_x_2987:
        /* <DEDUP_REMOVED lines=312> */
[----:B------:R-:W-:Y:S01]  /*3980*/  R2UR UR7, R7 ;  /* 0x00000000070772ca */ /* 0x000fe200000e0000 */
[----:B------:R-:W-:Y:S01]  /*3990*/  UIADD3 UR6, UR6, 0x180, URZ ;  /* 0x0000018006067890 */ /* 0x000fe2000fffe03f */
[----:B------:R-:W-:-:S04]  /*39a0*/  LOP3.LUT R6, R6, 0x3fff, RZ, 0xc0, !PT ;  /* 0x00003fff06067812 */ /* 0x000fc800078ec0ff */
[----:B------:R-:W-:-:S05]  /*39b0*/  LOP3.LUT R6, R6, 0x10000, RZ, 0xfc, !PT ;  /* 0x0001000006067812 */ /* 0x000fca00078efcff */
[----:B------:R-:W-:Y:S02]  /*39c0*/  IMAD R6, R3, 0x400, R6 ;  /* 0x0000040003067824 */ /* 0x000fe400078e0206 */
[----:B------:R-:W-:-:S03]  /*39d0*/  USHF.R.U32.HI UR7, URZ, 0x4, UR7 ;  /* 0x000000043f077899 */ /* 0x000fc60008011607 */
[----:B------:R-:W-:Y:S01]  /*39e0*/  R2UR UR5, R6 ;  /* 0x00000000060572ca */ /* 0x000fe200000e0000 */
[----:B------:R-:W-:-:S03]  /*39f0*/  ULOP3.LUT UR12, UR7, 0x3fff, URZ, 0xc0, !UPT ;  /* 0x00003fff070c7892 */ /* 0x000fc6000f8ec03f */
[----:B------:R-:W-:Y:S01]  /*3a00*/  UMOV UR7, 0x40000040 ;  /* 0x4000004000077882 */ /* 0x000fe20000000000 */
        /* <DEDUP_REMOVED lines=84> */
.L_x_2989:
        /* <DEDUP_REMOVED lines=49> */
.L_x_2990:
        /* <DEDUP_REMOVED lines=78> */
.L_x_2973:
        /* <DEDUP_REMOVED lines=8> */
[----:B------:R-:W-:Y:S01]  /*47c0*/  F2FP.F16.F32.PACK_AB R90, R93, R92 ;  /* 0x0000005c5d5a723e */ /* 0x000fe200000000ff */
[----:B------:R-:W-:Y:S01]  /*47d0*/  ULDC.64 UR8, c[0x0][0x878] ;  /* 0x00021e0000087ab9 */ /* 0x000fe20000000a00 */
[----:B------:R-:W-:Y:S01]  /*47e0*/  F2FP.F16.F32.PACK_AB R91, R95, R94 ;  /* 0x0000005e5f5b723e */ /* 0x000fe200000000ff */
[----:B------:R-:W-:Y:S01]  /*47f0*/  UISETP.NE.U32.AND UP1, UPT, UR8, URZ, UPT ;  /* 0x0000003f0800728c */ /* 0x000fe2000bf25070 */
[----:B------:R-:W-:Y:S02]  /*4800*/  F2FP.F16.F32.PACK_AB R97, R99, R98 ;  /* 0x000000626361723e */ /* 0x000fe400000000ff */
[----:B------:R-:W-:Y:S01]  /*4810*/  F2FP.F16.F32.PACK_AB R104, R105, R104 ;  /* 0x000000686968723e */ /* 0x000fe200000000ff */
[----:B------:R-:W-:Y:S01]  /*4820*/  UISETP.NE.AND.EX UP1, UPT, UR9, URZ, UPT, UP1 ;  /* 0x0000003f0900728c */ /* 0x000fe2000bf25310 */
[----:B------:R-:W-:-:S02]  /*4830*/  F2FP.F16.F32.PACK_AB R98, R101, R100 ;  /* 0x000000646562723e */ /* 0x000fc400000000ff */
        /* <DEDUP_REMOVED lines=94> */
[----:B-1----:R-:W-:Y:S01]  /*4e20*/  IMAD.U32 R4, RZ, RZ, UR4 ;  /* 0x00000004ff047e24 */ /* 0x002fe2000f8e00ff */
[----:B------:R-:W-:Y:S01]  /*4e30*/  F2FP.F16.F32.PACK_AB R65, R67, R66 ;  /* 0x000000424341723e */ /* 0x000fe200000000ff */
[----:B------:R-:W-:Y:S01]  /*4e40*/  IMAD.U32 R5, RZ, RZ, UR5 ;  /* 0x00000005ff057e24 */ /* 0x000fe2000f8e00ff */
[----:B------:R-:W-:Y:S01]  /*4e50*/  F2FP.F16.F32.PACK_AB R72, R73, R72 ;  /* 0x000000484948723e */ /* 0x000fe200000000ff */
[----:B------:R3:W-:Y:S01]  /*4e60*/  STSM.16.M88.4 [R15+0x4000], R56 ;  /* 0x004000380f007844 */ /* 0x0007e20000000200 */
[----:B------:R-:W-:Y:S01]  /*4e70*/  F2FP.F16.F32.PACK_AB R66, R69, R68 ;  /* 0x000000444542723e */ /* 0x000fe200000000ff */
[----:B------:R-:W-:Y:S01]  /*4e80*/  @UP1 ULDC.64 UR4, c[0x0][0x878] ;  /* 0x00021e0000041ab9 */ /* 0x000fe20000000a00 */
        /* <DEDUP_REMOVED lines=10> */
[----:B------:R-:W-:-:S03]  /*4f30*/  PLOP3.LUT P0, PT, PT, PT, UP0, 0x80, 0x0 ;  /* 0x000000000000781c */ /* 0x000fc60003f0f008 */
[----:B------:R3:W-:Y:S01]  /*4f40*/  STSM.16.M88.4 [R17+-0x4000], R80 ;  /* 0xffc0005011007844 */ /* 0x0007e20000000200 */
[----:B------:R-:W-:Y:S01]  /*4f50*/  BAR.SYNC.DEFER_BLOCKING 0x1, 0x100 ;  /* 0x0044000000007b1d */ /* 0x000fe20000010000 */
[----:B------:R-:W-:Y:S01]  /*4f60*/  PLOP3.LUT P1, PT, PT, PT, UP1, 0x80, 0x0 ;  /* 0x000000000000781c */ /* 0x000fe20003f2f018 */
[----:B------:R-:W-:-:S06]  /*4f70*/  @UP1 UIMAD.WIDE UR4, UR39, 0x4, UR4 ;  /* 0x00000004270418a5 */ /* 0x000fcc000f8e0204 */
[----:B------:R-:W-:Y:S01]  /*4f80*/  IMAD.U32 R6, RZ, RZ, UR4 ;  /* 0x00000004ff067e24 */ /* 0x000fe2000f8e00ff */
[----:B--2---:R-:W2:Y:S01]  /*4f90*/  @P0 LDG.E R9, desc[UR46][R4.64] ;  /* 0x0000002e04090981 */ /* 0x004ea2000c1e1900 */
[----:B------:R-:W-:-:S05]  /*4fa0*/  IMAD.U32 R7, RZ, RZ, UR5 ;  /* 0x00000005ff077e24 */ /* 0x000fca000f8e00ff */
[----:B------:R-:W4:Y:S01]  /*4fb0*/  @P1 LDG.E R6, desc[UR46][R6.64] ;  /* 0x0000002e06061981 */ /* 0x000f22000c1e1900 */
[----:B------:R-:W-:Y:S01]  /*4fc0*/  LEA.HI R8, R19, R20, RZ, 0x7 ;  /* 0x0000001413087211 */ /* 0x000fe200078f38ff */
[----:B------:R-:W-:Y:S01]  /*4fd0*/  IMAD.SHL.U32 R2, R0, 0x40, RZ ;  /* 0x0000004000027824 */ /* 0x000fe200078e00ff */
[----:B------:R-:W-:Y:S01]  /*4fe0*/  ULDC UR6, c[0x0][0x808] ;  /* 0x0002020000067ab9 */ /* 0x000fe20000000800 */
[----:B------:R-:W-:Y:S01]  /*4ff0*/  IMAD.SHL.U32 R14, R14, 0x8, RZ ;  /* 0x000000080e0e7824 */ /* 0x000fe200078e00ff */
[----:B------:R-:W-:Y:S01]  /*5000*/  UMOV UR4, URZ ;  /* 0x0000003f00047c82 */ /* 0x000fe20008000000 */
[----:B------:R-:W-:Y:S01]  /*5010*/  IMAD.SHL.U32 R8, R8, 0x4, RZ ;  /* 0x0000000408087824 */ /* 0x000fe200078e00ff */
[----:B------:R-:W-:-:S04]  /*5020*/  UMOV UR5, URZ ;  /* 0x0000003f00057c82 */ /* 0x000fc80008000000 */
[----:B------:R-:W-:-:S05]  /*5030*/  LOP3.LUT R8, R8, 0x7ffffe00, RZ, 0xc0, !PT ;  /* 0x7ffffe0008087812 */ /* 0x000fca00078ec0ff */
[----:B------:R-:W-:Y:S01]  /*5040*/  IMAD R8, R13, 0x2000, R8 ;  /* 0x000020000d087824 */ /* 0x000fe200078e0208 */
[----:B--2---:R-:W-:Y:S02]  /*5050*/  @P0 R2UR UR8, R9 ;  /* 0x00000000090802ca */ /* 0x004fe400000e0000 */
[----:B------:R-:W-:-:S04]  /*5060*/  LOP3.LUT R9, R2, 0x1c0, RZ, 0xc0, !PT ;  /* 0x000001c002097812 */ /* 0x000fc800078ec0ff */
[----:B------:R-:W-:Y:S02]  /*5070*/  LOP3.LUT R14, R9, 0x38, R14, 0xf8, !PT ;  /* 0x00000038090e7812 */ /* 0x000fe400078ef80e */
[----:B------:R-:W-:Y:S02]  /*5080*/  SHF.R.U32.HI R9, RZ, 0x3, R9 ;  /* 0x00000003ff097819 */ /* 0x000fe40000011609 */
[----:B----4-:R-:W-:Y:S02]  /*5090*/  @P1 R2UR UR6, R6 ;  /* 0x00000000060612ca */ /* 0x010fe400000e0000 */
[----:B------:R-:W-:Y:S01]  /*50a0*/  LOP3.LUT R9, R14, R9, RZ, 0x3c, !PT ;  /* 0x000000090e097212 */ /* 0x000fe200078e3cff */
[----:B------:R-:W-:Y:S02]  /*50b0*/  @UP0 USHF.R.S32.HI UR9, URZ, 0x1f, UR8 ;  /* 0x0000001f3f090899 */ /* 0x000fe40008011408 */
[----:B------:R-:W-:Y:S02]  /*50c0*/  @UP0 UMOV UR4, UR8 ;  /* 0x0000000800040c82 */ /* 0x000fe40008000000 */
[----:B------:R-:W-:-:S03]  /*50d0*/  IMAD.IADD R8, R8, 0x1, R9 ;  /* 0x0000000108087824 */ /* 0x000fc600078e0209 */
[----:B------:R-:W-:Y:S01]  /*50e0*/  @UP0 UMOV UR5, UR9 ;  /* 0x0000000900050c82 */ /* 0x000fe20008000000 */
[----:B---3--:R-:W-:Y:S05]  /*50f0*/  @P1 BRA `(.L_x_2993) ;  /* 0x0000000000181947 */ /* 0x008fea0003800000 */
[----:B------:R-:W-:Y:S05]  /*5100*/  @!P0 BRA `(.L_x_2993) ;  /* 0x0000000000148947 */ /* 0x000fea0003800000 */
[----:B------:R-:W2:Y:S04]  /*5110*/  LDG.E R6, desc[UR46][R4.64] ;  /* 0x0000002e04067981 */ /* 0x000ea8000c1e1900 */
[----:B------:R-:W3:Y:S01]  /*5120*/  LDG.E R2, desc[UR46][R4.64+0x4] ;  /* 0x0000042e04027981 */ /* 0x000ee2000c1e1900 */
[----:B--2---:R-:W-:Y:S02]  /*5130*/  R2UR UR8, R6 ;  /* 0x00000000060872ca */ /* 0x004fe400000e0000 */
[----:B---3--:R-:W-:-:S13]  /*5140*/  R2UR UR6, R2 ;  /* 0x00000000020672ca */ /* 0x008fda00000e0000 */
[----:B------:R-:W-:-:S12]  /*5150*/  UIADD3 UR6, -UR8, UR6, URZ ;  /* 0x0000000608067290 */ /* 0x000fd8000fffe13f */
.L_x_2993:
[----:B------:R-:W-:Y:S01]  /*5160*/  LEA R46, R8, UR7, 0x1 ;  /* 0x00000007082e7c11 */ /* 0x000fe2000f8e08ff */
[----:B------:R-:W-:Y:S01]  /*5170*/  UIMAD UR6, UR36, -0x80, UR6 ;  /* 0xffffff80240678a4 */ /* 0x000fe2000f8e0206 */
[----:B------:R-:W-:Y:S01]  /*5180*/  IMAD.SHL.U32 R36, R3, 0x8, RZ ;  /* 0x0000000803247824 */ /* 0x000fe200078e00ff */
[----:B------:R-:W-:Y:S01]  /*5190*/  ULDC.64 UR10, c[0x0][0x850] ;  /* 0x00021400000a7ab9 */ /* 0x000fe20000000a00 */
[C---:B------:R-:W-:Y:S01]  /*51a0*/  VIADD R32, R0.reuse, 0x20 ;  /* 0x0000002000207836 */ /* 0x040fe20000000000 */
[----:B------:R-:W-:Y:S01]  /*51b0*/  UISETP.LT.AND UP1, UPT, UR6, 0x80, UPT ;  /* 0x000000800600788c */ /* 0x000fe2000bf21270 */
[----:B------:R1:W2:Y:S01]  /*51c0*/  LDS.128 R28, [R46+0x8800] ;  /* 0x008800002e1c7984 */ /* 0x0002a20000000c00 */
[C---:B------:R-:W-:Y:S01]  /*51d0*/  VIADD R2, R0.reuse, 0x10 ;  /* 0x0000001000027836 */ /* 0x040fe20000000000 */
[----:B------:R-:W-:Y:S01]  /*51e0*/  UIMAD UR7, UR40, UR10, URZ ;  /* 0x0000000a280772a4 */ /* 0x000fe2000f8e023f */
[--C-:B------:R-:W-:Y:S01]  /*51f0*/  SHF.R.S32.HI R37, RZ, 0x1f, R36.reuse ;  /* 0x0000001fff257819 */ /* 0x100fe20000011424 */
[----:B------:R1:W3:Y:S01]  /*5200*/  LDS.128 R24, [R46+0x1000] ;  /* 0x001000002e187984 */ /* 0x0002e20000000c00 */
[----:B------:R-:W-:Y:S01]  /*5210*/  USEL UR8, UR6, 0x80, UP1 ;  /* 0x0000008006087887 */ /* 0x000fe20008800000 */
[----:B------:R-:W-:Y:S01]  /*5220*/  IMAD.U32 R3, RZ, RZ, UR10 ;  /* 0x0000000aff037e24 */ /* 0x000fe2000f8e00ff */
[----:B------:R-:W-:Y:S01]  /*5230*/  UIMAD UR7, UR37, UR11, UR7 ;  /* 0x0000000b250772a4 */ /* 0x000fe2000f8e0207 */
[----:B------:R1:W4:Y:S01]  /*5240*/  LDS.128 R20, [R46+0x1800] ;  /* 0x001800002e147984 */ /* 0x0003220000000c00 */
[----:B------:R-:W-:Y:S01]  /*5250*/  VIADD R33, R0, 0x30 ;  /* 0x0000003000217836 */ /* 0x000fe20000000000 */
[----:B------:R-:W-:Y:S01]  /*5260*/  USHF.R.S32.HI UR6, URZ, 0x1f, UR39 ;  /* 0x0000001f3f067899 */ /* 0x000fe20008011427 */
[----:B------:R-:W-:Y:S01]  /*5270*/  ISETP.GE.AND P0, PT, R32, UR8, PT ;  /* 0x0000000820007c0c */ /* 0x000fe2000bf06270 */
[----:B------:R1:W1:Y:S01]  /*5280*/  LDS.128 R16, [R46+0x2000] ;  /* 0x002000002e107984 */ /* 0x0002620000000c00 */
[----:B------:R-:W-:Y:S01]  /*5290*/  VIADD R32, R0, 0x40 ;  /* 0x0000004000207836 */ /* 0x000fe20000000000 */
[----:B------:R-:W-:Y:S01]  /*52a0*/  ISETP.GE.AND P6, PT, R2, UR8, PT ;  /* 0x0000000802007c0c */ /* 0x000fe2000bfc6270 */
[----:B------:R-:W-:Y:S01]  /*52b0*/  IMAD.WIDE.U32 R2, R3, UR37, R36 ;  /* 0x0000002503027c25 */ /* 0x000fe2000f8e0024 */
[----:B------:R1:W1:Y:S01]  /*52c0*/  LDS.128 R12, [R46+0x2800] ;  /* 0x002800002e0c7984 */ /* 0x0002620000000c00 */
[----:B------:R-:W-:Y:S01]  /*52d0*/  ISETP.GE.AND P5, PT, R33, UR8, PT ;  /* 0x0000000821007c0c */ /* 0x000fe2000bfa6270 */
[----:B------:R-:W-:Y:S01]  /*52e0*/  ULDC.64 UR10, c[0x0][0x858] ;  /* 0x00021600000a7ab9 */ /* 0x000fe20000000a00 */
[----:B------:R-:W-:Y:S01]  /*52f0*/  ISETP.GE.AND P1, PT, R32, UR8, PT ;  /* 0x0000000820007c0c */ /* 0x000fe2000bf26270 */
[----:B------:R1:W1:Y:S01]  /*5300*/  LDS.128 R8, [R46+0x3000] ;  /* 0x003000002e087984 */ /* 0x0002620000000c00 */
[----:B------:R-:W-:Y:S01]  /*5310*/  IMAD.MOV.U32 R32, RZ, RZ, R2 ;  /* 0x000000ffff207224 */ /* 0x000fe200078e0002 */
[C---:B------:R-:W-:Y:S01]  /*5320*/  ISETP.GE.AND P2, PT, R0.reuse, UR8, PT ;  /* 0x0000000800007c0c */ /* 0x040fe2000bf46270 */
[----:B------:R-:W-:Y:S01]  /*5330*/  VIADD R33, R3, UR7 ;  /* 0x0000000703217c36 */ /* 0x000fe20008000000 */
[----:B------:R1:W1:Y:S01]  /*5340*/  LDS.128 R4, [R46+0x3800] ;  /* 0x003800002e047984 */ /* 0x0002620000000c00 */
[----:B------:R-:W-:Y:S01]  /*5350*/  IADD3 R2, P3, R0, UR4, RZ ;  /* 0x0000000400027c10 */ /* 0x000fe2000ff7e0ff */
[----:B------:R-:W-:Y:S01]  /*5360*/  USEL UR7, UR6, URZ, !UP0 ;  /* 0x0000003f06077287 */ /* 0x000fe2000c000000 */
[----:B------:R-:W-:Y:S01]  /*5370*/  IMAD.U32 R45, RZ, RZ, UR10 ;  /* 0x0000000aff2d7e24 */ /* 0x000fe2000f8e00ff */
[----:B------:R-:W-:Y:S01]  /*5380*/  ULDC UR4, c[0x0][0x83c] ;  /* 0x00020f0000047ab9 */ /* 0x000fe20000000800 */
[----:B------:R-:W-:Y:S01]  /*5390*/  USEL UR39, UR39, URZ, !UP0 ;  /* 0x0000003f27277287 */ /* 0x000fe2000c000000 */
[----:B------:R-:W-:Y:S01]  /*53a0*/  ISETP.GE.OR P4, PT, R36, UR4, P2 ;  /* 0x0000000424007c0c */ /* 0x000fe20009786670 */
[----:B------:R-:W-:Y:S01]  /*53b0*/  UIMAD UR6, UR7, UR10, URZ ;  /* 0x0000000a070672a4 */ /* 0x000fe2000f8e023f */
[----:B------:R-:W-:Y:S01]  /*53c0*/  LEA.HI.X.SX32 R3, R0, UR5, 0x1, P3 ;  /* 0x0000000500037c11 */ /* 0x000fe200098f0eff */
[----:B------:R-:W-:Y:S01]  /*53d0*/  IMAD.U32 R35, RZ, RZ, UR36 ;  /* 0x00000024ff237e24 */ /* 0x000fe2000f8e00ff */
[----:B------:R-:W-:Y:S01]  /*53e0*/  BSSY B0, `(.L_x_2994) ;  /* 0x0000014000007945 */ /* 0x000fe20003800000 */
[----:B------:R-:W-:-:S02]  /*53f0*/  UIMAD UR6, UR39, UR11, UR6 ;  /* 0x0000000b270672a4 */ /* 0x000fc4000f8e0206 */
[----:B------:R-:W-:Y:S01]  /*5400*/  IMAD.WIDE.U32 R44, R45, UR39, R32 ;  /* 0x000000272d2c7c25 */ /* 0x000fe2000f8e0020 */
[----:B------:R-:W-:Y:S02]  /*5410*/  P2R R47, PR, RZ, 0x40 ;  /* 0x00000040ff2f7803 */ /* 0x000fe40000000000 */
[----:B------:R-:W-:Y:S01]  /*5420*/  P2R R48, PR, RZ, 0x20 ;  /* 0x00000020ff307803 */ /* 0x000fe20000000000 */
[----:B------:R-:W-:Y:S01]  /*5430*/  IMAD.WIDE R2, R35, 0x80, R2 ;  /* 0x0000008023027825 */ /* 0x000fe200078e0202 */
[----:B------:R-:W-:-:S03]  /*5440*/  ISETP.GE.OR P3, PT, R36, UR4, P6 ;  /* 0x0000000424007c0c */ /* 0x000fc6000b766670 */
[----:B------:R-:W-:Y:S01]  /*5450*/  VIADD R41, R45, UR6 ;  /* 0x000000062d297c36 */ /* 0x000fe20008000000 */
[----:B--23--:R-:W-:Y:S09]  /*5460*/  @P4 BRA `(.L_x_2995) ;  /* 0x00000000002c4947 */ /* 0x00cff20003800000 */
        /* <DEDUP_REMOVED lines=11> */
.L_x_2995:
[----:B------:R-:W-:Y:S05]  /*5520*/  BSYNC B0 ;  /* 0x0000000000007941 */ /* 0x000fea0003800000 */
.L_x_2994:
        /* <DEDUP_REMOVED lines=15> */
.L_x_2997:
[----:B------:R-:W-:Y:S05]  /*5620*/  BSYNC B0 ;  /* 0x0000000000007941 */ /* 0x000fea0003800000 */
.L_x_2996:
        /* <DEDUP_REMOVED lines=18> */
.L_x_2999:
[----:B------:R-:W-:Y:S05]  /*5750*/  BSYNC B0 ;  /* 0x0000000000007941 */ /* 0x000fea0003800000 */
.L_x_2998:
[----:B-1-3--:R1:W3:Y:S01]  /*5760*/  LDS.128 R28, [R46+0x9800] ;  /* 0x009800002e1c7984 */ /* 0x00a2e20000000c00 */
[----:B------:R-:W-:Y:S01]  /*5770*/  BSSY B0, `(.L_x_3000) ;  /* 0x0000010000007945 */ /* 0x000fe20003800000 */
[----:B------:R-:W-:-:S03]  /*5780*/  VIADD R38, R0, 0x50 ;  /* 0x0000005000267836 */ /* 0x000fc60000000000 */
        /* <DEDUP_REMOVED lines=14> */
.L_x_3001:
[----:B------:R-:W-:Y:S05]  /*5870*/  BSYNC B0 ;  /* 0x0000000000007941 */ /* 0x000fea0003800000 */
.L_x_3000:
[----:B--23--:R2:W3:Y:S01]  /*5880*/  LDS.128 R28, [R46+0xa000] ;  /* 0x00a000002e1c7984 */ /* 0x00c4e20000000c00 */
[----:B------:R-:W-:Y:S01]  /*5890*/  ISETP.GE.OR P4, PT, R36, UR4, P1 ;  /* 0x0000000424007c0c */ /* 0x000fe20008f86670 */
[----:B------:R-:W-:Y:S01]  /*58a0*/  BSSY B0, `(.L_x_3002) ;  /* 0x0000010000007945 */ /* 0x000fe20003800000 */
[----:B------:R-:W-:-:S11]  /*58b0*/  ISETP.GE.AND P3, PT, R38, UR8, PT ;  /* 0x0000000826007c0c */ /* 0x000fd6000bf66270 */
        /* <DEDUP_REMOVED lines=14> */
.L_x_3003:
[----:B------:R-:W-:Y:S05]  /*59a0*/  BSYNC B0 ;  /* 0x0000000000007941 */ /* 0x000fea0003800000 */
.L_x_3002:
        /* <DEDUP_REMOVED lines=18> */
.L_x_3005:
[----:B------:R-:W-:Y:S05]  /*5ad0*/  BSYNC B0 ;  /* 0x0000000000007941 */ /* 0x000fea0003800000 */
.L_x_3004:
[----:B--23--:R2:W3:Y:S01]  /*5ae0*/  LDS.128 R28, [R46+0xb000] ;  /* 0x00b000002e1c7984 */ /* 0x00c4e20000000c00 */
[----:B------:R-:W-:Y:S01]  /*5af0*/  ISETP.GE.AND P4, PT, R38, UR8, PT ;  /* 0x0000000826007c0c */ /* 0x000fe2000bf86270 */
[----:B------:R-:W-:Y:S01]  /*5b00*/  BSSY B0, `(.L_x_3006) ;  /* 0x0000011000007945 */ /* 0x000fe20003800000 */
[----:B------:R-:W-:Y:S02]  /*5b10*/  VIADD R0, R0, 0x70 ;  /* 0x0000007000007836 */ /* 0x000fe40000000000 */
        /* <DEDUP_REMOVED lines=15> */
.L_x_3007:
[----:B------:R-:W-:Y:S05]  /*5c10*/  BSYNC B0 ;  /* 0x0000000000007941 */ /* 0x000fea0003800000 */
.L_x_3006:
[----:B--23--:R2:W3:Y:S01]  /*5c20*/  LDS.128 R28, [R46+0xb800] ;  /* 0x00b800002e1c7984 */ /* 0x00c4e20000000c00 */
[----:B------:R-:W-:Y:S01]  /*5c30*/  ISETP.GE.AND P5, PT, R0, UR8, PT ;  /* 0x0000000800007c0c */ /* 0x000fe2000bfa6270 */
[----:B------:R-:W-:Y:S03]  /*5c40*/  BSSY B0, `(.L_x_3008) ;  /* 0x0000010000007945 */ /* 0x000fe60003800000 */
        /* <DEDUP_REMOVED lines=15> */
.L_x_3009:
[----:B------:R-:W-:Y:S05]  /*5d40*/  BSYNC B0 ;  /* 0x0000000000007941 */ /* 0x000fea0003800000 */
.L_x_3008:
[----:B------:R-:W-:Y:S01]  /*5d50*/  ULDC.64 UR4, c[0x0][0x820] ;  /* 0x0002080000047ab9 */ /* 0x000fe20000000a00 */
[----:B------:R-:W-:Y:S01]  /*5d60*/  ULDC.64 UR8, c[0x0][0x828] ;  /* 0x00020a0000087ab9 */ /* 0x000fe20000000a00 */
[----:B------:R-:W-:Y:S02]  /*5d70*/  UIMAD UR40, UR40, UR4, URZ ;  /* 0x00000004282872a4 */ /* 0x000fe4000f8e023f */
[----:B--23--:R-:W-:Y:S01]  /*5d80*/  IMAD.U32 R29, RZ, RZ, UR4 ;  /* 0x00000004ff1d7e24 */ /* 0x00cfe2000f8e00ff */
[----:B------:R-:W-:Y:S01]  /*5d90*/  ULDC UR6, c[0x0][0x80c] ;  /* 0x0002030000067ab9 */ /* 0x000fe20000000800 */
[----:B------:R-:W-:Y:S01]  /*5da0*/  IMAD.U32 R39, RZ, RZ, UR8 ;  /* 0x00000008ff277e24 */ /* 0x000fe2000f8e00ff */
[----:B------:R-:W-:Y:S02]  /*5db0*/  UIMAD UR40, UR37, UR5, UR40 ;  /* 0x00000005252872a4 */ /* 0x000fe4000f8e0228 */
[----:B------:R-:W-:Y:S01]  /*5dc0*/  IMAD.WIDE.U32 R28, R29, UR37, R36 ;  /* 0x000000251d1c7c25 */ /* 0x000fe2000f8e0024 */
[----:B------:R-:W-:Y:S01]  /*5dd0*/  ISETP.GE.OR P2, PT, R36, UR6, P2 ;  /* 0x0000000624007c0c */ /* 0x000fe20009746670 */
[----:B------:R-:W-:Y:S01]  /*5de0*/  UIMAD UR4, UR7, UR8, URZ ;  /* 0x00000008070472a4 */ /* 0x000fe2000f8e023f */
[----:B------:R-:W-:Y:S01]  /*5df0*/  P2R R0, PR, RZ, 0x20 ;  /* 0x00000020ff007803 */ /* 0x000fe20000000000 */
[----:B------:R-:W-:Y:S01]  /*5e00*/  BSSY B0, `(.L_x_3010) ;  /* 0x000001c000007945 */ /* 0x000fe20003800000 */
[----:B------:R-:W-:Y:S01]  /*5e10*/  VIADD R29, R29, UR40 ;  /* 0x000000281d1d7c36 */ /* 0x000fe20008000000 */
[----:B------:R-:W-:Y:S01]  /*5e20*/  ISETP.NE.AND P5, PT, R47, RZ, PT ;  /* 0x000000ff2f00720c */ /* 0x000fe20003fa5270 */
[----:B------:R-:W-:Y:S01]  /*5e30*/  UIMAD UR4, UR39, UR9, UR4 ;  /* 0x00000009270472a4 */ /* 0x000fe2000f8e0204 */
[----:B------:R-:W-:Y:S01]  /*5e40*/  ISETP.NE.AND P6, PT, R48, RZ, PT ;  /* 0x000000ff3000720c */ /* 0x000fe20003fc5270 */
[----:B------:R-:W-:Y:S01]  /*5e50*/  IMAD.WIDE.U32 R38, R39, UR39, R28 ;  /* 0x0000002727267c25 */ /* 0x000fe2000f8e001c */
[C---:B------:R-:W-:Y:S01]  /*5e60*/  ISETP.GE.OR P5, PT, R36.reuse, UR6, P5 ;  /* 0x0000000624007c0c */ /* 0x040fe2000afa6670 */
[----:B------:R2:W3:Y:S01]  /*5e70*/  LDS.128 R28, [R46] ;  /* 0x000000002e1c7984 */ /* 0x0004e20000000c00 */
[----:B------:R-:W-:Y:S01]  /*5e80*/  ISETP.GE.OR P0, PT, R36, UR6, P0 ;  /* 0x0000000624007c0c */ /* 0x000fe20008706670 */
[----:B------:R-:W-:Y:S01]  /*5e90*/  VIADD R35, R39, UR4 ;  /* 0x0000000427237c36 */ /* 0x000fe20008000000 */
[----:B------:R-:W-:-:S02]  /*5ea0*/  P2R R40, PR, RZ, 0x20 ;  /* 0x00000020ff287803 */ /* 0x000fc40000000000 */
[----:B------:R-:W-:Y:S02]  /*5eb0*/  ISETP.NE.AND P5, PT, R0, RZ, PT ;  /* 0x000000ff0000720c */ /* 0x000fe40003fa5270 */
[C---:B------:R-:W-:Y:S02]  /*5ec0*/  ISETP.GE.OR P6, PT, R36.reuse, UR6, P6 ;  /* 0x0000000624007c0c */ /* 0x040fe4000b7c6670 */
[C---:B------:R-:W-:Y:S02]  /*5ed0*/  ISETP.GE.OR P1, PT, R36.reuse, UR6, P1 ;  /* 0x0000000624007c0c */ /* 0x040fe40008f26670 */
[C---:B------:R-:W-:Y:S02]  /*5ee0*/  ISETP.GE.OR P3, PT, R36.reuse, UR6, P3 ;  /* 0x0000000624007c0c */ /* 0x040fe40009f66670 */
[C---:B------:R-:W-:Y:S02]  /*5ef0*/  ISETP.GE.OR P4, PT, R36.reuse, UR6, P4 ;  /* 0x0000000624007c0c */ /* 0x040fe4000a786670 */
[----:B------:R-:W-:Y:S01]  /*5f00*/  ISETP.GE.OR P5, PT, R36, UR6, P5 ;  /* 0x0000000624007c0c */ /* 0x000fe2000afa6670 */
[----:B--2---:R-:W-:-:S12]  /*5f10*/  @P2 BRA `(.L_x_3011) ;  /* 0x0000000000282947 */ /* 0x004fd80003800000 */
        /* <DEDUP_REMOVED lines=10> */
.L_x_3011:
[----:B------:R-:W-:Y:S05]  /*5fc0*/  BSYNC B0 ;  /* 0x0000000000007941 */ /* 0x000fea0003800000 */
.L_x_3010:
[----:B--23--:R2:W3:Y:S01]  /*5fd0*/  LDS.128 R28, [R46+0x800] ;  /* 0x000800002e1c7984 */ /* 0x00c4e20000000c00 */
[----:B------:R-:W-:Y:S01]  /*5fe0*/  ISETP.NE.AND P2, PT, R40, RZ, PT ;  /* 0x000000ff2800720c */ /* 0x000fe20003f45270 */
[----:B------:R-:W-:-:S12]  /*5ff0*/  BSSY B0, `(.L_x_3012) ;  /* 0x000000f000007945 */ /* 0x000fd80003800000 */
        /* <DEDUP_REMOVED lines=14> */
.L_x_3013:
[----:B------:R-:W-:Y:S05]  /*60e0*/  BSYNC B0 ;  /* 0x0000000000007941 */ /* 0x000fea0003800000 */
.L_x_3012:
        /* <DEDUP_REMOVED lines=15> */
.L_x_3015:
[----:B------:R-:W-:Y:S05]  /*61e0*/  BSYNC B0 ;  /* 0x0000000000007941 */ /* 0x000fea0003800000 */
.L_x_3014:
[----:B------:R-:W-:Y:S04]  /*61f0*/  BSSY B0, `(.L_x_3016) ;  /* 0x000000f000007945 */ /* 0x000fe80003800000 */
        /* <DEDUP_REMOVED lines=14> */
.L_x_3017:
[----:B------:R-:W-:Y:S05]  /*62e0*/  BSYNC B0 ;  /* 0x0000000000007941 */ /* 0x000fea0003800000 */
.L_x_3016:
[----:B------:R-:W-:Y:S04]  /*62f0*/  BSSY B0, `(.L_x_3018) ;  /* 0x000000f000007945 */ /* 0x000fe80003800000 */
[----:B------:R-:W-:Y:S05]  /*6300*/  @P1 BRA `(.L_x_3019) ;  /* 0x0000000000341947 */ /* 0x000fea0003800000 */
[----:B--2-4-:R-:W-:Y:S01]  /*6310*/  IADD3 R23, P0, R2, 0x40, RZ ;  /* 0x0000004002177810 */ /* 0x014fe20007f1e0ff */
        /* <DEDUP_REMOVED lines=12> */
.L_x_3019:
[----:B------:R-:W-:Y:S05]  /*63e0*/  BSYNC B0 ;  /* 0x0000000000007941 */ /* 0x000fea0003800000 */
.L_x_3018:
        /* <DEDUP_REMOVED lines=15> */
.L_x_3021:
[----:B------:R-:W-:Y:S05]  /*64e0*/  BSYNC B0 ;  /* 0x0000000000007941 */ /* 0x000fea0003800000 */
.L_x_3020:
        /* <DEDUP_REMOVED lines=15> */
.L_x_3023:
[----:B------:R-:W-:Y:S05]  /*65e0*/  BSYNC B0 ;  /* 0x0000000000007941 */ /* 0x000fea0003800000 */
.L_x_3022:
[----:B------:R-:W-:Y:S05]  /*65f0*/  @P5 BRA `(.L_x_2968) ;  /* 0x0000005400a45947 */ /* 0x000fea0003800000 */
[----:B--2---:R-:W-:Y:S01]  /*6600*/  IADD3 R9, P0, R2, 0x70, RZ ;  /* 0x0000007002097810 */ /* 0x004fe20007f1e0ff */
        /* <DEDUP_REMOVED lines=13> */
.L_x_2992:
[----:B------:R-:W-:Y:S01]  /*66e0*/  ULDC.64 UR4, c[0x0][0x870] ;  /* 0x00021c0000047ab9 */ /* 0x000fe20000000a00 */
[----:B------:R-:W-:Y:S01]  /*66f0*/  ULDC.64 UR6, c[0x0][0x878] ;  /* 0x00021e0000067ab9 */ /* 0x000fe20000000a00 */
[----:B------:R-:W-:Y:S02]  /*6700*/  UISETP.NE.U32.AND UP0, UPT, UR4, URZ, UPT ;  /* 0x0000003f0400728c */ /* 0x000fe4000bf05070 */
[----:B------:R-:W-:Y:S02]  /*6710*/  UISETP.NE.U32.AND UP1, UPT, UR6, URZ, UPT ;  /* 0x0000003f0600728c */ /* 0x000fe4000bf25070 */
[----:B------:R-:W-:Y:S02]  /*6720*/  UISETP.NE.AND.EX UP0, UPT, UR5, URZ, UPT, UP0 ;  /* 0x0000003f0500728c */ /* 0x000fe4000bf05300 */
[----:B------:R-:W-:Y:S01]  /*6730*/  UISETP.NE.AND.EX UP1, UPT, UR7, URZ, UPT, UP1 ;  /* 0x0000003f0700728c */ /* 0x000fe2000bf25310 */
[----:B------:R-:W-:-:S03]  /*6740*/  ULDC.64 UR4, c[0x0][0x870] ;  /* 0x00021c0000047ab9 */ /* 0x000fc60000000a00 */
[----:B------:R-:W-:Y:S01]  /*6750*/  PLOP3.LUT P0, PT, PT, PT, UP0, 0x80, 0x0 ;  /* 0x000000000000781c */ /* 0x000fe20003f0f008 */
[----:B------:R-:W-:-:S06]  /*6760*/  UIMAD.WIDE UR4, UR39, 0x4, UR4 ;  /* 0x00000004270478a5 */ /* 0x000fcc000f8e0204 */
[----:B------:R-:W-:Y:S02]  /*6770*/  IMAD.U32 R2, RZ, RZ, UR4 ;  /* 0x00000004ff027e24 */ /* 0x000fe4000f8e00ff */
[----:B------:R-:W-:Y:S01]  /*6780*/  IMAD.U32 R3, RZ, RZ, UR5 ;  /* 0x00000005ff037e24 */ /* 0x000fe2000f8e00ff */
[----:B------:R-:W-:-:S04]  /*6790*/  @UP1 ULDC.64 UR4, c[0x0][0x878] ;  /* 0x00021e0000041ab9 */ /* 0x000fc80000000a00 */
[----:B------:R-:W2:Y:S01]  /*67a0*/  @P0 LDG.E R6, desc[UR46][R2.64] ;  /* 0x0000002e02060981 */ /* 0x000ea2000c1e1900 */
[----:B------:R-:W-:Y:S01]  /*67b0*/  PLOP3.LUT P1, PT, PT, PT, UP1, 0x80, 0x0 ;  /* 0x000000000000781c */ /* 0x000fe20003f2f018 */
[----:B------:R-:W-:-:S06]  /*67c0*/  @UP1 UIMAD.WIDE UR4, UR39, 0x4, UR4 ;  /* 0x00000004270418a5 */ /* 0x000fcc000f8e0204 */
[----:B------:R-:W-:Y:S02]  /*67d0*/  IMAD.U32 R4, RZ, RZ, UR4 ;  /* 0x00000004ff047e24 */ /* 0x000fe4000f8e00ff */
[----:B------:R-:W-:-:S05]  /*67e0*/  IMAD.U32 R5, RZ, RZ, UR5 ;  /* 0x00000005ff057e24 */ /* 0x000fca000f8e00ff */
[----:B------:R-:W3:Y:S01]  /*67f0*/  @P1 LDG.E R4, desc[UR46][R4.64] ;  /* 0x0000002e04041981 */ /* 0x000ee2000c1e1900 */
[----:B------:R-:W-:Y:S01]  /*6800*/  ULDC UR6, c[0x0][0x808] ;  /* 0x0002020000067ab9 */ /* 0x000fe20000000800 */
[----:B------:R-:W-:Y:S01]  /*6810*/  UMOV UR4, URZ ;  /* 0x0000003f00047c82 */ /* 0x000fe20008000000 */
[----:B------:R-:W-:Y:S01]  /*6820*/  UMOV UR5, URZ ;  /* 0x0000003f00057c82 */ /* 0x000fe20008000000 */
[----:B------:R-:W1:Y:S02]  /*6830*/  S2R R0, SR_TID.X ;  /* 0x0000000000007919 */ /* 0x000e640000002100 */
[----:B-1----:R-:W-:-:S05]  /*6840*/  VIADD R7, R0, 0xffffff80 ;  /* 0xffffff8000077836 */ /* 0x002fca0000000000 */
[----:B------:R-:W-:Y:S02]  /*6850*/  SHF.R.S32.HI R0, RZ, 0x1f, R7 ;  /* 0x0000001fff007819 */ /* 0x000fe40000011407 */
[----:B--2---:R-:W-:Y:S02]  /*6860*/  @P0 R2UR UR7, R6 ;  /* 0x00000000060702ca */ /* 0x004fe400000e0000 */
[----:B------:R-:W-:-:S04]  /*6870*/  LEA.HI R6, R0, R7, RZ, 0x4 ;  /* 0x0000000700067211 */ /* 0x000fc800078f20ff */
[----:B------:R-:W-:Y:S02]  /*6880*/  LOP3.LUT R0, R6, 0x1ffffff0, RZ, 0xc0, !PT ;  /* 0x1ffffff006007812 */ /* 0x000fe400078ec0ff */
[----:B------:R-:W-:-:S03]  /*6890*/  SHF.R.S32.HI R12, RZ, 0x4, R6 ;  /* 0x00000004ff0c7819 */ /* 0x000fc60000011406 */
[----:B------:R-:W-:Y:S02]  /*68a0*/  IMAD.IADD R0, R7, 0x1, -R0 ;  /* 0x0000000107007824 */ /* 0x000fe400078e0a00 */
[----:B------:R-:W-:Y:S01]  /*68b0*/  @UP0 USHF.R.S32.HI UR8, URZ, 0x1f, UR7 ;  /* 0x0000001f3f080899 */ /* 0x000fe20008011407 */
[----:B------:R-:W-:Y:S01]  /*68c0*/  VIADD R6, R12, 0x10 ;  /* 0x000000100c067836 */ /* 0x000fe20000000000 */
[----:B---3--:R-:W-:Y:S01]  /*68d0*/  @P1 R2UR UR6, R4 ;  /* 0x00000000040612ca */ /* 0x008fe200000e0000 */
[----:B------:R-:W-:-:S04]  /*68e0*/  @UP0 UMOV UR4, UR7 ;  /* 0x0000000700040c82 */ /* 0x000fc80008000000 */
[----:B------:R-:W-:Y:S01]  /*68f0*/  @UP0 UMOV UR5, UR8 ;  /* 0x0000000800050c82 */ /* 0x000fe20008000000 */
[----:B------:R-:W-:Y:S09]  /*6900*/  @P1 BRA `(.L_x_3024) ;  /* 0x0000000000181947 */ /* 0x000ff20003800000 */
[----:B------:R-:W-:Y:S05]  /*6910*/  @!P0 BRA `(.L_x_3024) ;  /* 0x0000000000148947 */ /* 0x000fea0003800000 */
[----:B------:R-:W2:Y:S04]  /*6920*/  LDG.E R5, desc[UR46][R2.64] ;  /* 0x0000002e02057981 */ /* 0x000ea8000c1e1900 */
[----:B------:R-:W3:Y:S01]  /*6930*/  LDG.E R4, desc[UR46][R2.64+0x4] ;  /* 0x0000042e02047981 */ /* 0x000ee2000c1e1900 */
[----:B--2---:R-:W-:Y:S02]  /*6940*/  R2UR UR7, R5 ;  /* 0x00000000050772ca */ /* 0x004fe400000e0000 */
[----:B---3--:R-:W-:-:S13]  /*6950*/  R2UR UR6, R4 ;  /* 0x00000000040672ca */ /* 0x008fda00000e0000 */
[----:B------:R-:W-:-:S12]  /*6960*/  UIADD3 UR6, -UR7, UR6, URZ ;  /* 0x0000000607067290 */ /* 0x000fd8000fffe13f */
.L_x_3024:
[----:B------:R-:W-:Y:S01]  /*6970*/  IMAD.SHL.U32 R4, R0, 0x8, RZ ;  /* 0x0000000800047824 */ /* 0x000fe200078e00ff */
[----:B------:R-:W-:Y:S01]  /*6980*/  UIMAD UR7, UR36, -0x80, UR6 ;  /* 0xffffff80240778a4 */ /* 0x000fe2000f8e0206 */
[----:B------:R-:W-:Y:S01]  /*6990*/  VIADD R0, R12, 0x20 ;  /* 0x000000200c007836 */ /* 0x000fe20000000000 */
[----:B------:R-:W-:Y:S01]  /*69a0*/  ULDC.64 UR8, c[0x0][0x820] ;  /* 0x0002080000087ab9 */ /* 0x000fe20000000a00 */
[----:B------:R-:W-:Y:S01]  /*69b0*/  ULDC.64 UR10, c[0x0][0x828] ;  /* 0x00020a00000a7ab9 */ /* 0x000fe20000000a00 */
[----:B------:R-:W-:Y:S01]  /*69c0*/  UIMAD UR6, UR40, UR8, URZ ;  /* 0x00000008280672a4 */ /* 0x000fe2000f8e023f */
[----:B------:R-:W-:Y:S01]  /*69d0*/  SHF.R.S32.HI R5, RZ, 0x1f, R4 ;  /* 0x0000001fff057819 */ /* 0x000fe20000011404 */
[----:B------:R-:W-:Y:S01]  /*69e0*/  IMAD.U32 R3, RZ, RZ, UR8 ;  /* 0x00000008ff037e24 */ /* 0x000fe2000f8e00ff */
[----:B------:R-:W-:Y:S01]  /*69f0*/  ISETP.GE.AND P6, PT, R6, UR7, PT ;  /* 0x0000000706007c0c */ /* 0x000fe2000bfc6270 */
[----:B------:R-:W-:Y:S01]  /*6a00*/  VIADD R6, R12, 0x30 ;  /* 0x000000300c067836 */ /* 0x000fe20000000000 */
[----:B------:R-:W-:-:S02]  /*6a10*/  UIMAD UR8, UR37, UR9, UR6 ;  /* 0x00000009250872a4 */ /* 0x000fc4000f8e0206 */
[----:B------:R-:W-:Y:S01]  /*6a20*/  IMAD.WIDE.U32 R2, R3, UR37, R4 ;  /* 0x0000002503027c25 */ /* 0x000fe2000f8e0004 */
[----:B------:R-:W-:Y:S01]  /*6a30*/  USHF.R.S32.HI UR6, URZ, 0x1f, UR39 ;  /* 0x0000001f3f067899 */ /* 0x000fe20008011427 */
[----:B------:R-:W-:Y:S01]  /*6a40*/  ISETP.GE.AND P2, PT, R12, UR7, PT ;  /* 0x000000070c007c0c */ /* 0x000fe2000bf46270 */
[----:B------:R-:W-:Y:S01]  /*6a50*/  USEL UR39, UR39, URZ, !UP0 ;  /* 0x0000003f27277287 */ /* 0x000fe2000c000000 */
[----:B------:R-:W-:Y:S01]  /*6a60*/  ISETP.GE.AND P0, PT, R6, UR7, PT ;  /* 0x0000000706007c0c */ /* 0x000fe2000bf06270 */
[----:B------:R-:W-:Y:S01]  /*6a70*/  IMAD.MOV.U32 R6, RZ, RZ, R2 ;  /* 0x000000ffff067224 */ /* 0x000fe200078e0002 */
[C---:B------:R-:W-:Y:S01]  /*6a80*/  IADD3 R2, P3, R12.reuse, UR4, RZ ;  /* 0x000000040c027c10 */ /* 0x040fe2000ff7e0ff */
[----:B------:R-:W-:Y:S01]  /*6a90*/  VIADD R7, R3, UR8 ;  /* 0x0000000803077c36 */ /* 0x000fe20008000000 */
[----:B------:R-:W-:Y:S01]  /*6aa0*/  USEL UR8, UR6, URZ, !UP0 ;  /* 0x0000003f06087287 */ /* 0x000fe2000c000000 */
[----:B------:R-:W-:Y:S01]  /*6ab0*/  IMAD.U32 R11, RZ, RZ, UR10 ;  /* 0x0000000aff0b7e24 */ /* 0x000fe2000f8e00ff */
[----:B------:R-:W-:Y:S01]  /*6ac0*/  ULDC UR4, c[0x0][0x80c] ;  /* 0x0002030000047ab9 */ /* 0x000fe20000000800 */
[----:B------:R-:W-:Y:S01]  /*6ad0*/  LEA.HI.X.SX32 R3, R12, UR5, 0x1, P3 ;  /* 0x000000050c037c11 */ /* 0x000fe200098f0eff */
[----:B------:R-:W-:Y:S01]  /*6ae0*/  UIMAD UR6, UR8, UR10, URZ ;  /* 0x0000000a080672a4 */ /* 0x000fe2000f8e023f */
[----:B------:R-:W-:Y:S01]  /*6af0*/  ISETP.GE.OR P4, PT, R4, UR4, P2 ;  /* 0x0000000404007c0c */ /* 0x000fe20009786670 */
[----:B------:R-:W-:Y:S01]  /*6b00*/  IMAD.U32 R9, RZ, RZ, UR36 ;  /* 0x00000024ff097e24 */ /* 0x000fe2000f8e00ff */
[----:B------:R-:W-:Y:S01]  /*6b10*/  ISETP.GE.AND P5, PT, R0, UR7, PT ;  /* 0x0000000700007c0c */ /* 0x000fe2000bfa6270 */
[----:B------:R-:W-:-:S02]  /*6b20*/  UIMAD UR6, UR39, UR11, UR6 ;  /* 0x0000000b270672a4 */ /* 0x000fc4000f8e0206 */
[----:B------:R-:W-:Y:S01]  /*6b30*/  IMAD.WIDE.U32 R10, R11, UR39, R6 ;  /* 0x000000270b0a7c25 */ /* 0x000fe2000f8e0006 */
[----:B------:R-:W-:Y:S01]  /*6b40*/  BSSY B0, `(.L_x_3025) ;  /* 0x0000013000007945 */ /* 0x000fe20003800000 */
[----:B------:R-:W-:Y:S02]  /*6b50*/  P2R R14, PR, RZ, 0x40 ;  /* 0x00000040ff0e7803 */ /* 0x000fe40000000000 */
[----:B------:R-:W-:Y:S01]  /*6b60*/  VIADD R0, R12, 0x40 ;  /* 0x000000400c007836 */ /* 0x000fe20000000000 */
[----:B------:R-:W-:Y:S01]  /*6b70*/  P2R R15, PR, RZ, 0x20 ;  /* 0x00000020ff0f7803 */ /* 0x000fe20000000000 */
[----:B------:R-:W-:Y:S01]  /*6b80*/  IMAD.WIDE R2, R9, 0x80, R2 ;  /* 0x0000008009027825 */ /* 0x000fe200078e0202 */
[----:B------:R-:W-:Y:S02]  /*6b90*/  ISETP.GE.OR P3, PT, R4, UR4, P6 ;  /* 0x0000000404007c0c */ /* 0x000fe4000b766670 */
[----:B------:R-:W-:Y:S01]  /*6ba0*/  ISETP.GE.AND P1, PT, R0, UR7, PT ;  /* 0x0000000700007c0c */ /* 0x000fe2000bf26270 */
[----:B------:R-:W-:Y:S01]  /*6bb0*/  VIADD R9, R11, UR6 ;  /* 0x000000060b097c36 */ /* 0x000fe20008000000 */
[----:B------:R-:W-:Y:S11]  /*6bc0*/  @P4 BRA `(.L_x_3026) ;  /* 0x0000000000284947 */ /* 0x000ff60003800000 */
        /* <DEDUP_REMOVED lines=10> */
.L_x_3026:
[----:B------:R-:W-:Y:S05]  /*6c70*/  BSYNC B0 ;  /* 0x0000000000007941 */ /* 0x000fea0003800000 */
.L_x_3025:
        /* <DEDUP_REMOVED lines=16> */
.L_x_3028:
[----:B------:R-:W-:Y:S05]  /*6d80*/  BSYNC B0 ;  /* 0x0000000000007941 */ /* 0x000fea0003800000 */
.L_x_3027:
        /* <DEDUP_REMOVED lines=12> */
[----:B-12---:R-:W-:Y:S01]  /*6e50*/  LEA R16, P4, R6, UR10, 0x1 ;  /* 0x0000000a06107c11 */ /* 0x006fe2000f8808ff */
[----:B------:R-:W-:-:S05]  /*6e60*/  IMAD.IADD R7, R7, 0x1, R13 ;  /* 0x0000000107077824 */ /* 0x000fca00078e020d */
[----:B------:R-:W-:-:S05]  /*6e70*/  LEA.HI.X R17, R6, UR11, R7, 0x1, P4 ;  /* 0x0000000b06117c11 */ /* 0x000fca000a0f0c07 */
[----:B------:R3:W-:Y:S02]  /*6e80*/  STG.E.128 desc[UR46][R16.64], RZ ;  /* 0x000000ff10007986 */ /* 0x0007e4000c101d2e */
.L_x_3030:
[----:B------:R-:W-:Y:S05]  /*6e90*/  BSYNC B0 ;  /* 0x0000000000007941 */ /* 0x000fea0003800000 */
.L_x_3029:
        /* <DEDUP_REMOVED lines=13> */
[----:B-123--:R-:W-:Y:S01]  /*6f70*/  LEA R16, P3, R6, UR10, 0x1 ;  /* 0x0000000a06107c11 */ /* 0x00efe2000f8608ff */
[----:B------:R-:W-:-:S05]  /*6f80*/  IMAD.IADD R7, R7, 0x1, R13 ;  /* 0x0000000107077824 */ /* 0x000fca00078e020d */
[----:B------:R-:W-:-:S05]  /*6f90*/  LEA.HI.X R17, R6, UR11, R7, 0x1, P3 ;  /* 0x0000000b06117c11 */ /* 0x000fca00098f0c07 */
[----:B------:R4:W-:Y:S02]  /*6fa0*/  STG.E.128 desc[UR46][R16.64], RZ ;  /* 0x000000ff10007986 */ /* 0x0009e4000c101d2e */
.L_x_3032:
[----:B------:R-:W-:Y:S05]  /*6fb0*/  BSYNC B0 ;  /* 0x0000000000007941 */ /* 0x000fea0003800000 */
.L_x_3031:
        /* <DEDUP_REMOVED lines=16> */
.L_x_3034:
[----:B------:R-:W-:Y:S05]  /*70c0*/  BSYNC B0 ;  /* 0x0000000000007941 */ /* 0x000fea0003800000 */
.L_x_3033:
[----:B------:R-:W-:Y:S01]  /*70d0*/  ISETP.GE.OR P4, PT, R4, UR4, P3 ;  /* 0x0000000404007c0c */ /* 0x000fe20009f86670 */
[----:B------:R-:W-:Y:S01]  /*70e0*/  BSSY B0, `(.L_x_3035) ;  /* 0x0000010000007945 */ /* 0x000fe20003800000 */
[----:B------:R-:W-:-:S11]  /*70f0*/  VIADD R18, R12, 0x60 ;  /* 0x000000600c127836 */ /* 0x000fd60000000000 */
        /* <DEDUP_REMOVED lines=14> */
.L_x_3036:
[----:B------:R-:W-:Y:S05]  /*71e0*/  BSYNC B0 ;  /* 0x0000000000007941 */ /* 0x000fea0003800000 */
.L_x_3035:
[----:B------:R-:W-:Y:S01]  /*71f0*/  ISETP.GE.AND P4, PT, R18, UR7, PT ;  /* 0x0000000712007c0c */ /* 0x000fe2000bf86270 */
[----:B------:R-:W-:Y:S01]  /*7200*/  BSSY B0, `(.L_x_3037) ;  /* 0x0000011000007945 */ /* 0x000fe20003800000 */
[----:B------:R-:W-:Y:S02]  /*7210*/  VIADD R12, R12, 0x70 ;  /* 0x000000700c0c7836 */ /* 0x000fe40000000000 */
        /* <DEDUP_REMOVED lines=15> */
.L_x_3038:
[----:B------:R-:W-:Y:S05]  /*7310*/  BSYNC B0 ;  /* 0x0000000000007941 */ /* 0x000fea0003800000 */
.L_x_3037:
[----:B------:R-:W-:Y:S01]  /*7320*/  ISETP.GE.AND P5, PT, R12, UR7, PT ;  /* 0x000000070c007c0c */ /* 0x000fe2000bfa6270 */
        /* <DEDUP_REMOVED lines=16> */
.L_x_3040:
[----:B------:R-:W-:Y:S05]  /*7430*/  BSYNC B0 ;  /* 0x0000000000007941 */ /* 0x000fea0003800000 */
.L_x_3039:
[----:B------:R-:W-:Y:S01]  /*7440*/  ULDC.64 UR4, c[0x0][0x850] ;  /* 0x0002140000047ab9 */ /* 0x000fe20000000a00 */
[----:B------:R-:W-:Y:S01]  /*7450*/  ULDC UR9, c[0x0][0x83c] ;  /* 0x00020f0000097ab9 */ /* 0x000fe20000000800 */
[----:B------:R-:W-:Y:S01]  /*7460*/  IMAD.U32 R7, RZ, RZ, UR4 ;  /* 0x00000004ff077e24 */ /* 0x000fe2000f8e00ff */
[----:B------:R-:W-:Y:S01]  /*7470*/  UIMAD UR4, UR40, UR4, URZ ;  /* 0x00000004280472a4 */ /* 0x000fe2000f8e023f */
[----:B------:R-:W-:Y:S01]  /*7480*/  ISETP.GE.OR P2, PT, R4, UR9, P2 ;  /* 0x0000000904007c0c */ /* 0x000fe20009746670 */
[----:B------:R-:W-:Y:S01]  /*7490*/  ULDC.64 UR6, c[0x0][0x858] ;  /* 0x0002160000067ab9 */ /* 0x000fe20000000a00 */
[----:B------:R-:W-:Y:S01]  /*74a0*/  IMAD.WIDE.U32 R6, R7, UR37, R4 ;  /* 0x0000002507067c25 */ /* 0x000fe2000f8e0004 */
[----:B------:R-:W-:Y:S01]  /*74b0*/  UIMAD UR4, UR37, UR5, UR4 ;  /* 0x00000005250472a4 */ /* 0x000fe2000f8e0204 */
[----:B------:R-:W-:Y:S01]  /*74c0*/  P2R R0, PR, RZ, 0x20 ;  /* 0x00000020ff007803 */ /* 0x000fe20000000000 */
[----:B------:R-:W-:Y:S01]  /*74d0*/  BSSY B0, `(.L_x_3041) ;  /* 0x000001d000007945 */ /* 0x000fe20003800000 */
[----:B------:R-:W-:Y:S01]  /*74e0*/  ISETP.NE.AND P5, PT, R14, RZ, PT ;  /* 0x000000ff0e00720c */ /* 0x000fe20003fa5270 */
[----:B-1----:R-:W-:Y:S01]  /*74f0*/  IMAD.U32 R9, RZ, RZ, UR6 ;  /* 0x00000006ff097e24 */ /* 0x002fe2000f8e00ff */
[----:B------:R-:W-:Y:S01]  /*7500*/  ISETP.NE.AND P6, PT, R15, RZ, PT ;  /* 0x000000ff0f00720c */ /* 0x000fe20003fc5270 */
[----:B------:R-:W-:Y:S01]  /*7510*/  VIADD R7, R7, UR4 ;  /* 0x0000000407077c36 */ /* 0x000fe20008000000 */
[----:B------:R-:W-:Y:S01]  /*7520*/  UIMAD UR4, UR8, UR6, URZ ;  /* 0x00000006080472a4 */ /* 0x000fe2000f8e023f */
[----:B------:R-:W-:Y:S01]  /*7530*/  ISETP.GE.OR P5, PT, R4, UR9, P5 ;  /* 0x0000000904007c0c */ /* 0x000fe2000afa6670 */
[----:B------:R-:W-:-:S02]  /*7540*/  IMAD.WIDE.U32 R8, R9, UR39, R6 ;  /* 0x0000002709087c25 */ /* 0x000fc4000f8e0006 */
[----:B------:R-:W-:Y:S01]  /*7550*/  UIMAD UR4, UR39, UR7, UR4 ;  /* 0x00000007270472a4 */ /* 0x000fe2000f8e0204 */
[----:B------:R-:W-:Y:S02]  /*7560*/  P2R R10, PR, RZ, 0x20 ;  /* 0x00000020ff0a7803 */ /* 0x000fe40000000000 */
[----:B------:R-:W-:Y:S02]  /*7570*/  ISETP.NE.AND P5, PT, R0, RZ, PT ;  /* 0x000000ff0000720c */ /* 0x000fe40003fa5270 */
[C---:B------:R-:W-:Y:S01]  /*7580*/  ISETP.GE.OR P6, PT, R4.reuse, UR9, P6 ;  /* 0x0000000904007c0c */ /* 0x040fe2000b7c6670 */
[----:B------:R-:W-:Y:S01]  /*7590*/  VIADD R7, R9, UR4 ;  /* 0x0000000409077c36 */ /* 0x000fe20008000000 */
[C---:B------:R-:W-:Y:S02]  /*75a0*/  ISETP.GE.OR P0, PT, R4.reuse, UR9, P0 ;  /* 0x0000000904007c0c */ /* 0x040fe40008706670 */
[C---:B------:R-:W-:Y:S02]  /*75b0*/  ISETP.GE.OR P1, PT, R4.reuse, UR9, P1 ;  /* 0x0000000904007c0c */ /* 0x040fe40008f26670 */
[----:B------:R-:W-:-:S02]  /*75c0*/  ISETP.GE.OR P3, PT, R4, UR9, P3 ;  /* 0x0000000904007c0c */ /* 0x000fc40009f66670 */
        /* <DEDUP_REMOVED lines=13> */
.L_x_3042:
[----:B------:R-:W-:Y:S05]  /*76a0*/  BSYNC B0 ;  /* 0x0000000000007941 */ /* 0x000fea0003800000 */
.L_x_3041:
        /* <DEDUP_REMOVED lines=16> */
.L_x_3044:
[----:B------:R-:W-:Y:S05]  /*77b0*/  BSYNC B0 ;  /* 0x0000000000007941 */ /* 0x000fea0003800000 */
.L_x_3043:
        /* <DEDUP_REMOVED lines=15> */
.L_x_3046:
[----:B------:R-:W-:Y:S05]  /*78b0*/  BSYNC B0 ;  /* 0x0000000000007941 */ /* 0x000fea0003800000 */
.L_x_3045:
        /* <DEDUP_REMOVED lines=15> */
.L_x_3048:
[----:B------:R-:W-:Y:S05]  /*79b0*/  BSYNC B0 ;  /* 0x0000000000007941 */ /* 0x000fea0003800000 */
.L_x_3047:
        /* <DEDUP_REMOVED lines=15> */
.L_x_3050:
[----:B------:R-:W-:Y:S05]  /*7ab0*/  BSYNC B0 ;  /* 0x0000000000007941 */ /* 0x000fea0003800000 */
.L_x_3049:
        /* <DEDUP_REMOVED lines=15> */
.L_x_3052:
[----:B------:R-:W-:Y:S05]  /*7bb0*/  BSYNC B0 ;  /* 0x0000000000007941 */ /* 0x000fea0003800000 */
.L_x_3051:
        /* <DEDUP_REMOVED lines=15> */
.L_x_3054:
[----:B------:R-:W-:Y:S05]  /*7cb0*/  BSYNC B0 ;  /* 0x0000000000007941 */ /* 0x000fea0003800000 */
.L_x_3053:
        /* <DEDUP_REMOVED lines=15> */
.L_x_2961:
        /* <DEDUP_REMOVED lines=29> */
.L_x_3056:
[----:B------:R-:W-:Y:S01]  /*7f80*/  ULDC UR9, c[0x0][0x8c4] ;  /* 0x0002310000097ab9 */ /* 0x000fe20000000800 */
[----:B------:R-:W-:Y:S01]  /*7f90*/  UMOV UR7, UR8 ;  /* 0x0000000800077c82 */ /* 0x000fe20008000000 */
[----:B------:R-:W-:-:S11]  /*7fa0*/  UISETP.NE.AND UP0, UPT, UR9, 0x1, UPT ;  /* 0x000000010900788c */ /* 0x000fd6000bf05270 */
[----:B------:R-:W-:Y:S02]  /*7fb0*/  @UP0 ULDC.64 UR10, c[0x0][0x8c8] ;  /* 0x00023200000a0ab9 */ /* 0x000fe40000000a00 */
[----:B------:R-:W-:-:S04]  /*7fc0*/  UIMAD.WIDE.U32 UR4, UR8, UR10, URZ ;  /* 0x0000000a080472a5 */ /* 0x000fc8000f8e003f */
[----:B------:R-:W-:-:S04]  /*7fd0*/  @UP0 USHF.R.U32.HI UR7, URZ, UR11, UR5 ;  /* 0x0000000b3f070299 */ /* 0x000fc80008011605 */
[----:B------:R-:W-:-:S12]  /*7fe0*/  UIMAD UR4, UR7, UR9, URZ ;  /* 0x00000009070472a4 */ /* 0x000fd8000f8e023f */
.L_x_3057:
        /* <DEDUP_REMOVED lines=10> */
[----:B------:R-:W-:Y:S01]  /*8090*/  ULDC.64 UR4, c[0x0][0x8f8] ;  /* 0x00023e0000047ab9 */ /* 0x000fe20000000a00 */
[----:B------:R-:W-:Y:S01]  /*80a0*/  UIADD3 UR6, -UR13, URZ, URZ ;  /* 0x0000003f0d067290 */ /* 0x000fe2000fffe13f */
[----:B------:R-:W-:-:S03]  /*80b0*/  ISETP.NE.U32.AND P0, PT, RZ, UR4, PT ;  /* 0x00000004ff007c0c */ /* 0x000fc6000bf05070 */
[----:B------:R-:W-:Y:S01]  /*80c0*/  UIMAD UR6, UR9, UR6, UR8 ;  /* 0x00000006090672a4 */ /* 0x000fe2000f8e0208 */
        /* <DEDUP_REMOVED lines=9> */
.L_x_3058:
        /* <DEDUP_REMOVED lines=11> */
[----:B------:R-:W-:Y:S01]  /*8210*/  R2UR UR4, R0 ;  /* 0x00000000000472ca */ /* 0x000fe200000e0000 */
[----:B------:R-:W-:-:S14]  /*8220*/  BRA `(.L_x_3059) ;  /* 0x0000000000047947 */ /* 0x000fdc0003800000 */
.L_x_3060:
[----:B------:R-:W-:-:S05]  /*8230*/  ULDC UR4, c[0x0][0x8ec] ;  /* 0x00023b0000047ab9 */ /* 0x000fca0000000800 */
.L_x_3059:
        /* <DEDUP_REMOVED lines=9> */
[----:B------:R-:W-:Y:S01]  /*82d0*/  ULDC.64 UR14, c[0x0][0x788] ;  /* 0x0001e200000e7ab9 */ /* 0x000fe20000000a00 */
        /* <DEDUP_REMOVED lines=19> */
[----:B------:R-:W-:-:S11]  /*8410*/  USHF.R.S32.HI UR11, URZ, 0x1f, UR6 ;  /* 0x0000001f3f0b7899 */ /* 0x000fd60008011406 */
        /* <DEDUP_REMOVED lines=16> */
.L_x_3061:
        /* <DEDUP_REMOVED lines=13> */
.L_x_3062:
        /* <DEDUP_REMOVED lines=12> */
.L_x_3063:
[----:B------:R-:W-:Y:S01]  /*86b0*/  ULEA UR7, UR7, UR10, 0x7 ;  /* 0x0000000a07077291 */ /* 0x000fe2000f8e383f */
[----:B------:R-:W-:Y:S01]  /*86c0*/  ULDC UR9, c[0x0][0x74c] ;  /* 0x0001d30000097ab9 */ /* 0x000fe20000000800 */
[----:B------:R-:W-:Y:S02]  /*86d0*/  UIADD3 UR10, UR10, 0x3f, URZ ;  /* 0x0000003f0a0a7890 */ /* 0x000fe4000fffe03f */
[----:B------:R-:W-:-:S04]  /*86e0*/  UIADD3 UR7, UR7, -UR9, -UR8 ;  /* 0x8000000907077290 */ /* 0x000fc8000fffe808 */
        /* <DEDUP_REMOVED lines=11> */
[----:B------:R-:W-:Y:S01]  /*87a0*/  ULDC.64 UR14, c[0x0][0x2d8] ;  /* 0x0000b600000e7ab9 */ /* 0x000fe20000000a00 */
[----:B------:R-:W-:Y:S01]  /*87b0*/  ULDC.64 UR28, c[0x0][0x2e0] ;  /* 0x0000b800001c7ab9 */ /* 0x000fe20000000a00 */
[----:B------:R-:W-:Y:S02]  /*87c0*/  UIMAD UR10, UR11, UR14, URZ ;  /* 0x0000000e0b0a72a4 */ /* 0x000fe4000f8e023f */
[----:B------:R-:W-:Y:S02]  /*87d0*/  UIMAD.WIDE.U32 UR8, UR6, UR14, URZ ;  /* 0x0000000e060872a5 */ /* 0x000fe4000f8e003f */
[----:B------:R-:W-:Y:S02]  /*87e0*/  UIMAD UR15, UR6, UR15, UR10 ;  /* 0x0000000f060f72a4 */ /* 0x000fe4000f8e020a */
[----:B------:R-:W-:Y:S02]  /*87f0*/  UIADD3 UR6, UR7, -UR12, URZ ;  /* 0x8000000c07067290 */ /* 0x000fe4000fffe03f */
[----:B------:R-:W-:-:S02]  /*8800*/  USHF.R.S32.HI UR11, URZ, 0x1f, UR13 ;  /* 0x0000001f3f0b7899 */ /* 0x000fc4000801140d */
[----:B------:R-:W-:Y:S02]  /*8810*/  ULOP3.LUT UR6, UR6, 0x1, URZ, 0xc0, !UPT ;  /* 0x0000000106067892 */ /* 0x000fe4000f8ec03f */
[----:B------:R-:W-:Y:S02]  /*8820*/  USEL UR13, UR13, URZ, !UP0 ;  /* 0x0000003f0d0d7287 */ /* 0x000fe4000c000000 */
[----:B------:R-:W-:Y:S02]  /*8830*/  USEL UR14, UR11, URZ, !UP0 ;  /* 0x0000003f0b0e7287 */ /* 0x000fe4000c000000 */
[----:B------:R-:W-:Y:S02]  /*8840*/  UISETP.NE.U32.AND UP0, UPT, UR6, 0x1, UPT ;  /* 0x000000010600788c */ /* 0x000fe4000bf05070 */
[----:B------:R-:W-:Y:S02]  /*8850*/  UIADD3 UR10, UP1, UR4, UR8, URZ ;  /* 0x00000008040a7290 */ /* 0x000fe4000ff3e03f */
[----:B------:R-:W-:-:S02]  /*8860*/  UIADD3 UR15, UR9, UR15, URZ ;  /* 0x0000000f090f7290 */ /* 0x000fc4000fffe03f */
[----:B------:R-:W-:Y:S01]  /*8870*/  PLOP3.LUT P1, PT, PT, PT, UP0, 0x80, 0x0 ;  /* 0x000000000000781c */ /* 0x000fe20003f2f008 */
[----:B------:R-:W-:Y:S02]  /*8880*/  UIMAD UR14, UR14, UR28, URZ ;  /* 0x0000001c0e0e72a4 */ /* 0x000fe4000f8e023f */
[----:B------:R-:W-:Y:S02]  /*8890*/  UIADD3.X UR11, UR5, UR15, URZ, UP1, !UPT ;  /* 0x0000000f050b7290 */ /* 0x000fe40008ffe43f */
[----:B------:R-:W-:Y:S02]  /*88a0*/  UIMAD UR14, UR13, UR29, UR14 ;  /* 0x0000001d0d0e72a4 */ /* 0x000fe4000f8e020e */
[----:B------:R-:W-:Y:S01]  /*88b0*/  UIMAD.WIDE.U32 UR10, UR13, UR28, UR10 ;  /* 0x0000001c0d0a72a5 */ /* 0x000fe2000f8e000a */
[----:B------:R-:W-:-:S03]  /*88c0*/  ELECT P0, URZ, PT ;  /* 0x00000000003f782f */ /* 0x000fc60003800000 */
[----:B------:R-:W-:Y:S02]  /*88d0*/  UIADD3 UR27, UR11, UR14, URZ ;  /* 0x0000000e0b1b7290 */ /* 0x000fe4000fffe03f */
[----:B------:R-:W-:Y:S10]  /*88e0*/  @P1 BRA `(.L_x_3064) ;  /* 0x0000000000bc1947 */ /* 0x000ff40003800000 */
        /* <DEDUP_REMOVED lines=18> */
.L_x_3066:
[----:B------:R-:W-:Y:S05]  /*8a10*/  BSYNC B0 ;  /* 0x0000000000007941 */ /* 0x000fea0003800000 */
.L_x_3065:
        /* <DEDUP_REMOVED lines=19> */
.L_x_3068:
[----:B------:R-:W-:Y:S05]  /*8b50*/  BSYNC B0 ;  /* 0x0000000000007941 */ /* 0x000fea0003800000 */
.L_x_3067:
[----:B------:R-:W-:Y:S06]  /*8b60*/  BAR.ARV 0xa, 0xa0 ;  /* 0x0282800000007b1d */ /* 0x000fec0000002000 */
[----:B------:R-:W-:Y:S04]  /*8b70*/  BSSY B0, `(.L_x_3069) ;  /* 0x0000003000007945 */ /* 0x000fe80003800000 */
[----:B------:R-:W-:Y:S05]  /*8b80*/  @!P0 BRA `(.L_x_3070) ;  /* 0x0000000000048947 */ /* 0x000fea0003800000 */
[----:B------:R-:W-:-:S04]  /*8b90*/  DEPBAR.LE SB0, 0x0 ;  /* 0x000080000000791a */ /* 0x000fc80000000000 */
.L_x_3070:
[----:B------:R-:W-:Y:S05]  /*8ba0*/  BSYNC B0 ;  /* 0x0000000000007941 */ /* 0x000fea0003800000 */
.L_x_3069:
[----:B------:R-:W-:Y:S06]  /*8bb0*/  BAR.ARV 0xb, 0xa0 ;  /* 0x02c2800000007b1d */ /* 0x000fec0000002000 */
[----:B------:R-:W-:Y:S01]  /*8bc0*/  UIADD3 UR18, UR12, 0x1, URZ ;  /* 0x000000010c127890 */ /* 0x000fe2000fffe03f */
[----:B------:R-:W-:Y:S11]  /*8bd0*/  BRA `(.L_x_3071) ;  /* 0x0000000000047947 */ /* 0x000ff60003800000 */
.L_x_3064:
[----:B------:R-:W-:-:S05]  /*8be0*/  UMOV UR18, UR12 ;  /* 0x0000000c00127c82 */ /* 0x000fca0008000000 */
.L_x_3071:
[----:B------:R-:W-:-:S04]  /*8bf0*/  UIADD3 UR6, UR12, 0x1, URZ ;  /* 0x000000010c067890 */ /* 0x000fc8000fffe03f */
[----:B------:R-:W-:-:S06]  /*8c00*/  UISETP.NE.AND UP0, UPT, UR7, UR6, UPT ;  /* 0x000000060700728c */ /* 0x000fcc000bf05270 */
[----:B------:R-:W-:-:S13]  /*8c10*/  PLOP3.LUT P1, PT, PT, PT, UP0, 0x80, 0x0 ;  /* 0x000000000000781c */ /* 0x000fda0003f2f008 */
[----:B------:R-:W-:Y:S05]  /*8c20*/  @!P1 BRA `(.L_x_2968) ;  /* 0x0000003000189947 */ /* 0x000fea0003800000 */
[----:B------:R-:W-:Y:S01]  /*8c30*/  UMOV UR16, UR8 ;  /* 0x0000000800107c82 */ /* 0x000fe20008000000 */
[----:B------:R-:W-:Y:S01]  /*8c40*/  UMOV UR17, UR15 ;  /* 0x0000000f00117c82 */ /* 0x000fe20008000000 */
[----:B------:R-:W-:Y:S01]  /*8c50*/  ULDC.64 UR20, c[0x0][0x2c0] ;  /* 0x0000b00000147ab9 */ /* 0x000fe20000000a00 */
[----:B------:R-:W-:Y:S02]  /*8c60*/  UIMAD.WIDE.U32 UR16, UR13, UR28, UR16 ;  /* 0x0000001c0d1072a5 */ /* 0x000fe4000f8e0010 */
[----:B------:R-:W-:Y:S02]  /*8c70*/  USHF.L.U32 UR19, UR18, 0xd, URZ ;  /* 0x0000000d12137899 */ /* 0x000fe4000800063f */
[----:B------:R-:W-:Y:S01]  /*8c80*/  UIADD3 UR25, UP0, UR4, UR16, URZ ;  /* 0x0000001004197290 */ /* 0x000fe2000ff1e03f */
[----:B------:R-:W-:Y:S01]  /*8c90*/  UMOV UR6, URZ ;  /* 0x0000003f00067c82 */ /* 0x000fe20008000000 */
[----:B------:R-:W-:Y:S02]  /*8ca0*/  ULDC.64 UR30, c[0x0][0x2c0] ;  /* 0x0000b000001e7ab9 */ /* 0x000fe40000000a00 */
[----:B------:R-:W-:-:S02]  /*8cb0*/  UIADD3.X UR16, UR5, UR14, UR17, UP0, !UPT ;  /* 0x0000000e05107290 */ /* 0x000fc400087fe411 */
[----:B------:R-:W-:Y:S01]  /*8cc0*/  ULEA UR24, UP0, UR25, UR20, 0x2 ;  /* 0x0000001419187291 */ /* 0x000fe2000f80103f */
[----:B------:R-:W-:-:S03]  /*8cd0*/  UMOV UR26, UR19 ;  /* 0x00000013001a7c82 */ /* 0x000fc60008000000 */
[----:B------:R-:W-:Y:S02]  /*8ce0*/  ULEA.HI.X UR25, UR25, UR21, UR16, 0x2, UP0 ;  /* 0x0000001519197291 */ /* 0x000fe400080f1410 */
[----:B------:R-:W-:Y:S02]  /*8cf0*/  UIADD3 UR20, UP0, UR24, 0x4000, URZ ;  /* 0x0000400018147890 */ /* 0x000fe4000ff1e03f */
[----:B------:R-:W-:Y:S02]  /*8d00*/  UIADD3 UR22, UP1, UR24, 0x8000, URZ ;  /* 0x0000800018167890 */ /* 0x000fe4000ff3e03f */
[----:B------:R-:W-:Y:S02]  /*8d10*/  UIADD3 UR24, UP2, UR24, 0xc000, URZ ;  /* 0x0000c00018187890 */ /* 0x000fe4000ff5e03f */
[----:B------:R-:W-:Y:S02]  /*8d20*/  UIADD3.X UR21, URZ, UR25, URZ, UP0, !UPT ;  /* 0x000000193f157290 */ /* 0x000fe400087fe43f */
[----:B------:R-:W-:-:S02]  /*8d30*/  UIADD3.X UR23, URZ, UR25, URZ, UP1, !UPT ;  /* 0x000000193f177290 */ /* 0x000fc40008ffe43f */
[----:B------:R-:W-:-:S12]  /*8d40*/  UIADD3.X UR25, URZ, UR25, URZ, UP2, !UPT ;  /* 0x000000193f197290 */ /* 0x000fd800097fe43f */
.L_x_3084:
        /* <DEDUP_REMOVED lines=20> */
.L_x_3073:
[----:B------:R-:W-:Y:S05]  /*8e90*/  BSYNC B0 ;  /* 0x0000000000007941 */ /* 0x000fea0003800000 */
.L_x_3072:
        /* <DEDUP_REMOVED lines=13> */
.L_x_3075:
[----:B------:R-:W-:Y:S05]  /*8f70*/  BSYNC B0 ;  /* 0x0000000000007941 */ /* 0x000fea0003800000 */
.L_x_3074:
[----:B------:R-:W-:Y:S06]  /*8f80*/  BAR.ARV 0xa, 0xa0 ;  /* 0x0282800000007b1d */ /* 0x000fec0000002000 */
[----:B------:R-:W-:Y:S04]  /*8f90*/  BSSY B0, `(.L_x_3076) ;  /* 0x0000003000007945 */ /* 0x000fe80003800000 */
[----:B------:R-:W-:Y:S05]  /*8fa0*/  @!P0 BRA `(.L_x_3077) ;  /* 0x0000000000048947 */ /* 0x000fea0003800000 */
[----:B------:R-:W-:-:S04]  /*8fb0*/  DEPBAR.LE SB0, 0x0 ;  /* 0x000080000000791a */ /* 0x000fc80000000000 */
.L_x_3077:
[----:B------:R-:W-:Y:S05]  /*8fc0*/  BSYNC B0 ;  /* 0x0000000000007941 */ /* 0x000fea0003800000 */
.L_x_3076:
        /* <DEDUP_REMOVED lines=13> */
.L_x_3079:
[----:B------:R-:W-:Y:S05]  /*90a0*/  BSYNC B0 ;  /* 0x0000000000007941 */ /* 0x000fea0003800000 */
.L_x_3078:
        /* <DEDUP_REMOVED lines=13> */
.L_x_3081:
[----:B------:R-:W-:Y:S05]  /*9180*/  BSYNC B0 ;  /* 0x0000000000007941 */ /* 0x000fea0003800000 */
.L_x_3080:
[----:B------:R-:W-:Y:S01]  /*9190*/  UIADD3 UR18, UR18, 0x2, URZ ;  /* 0x0000000212127890 */ /* 0x000fe2000fffe03f */
[----:B------:R-:W-:Y:S06]  /*91a0*/  BAR.ARV 0xa, 0xa0 ;  /* 0x0282800000007b1d */ /* 0x000fec0000002000 */
[----:B------:R-:W-:Y:S01]  /*91b0*/  UISETP.GE.AND UP0, UPT, UR18, UR7, UPT ;  /* 0x000000071200728c */ /* 0x000fe2000bf06270 */
[----:B------:R-:W-:Y:S04]  /*91c0*/  BSSY B0, `(.L_x_3082) ;  /* 0x0000003000007945 */ /* 0x000fe80003800000 */
[----:B------:R-:W-:Y:S06]  /*91d0*/  @!P0 BRA `(.L_x_3083) ;  /* 0x0000000000048947 */ /* 0x000fec0003800000 */
[----:B------:R-:W-:-:S04]  /*91e0*/  DEPBAR.LE SB0, 0x0 ;  /* 0x000080000000791a */ /* 0x000fc80000000000 */
.L_x_3083:
[----:B------:R-:W-:Y:S05]  /*91f0*/  BSYNC B0 ;  /* 0x0000000000007941 */ /* 0x000fea0003800000 */
.L_x_3082:
[----:B------:R-:W-:Y:S06]  /*9200*/  BAR.ARV 0xb, 0xa0 ;  /* 0x02c2800000007b1d */ /* 0x000fec0000002000 */
[----:B------:R-:W-:Y:S01]  /*9210*/  PLOP3.LUT P1, PT, PT, PT, UP0, 0x80, 0x0 ;  /* 0x000000000000781c */ /* 0x000fe20003f2f008 */
[----:B------:R-:W-:Y:S02]  /*9220*/  UIADD3 UR26, UR26, 0x4000, URZ ;  /* 0x000040001a1a7890 */ /* 0x000fe4000fffe03f */
[----:B------:R-:W-:-:S10]  /*9230*/  UIADD3 UR6, UR6, 0x4000, URZ ;  /* 0x0000400006067890 */ /* 0x000fd4000fffe03f */
[----:B------:R-:W-:Y:S05]  /*9240*/  @!P1 BRA `(.L_x_3084) ;  /* 0xfffffff800c09947 */ /* 0x000fea000383ffff */
[----:B------:R-:W-:Y:S05]  /*9250*/  BRA `(.L_x_2968) ;  /* 0x00000028008c7947 */ /* 0x000fea0003800000 */
.L_x_3055:
[----:B------:R-:W1:Y:S01]  /*9260*/  S2UR UR7, SR_CTAID.X ;  /* 0x00000000000779c3 */ /* 0x000e620000002500 */
[----:B------:R-:W-:Y:S02]  /*9270*/  ULDC UR8, c[0x0][0x8d0] ;  /* 0x0002340000087ab9 */ /* 0x000fe40000000800 */
[----:B------:R-:W-:-:S11]  /*9280*/  UISETP.NE.AND UP0, UPT, UR8, 0x1, UPT ;  /* 0x000000010800788c */ /* 0x000fd6000bf05270 */
[----:B------:R-:W-:Y:S01]  /*9290*/  @UP0 ULDC UR4, c[0x0][0x8d4] ;  /* 0x0002350000040ab9 */ /* 0x000fe20000000800 */
[----:B------:R-:W-:Y:S01]  /*92a0*/  @UP0 ULDC UR9, c[0x0][0x8d8] ;  /* 0x0002360000090ab9 */ /* 0x000fe20000000800 */
[----:B-1----:R-:W-:Y:S02]  /*92b0*/  UIMAD.WIDE.U32 UR4, UR7, UR4, URZ ;  /* 0x00000004070472a5 */ /* 0x002fe4000f8e003f */
[----:B------:R-:W-:Y:S02]  /*92c0*/  UMOV UR6, UR7 ;  /* 0x0000000700067c82 */ /* 0x000fe40008000000 */
[----:B------:R-:W-:-:S03]  /*92d0*/  @UP0 USHF.R.U32.HI UR6, URZ, UR9, UR5 ;  /* 0x000000093f060299 */ /* 0x000fc60008011605 */
[----:B------:R-:W-:Y:S02]  /*92e0*/  ULDC UR4, c[0x0][0x8e8] ;  /* 0x00023a0000047ab9 */ /* 0x000fe40000000800 */
[----:B------:R-:W-:Y:S02]  /*92f0*/  UISETP.GE.AND UP0, UPT, UR6, UR4, UPT ;  /* 0x000000040600728c */ /* 0x000fe4000bf06270 */
[----:B------:R-:W-:-:S04]  /*9300*/  UIADD3 UR4, -UR6, URZ, URZ ;  /* 0x0000003f06047290 */ /* 0x000fc8000fffe13f */
[----:B------:R-:W-:Y:S01]  /*9310*/  PLOP3.LUT P0, PT, PT, PT, UP0, 0x80, 0x0 ;  /* 0x000000000000781c */ /* 0x000fe20003f0f008 */
[----:B------:R-:W-:-:S12]  /*9320*/  UIMAD UR8, UR8, UR4, UR7 ;  /* 0x00000004080872a4 */ /* 0x000fd8000f8e0207 */
        /* <DEDUP_REMOVED lines=9> */
.L_x_3085:
[----:B------:R-:W-:Y:S01]  /*93c0*/  ULDC UR9, c[0x0][0x8c4] ;  /* 0x0002310000097ab9 */ /* 0x000fe20000000800 */
[----:B------:R-:W-:Y:S01]  /*93d0*/  UMOV UR7, UR8 ;  /* 0x0000000800077c82 */ /* 0x000fe20008000000 */
[----:B------:R-:W-:-:S11]  /*93e0*/  UISETP.NE.AND UP0, UPT, UR9, 0x1, UPT ;  /* 0x000000010900788c */ /* 0x000fd6000bf05270 */
[----:B------:R-:W-:Y:S02]  /*93f0*/  @UP0 ULDC.64 UR10, c[0x0][0x8c8] ;  /* 0x00023200000a0ab9 */ /* 0x000fe40000000a00 */
[----:B------:R-:W-:-:S04]  /*9400*/  UIMAD.WIDE.U32 UR4, UR8, UR10, URZ ;  /* 0x0000000a080472a5 */ /* 0x000fc8000f8e003f */
[----:B------:R-:W-:-:S04]  /*9410*/  @UP0 USHF.R.U32.HI UR7, URZ, UR11, UR5 ;  /* 0x0000000b3f070299 */ /* 0x000fc80008011605 */
[----:B------:R-:W-:-:S12]  /*9420*/  UIMAD UR4, UR7, UR9, URZ ;  /* 0x00000009070472a4 */ /* 0x000fd8000f8e023f */
.L_x_3086:
        /* <DEDUP_REMOVED lines=23> */
.L_x_3087:
        /* <DEDUP_REMOVED lines=14> */
.L_x_3089:
[----:B------:R-:W-:-:S05]  /*9680*/  ULDC UR4, c[0x0][0x8ec] ;  /* 0x00023b0000047ab9 */ /* 0x000fca0000000800 */
.L_x_3088:
[----:B------:R-:W-:Y:S01]  /*9690*/  UIADD3 UR4, UR4, 0x7f, URZ ;  /* 0x0000007f04047890 */ /* 0x000fe2000fffe03f */
[----:B------:R-:W-:Y:S02]  /*96a0*/  IMAD.MOV.U32 R10, RZ, RZ, 0x1 ;  /* 0x00000001ff0a7424 */ /* 0x000fe400078e00ff */
[----:B------:R-:W-:Y:S01]  /*96b0*/  IMAD.MOV.U32 R2, RZ, RZ, RZ ;  /* 0x000000ffff027224 */ /* 0x000fe200078e00ff */
        /* <DEDUP_REMOVED lines=13> */
[----:B------:R-:W1:Y:S02]  /*9790*/  LDC R0, c[0x0][0x280] ;  /* 0x0000a000ff007b82 */ /* 0x000e640000000800 */
[----:B------:R-:W-:Y:S01]  /*97a0*/  IMAD.U32 R2, RZ, RZ, UR8 ;  /* 0x00000008ff027e24 */ /* 0x000fe2000f8e00ff */
[----:B------:R-:W-:Y:S01]  /*97b0*/  UISETP.NE.U32.AND UP0, UPT, UR4, URZ, UPT ;  /* 0x0000003f0400728c */ /* 0x000fe2000bf05070 */
[----:B------:R-:W-:Y:S01]  /*97c0*/  PLOP3.LUT P1, PT, PT, PT, UP1, 0x80, 0x0 ;  /* 0x000000000000781c */ /* 0x000fe20003f2f018 */
[----:B------:R-:W-:Y:S01]  /*97d0*/  IMAD.U32 R3, RZ, RZ, UR9 ;  /* 0x00000009ff037e24 */ /* 0x000fe2000f8e00ff */
[----:B------:R-:W-:Y:S01]  /*97e0*/  ULDC.64 UR14, c[0x0][0x778] ;  /* 0x0001de00000e7ab9 */ /* 0x000fe20000000a00 */
[----:B------:R-:W-:Y:S01]  /*97f0*/  UISETP.NE.AND.EX UP0, UPT, UR5, URZ, UPT, UP0 ;  /* 0x0000003f0500728c */ /* 0x000fe2000bf05300 */
[----:B------:R-:W-:-:S02]  /*9800*/  ULDC.64 UR18, c[0x0][0x788] ;  /* 0x0001e20000127ab9 */ /* 0x000fc40000000a00 */
[----:B------:R-:W-:-:S07]  /*9810*/  ULDC.64 UR4, c[0x0][0x780] ;  /* 0x0001e00000047ab9 */ /* 0x000fce0000000a00 */
[----:B------:R-:W2:Y:S01]  /*9820*/  @P1 LDG.E R6, desc[UR46][R2.64] ;  /* 0x0000002e02061981 */ /* 0x000ea2000c1e1900 */
[----:B------:R-:W-:Y:S01]  /*9830*/  UISETP.NE.U32.AND UP2, UPT, UR4, URZ, UPT ;  /* 0x0000003f0400728c */ /* 0x000fe2000bf45070 */
[----:B------:R-:W-:Y:S01]  /*9840*/  PLOP3.LUT P2, PT, PT, PT, UP0, 0x80, 0x0 ;  /* 0x000000000000781c */ /* 0x000fe20003f4f008 */
[----:B------:R-:W-:Y:S01]  /*9850*/  UIMAD.WIDE UR14, UR13, 0x4, UR14 ;  /* 0x000000040d0e78a5 */ /* 0x000fe2000f8e020e */
[----:B------:R3:W4:Y:S01]  /*9860*/  @P1 LDG.E R4, desc[UR46][R2.64] ;  /* 0x0000002e02041981 */ /* 0x000722000c1e1900 */
[----:B------:R-:W-:-:S06]  /*9870*/  UISETP.NE.AND.EX UP2, UPT, UR5, URZ, UPT, UP2 ;  /* 0x0000003f0500728c */ /* 0x000fcc000bf45320 */
[----:B------:R-:W-:Y:S01]  /*9880*/  PLOP3.LUT P3, PT, PT, PT, UP2, 0x80, 0x0 ;  /* 0x000000000000781c */ /* 0x000fe20003f6f028 */
[----:B---3--:R-:W-:-:S04]  /*9890*/  IMAD.U32 R2, RZ, RZ, UR14 ;  /* 0x0000000eff027e24 */ /* 0x008fc8000f8e00ff */
[----:B------:R-:W-:Y:S01]  /*98a0*/  @UP2 ULDC.64 UR4, c[0x0][0x780] ;  /* 0x0001e00000042ab9 */ /* 0x000fe20000000a00 */
[----:B------:R-:W-:Y:S01]  /*98b0*/  IMAD.U32 R3, RZ, RZ, UR15 ;  /* 0x0000000fff037e24 */ /* 0x000fe2000f8e00ff */
[----:B------:R-:W-:-:S04]  /*98c0*/  @UP2 UIMAD.WIDE UR4, UR13, 0x4, UR4 ;  /* 0x000000040d0428a5 */ /* 0x000fc8000f8e0204 */
[----:B------:R3:W4:Y:S02]  /*98d0*/  @P2 LDG.E R5, desc[UR46][R2.64] ;  /* 0x0000002e02052981 */ /* 0x000724000c1e1900 */
[----:B---3--:R-:W-:Y:S02]  /*98e0*/  IMAD.U32 R2, RZ, RZ, UR4 ;  /* 0x00000004ff027e24 */ /* 0x008fe4000f8e00ff */
[----:B------:R-:W-:-:S05]  /*98f0*/  IMAD.U32 R3, RZ, RZ, UR5 ;  /* 0x00000005ff037e24 */ /* 0x000fca000f8e00ff */
[----:B-1----:R1:W5:Y:S01]  /*9900*/  @P3 LDG.E R0, desc[UR46][R2.64] ;  /* 0x0000002e02003981 */ /* 0x002362000c1e1900 */
        /* <DEDUP_REMOVED lines=10> */
[----:B------:R-:W-:-:S03]  /*99b0*/  @P2 R2UR UR11, R5 ;  /* 0x00000000050b22ca */ /* 0x000fc600000e0000 */
[----:B------:R-:W-:-:S04]  /*99c0*/  @UP1 ULOP3.LUT UR10, UR5, 0xffffffc0, URZ, 0xc0, !UPT ;  /* 0xffffffc0050a1892 */ /* 0x000fc8000f8ec03f */
[----:B------:R-:W-:Y:S01]  /*99d0*/  @UP1 USHF.R.S32.HI UR12, URZ, 0x1f, UR10 ;  /* 0x0000001f3f0c1899 */ /* 0x000fe2000801140a */
[----:B-1----:R-:W-:Y:S11]  /*99e0*/  @P3 BRA `(.L_x_3091) ;  /* 0x0000000000183947 */ /* 0x002ff60003800000 */
[----:B------:R-:W-:Y:S05]  /*99f0*/  @!P1 BRA `(.L_x_3091) ;  /* 0x0000000000149947 */ /* 0x000fea0003800000 */
[----:B------:R-:W-:Y:S02]  /*9a00*/  IMAD.U32 R2, RZ, RZ, UR8 ;  /* 0x00000008ff027e24 */ /* 0x000fe4000f8e00ff */
[----:B------:R-:W-:-:S05]  /*9a10*/  IMAD.U32 R3, RZ, RZ, UR9 ;  /* 0x00000009ff037e24 */ /* 0x000fca000f8e00ff */
[----:B------:R-:W2:Y:S04]  /*9a20*/  LDG.E R5, desc[UR46][R2.64] ;  /* 0x0000002e02057981 */ /* 0x000ea8000c1e1900 */
[----:B-----5:R-:W2:Y:S02]  /*9a30*/  LDG.E R0, desc[UR46][R2.64+0x4] ;  /* 0x0000042e02007981 */ /* 0x020ea4000c1e1900 */
[----:B--2---:R-:W-:-:S07]  /*9a40*/  IMAD.IADD R0, R0, 0x1, -R5 ;  /* 0x0000000100007824 */ /* 0x004fce00078e0a05 */
.L_x_3091:
[----:B------:R-:W-:Y:S01]  /*9a50*/  UMOV UR4, URZ ;  /* 0x0000003f00047c82 */ /* 0x000fe20008000000 */
[----:B------:R-:W-:Y:S01]  /*9a60*/  UMOV UR5, URZ ;  /* 0x0000003f00057c82 */ /* 0x000fe20008000000 */
[----:B------:R-:W-:Y:S01]  /*9a70*/  IMAD.U32 R4, RZ, RZ, UR18 ;  /* 0x00000012ff047e24 */ /* 0x000fe2000f8e00ff */
[----:B------:R-:W-:Y:S01]  /*9a80*/  @UP1 UMOV UR4, UR10 ;  /* 0x0000000a00041c82 */ /* 0x000fe20008000000 */
[----:B------:R-:W-:Y:S01]  /*9a90*/  @UP1 UMOV UR5, UR12 ;  /* 0x0000000c00051c82 */ /* 0x000fe20008000000 */
[----:B------:R-:W-:Y:S05]  /*9aa0*/  @!P0 BRA `(.L_x_3092) ;  /* 0x0000000000188947 */ /* 0x000fea0003800000 */
[----:B------:R-:W-:Y:S02]  /*9ab0*/  ULDC.64 UR8, c[0x0][0x788] ;  /* 0x0001e20000087ab9 */ /* 0x000fe40000000a00 */
[----:B------:R-:W-:-:S06]  /*9ac0*/  UIMAD.WIDE UR8, UR13, 0x4, UR8 ;  /* 0x000000040d0878a5 */ /* 0x000fcc000f8e0208 */
[----:B------:R-:W-:Y:S02]  /*9ad0*/  IMAD.U32 R2, RZ, RZ, UR8 ;  /* 0x00000008ff027e24 */ /* 0x000fe4000f8e00ff */
[----:B------:R-:W-:-:S05]  /*9ae0*/  IMAD.U32 R3, RZ, RZ, UR9 ;  /* 0x00000009ff037e24 */ /* 0x000fca000f8e00ff */
[----:B------:R1:W5:Y:S01]  /*9af0*/  LDG.E R4, desc[UR46][R2.64] ;  /* 0x0000002e02047981 */ /* 0x000362000c1e1900 */
[----:B------:R-:W-:Y:S05]  /*9b00*/  BRA `(.L_x_3093) ;  /* 0x0000000000187947 */ /* 0x000fea0003800000 */
.L_x_3092:
[----:B------:R-:W-:Y:S05]  /*9b10*/  @!P2 BRA `(.L_x_3093) ;  /* 0x000000000014a947 */ /* 0x000fea0003800000 */
[----:B------:R-:W-:Y:S02]  /*9b20*/  IMAD.U32 R2, RZ, RZ, UR14 ;  /* 0x0000000eff027e24 */ /* 0x000fe4000f8e00ff */
[----:B------:R-:W-:-:S05]  /*9b30*/  IMAD.U32 R3, RZ, RZ, UR15 ;  /* 0x0000000fff037e24 */ /* 0x000fca000f8e00ff */
[----:B------:R-:W2:Y:S04]  /*9b40*/  LDG.E R5, desc[UR46][R2.64] ;  /* 0x0000002e02057981 */ /* 0x000ea8000c1e1900 */
[----:B------:R-:W2:Y:S02]  /*9b50*/  LDG.E R4, desc[UR46][R2.64+0x4] ;  /* 0x0000042e02047981 */ /* 0x000ea4000c1e1900 */
[----:B--2---:R-:W-:-:S07]  /*9b60*/  IMAD.IADD R4, R4, 0x1, -R5 ;  /* 0x0000000104047824 */ /* 0x004fce00078e0a05 */
.L_x_3093:
[----:B-1----:R-:W-:Y:S01]  /*9b70*/  IMAD.U32 R3, RZ, RZ, UR7 ;  /* 0x00000007ff037e24 */ /* 0x002fe2000f8e00ff */
[----:B------:R-:W-:-:S03]  /*9b80*/  ULDC UR8, c[0x0][0x74c] ;  /* 0x0001d30000087ab9 */ /* 0x000fc60000000800 */
[----:B-----5:R-:W-:Y:S02]  /*9b90*/  IMAD R3, R3, 0x80, R0 ;  /* 0x0000008003037824 */ /* 0x020fe400078e0200 */
[----:B------:R-:W-:-:S03]  /*9ba0*/  VIADD R0, R0, 0x3f ;  /* 0x0000003f00007836 */ /* 0x000fc60000000000 */
[----:B------:R-:W-:-:S04]  /*9bb0*/  IADD3 R3, R3, -UR8, -R4 ;  /* 0x8000000803037c10 */ /* 0x000fc8000fffe804 */
[----:B------:R-:W-:-:S04]  /*9bc0*/  SHF.R.S32.HI R2, RZ, 0x1f, R3 ;  /* 0x0000001fff027819 */ /* 0x000fc80000011403 */
[----:B------:R-:W-:Y:S02]  /*9bd0*/  LEA.HI R2, R2, R3, RZ, 0x6 ;  /* 0x0000000302027211 */ /* 0x000fe400078f30ff */
[----:B------:R-:W-:Y:S02]  /*9be0*/  SHF.R.S32.HI R3, RZ, 0x1f, R0 ;  /* 0x0000001fff037819 */ /* 0x000fe40000011400 */
[----:B------:R-:W-:Y:S02]  /*9bf0*/  SHF.R.S32.HI R2, RZ, 0x6, R2 ;  /* 0x00000006ff027819 */ /* 0x000fe40000011402 */
[----:B------:R-:W-:Y:S02]  /*9c00*/  LEA.HI R0, R3, R0, RZ, 0x6 ;  /* 0x0000000003007211 */ /* 0x000fe400078f30ff */
[----:B------:R-:W-:Y:S01]  /*9c10*/  VIMNMX R4, RZ, R2, !PT ;  /* 0x00000002ff047248 */ /* 0x000fe20007fe0100 */
[----:B------:R-:W-:Y:S01]  /*9c20*/  IMAD.MOV.U32 R2, RZ, RZ, RZ ;  /* 0x000000ffff027224 */ /* 0x000fe200078e00ff */
[----:B------:R-:W-:-:S04]  /*9c30*/  SHF.R.S32.HI R0, RZ, 0x6, R0 ;  /* 0x00000006ff007819 */ /* 0x000fc80000011400 */
[----:B------:R-:W-:-:S13]  /*9c40*/  ISETP.GT.AND P0, PT, R0, R4, PT ;  /* 0x000000040000720c */ /* 0x000fda0003f04270 */
[----:B------:R-:W-:Y:S05]  /*9c50*/  @!P0 BRA `(.L_x_3090) ;  /* 0x0000001c00788947 */ /* 0x000fea0003800000 */
[----:B------:R-:W-:Y:S01]  /*9c60*/  USHF.R.S32.HI UR10, URZ, 0x1f, UR20 ;  /* 0x0000001f3f0a7899 */ /* 0x000fe20008011414 */
[----:B------:R-:W-:Y:S01]  /*9c70*/  BSSY B0, `(.L_x_3090) ;  /* 0x00001dc000007945 */ /* 0x000fe20003800000 */
[----:B------:R-:W-:Y:S01]  /*9c80*/  UISETP.NE.U32.AND UP1, UPT, UR16, URZ, UPT ;  /* 0x0000003f1000728c */ /* 0x000fe2000bf25070 */
[----:B------:R-:W-:Y:S01]  /*9c90*/  IMAD.MOV.U32 R2, RZ, RZ, RZ ;  /* 0x000000ffff027224 */ /* 0x000fe200078e00ff */
[----:B------:R-:W-:Y:S01]  /*9ca0*/  ULDC.64 UR14, c[0x0][0x718] ;  /* 0x0001c600000e7ab9 */ /* 0x000fe20000000a00 */
[----:B------:R-:W-:Y:S01]  /*9cb0*/  UMOV UR8, UR4 ;  /* 0x0000000400087c82 */ /* 0x000fe20008000000 */
[----:B------:R-:W-:Y:S02]  /*9cc0*/  UIMAD UR12, UR10, UR14, URZ ;  /* 0x0000000e0a0c72a4 */ /* 0x000fe4000f8e023f */
[----:B------:R-:W-:Y:S02]  /*9cd0*/  UISETP.NE.AND.EX UP1, UPT, UR17, URZ, UPT, UP1 ;  /* 0x0000003f1100728c */ /* 0x000fe4000bf25310 */
[----:B------:R-:W-:Y:S01]  /*9ce0*/  UIMAD UR12, UR20, UR15, UR12 ;  /* 0x0000000f140c72a4 */ /* 0x000fe2000f8e020c */
[----:B------:R-:W-:-:S02]  /*9cf0*/  ULDC.64 UR16, c[0x0][0x730] ;  /* 0x0001cc0000107ab9 */ /* 0x000fc40000000a00 */
[----:B------:R-:W-:Y:S01]  /*9d00*/  ULDC UR15, c[0x0][0x2e8] ;  /* 0x0000ba00000f7ab9 */ /* 0x000fe20000000800 */
[----:B------:R-:W-:Y:S01]  /*9d10*/  UIMAD UR10, UR10, UR16, URZ ;  /* 0x000000100a0a72a4 */ /* 0x000fe2000f8e023f */
[----:B------:R-:W-:Y:S01]  /*9d20*/  UMOV UR9, UR5 ;  /* 0x0000000500097c82 */ /* 0x000fe20008000000 */
[----:B------:R-:W-:Y:S02]  /*9d30*/  UISETP.NE.AND UP2, UPT, UR15, 0x1, UPT ;  /* 0x000000010f00788c */ /* 0x000fe4000bf45270 */
[----:B------:R-:W-:Y:S02]  /*9d40*/  UIMAD.WIDE.U32 UR4, UR20, UR14, UR8 ;  /* 0x0000000e140472a5 */ /* 0x000fe4000f8e0008 */
[----:B------:R-:W-:Y:S02]  /*9d50*/  UIMAD.WIDE.U32 UR8, UR20, UR16, UR8 ;  /* 0x00000010140872a5 */ /* 0x000fe4000f8e0008 */
[----:B------:R-:W-:Y:S02]  /*9d60*/  UIMAD UR14, UR20, UR17, UR10 ;  /* 0x00000011140e72a4 */ /* 0x000fe4000f8e020a */
[----:B------:R-:W-:Y:S01]  /*9d70*/  USHF.R.S32.HI UR10, URZ, 0x1f, UR13 ;  /* 0x0000001f3f0a7899 */ /* 0x000fe2000801140d */
[----:B------:R-:W-:Y:S01]  /*9d80*/  ELECT P0, URZ, PT ;  /* 0x00000000003f782f */ /* 0x000fe20003800000 */
[----:B------:R-:W-:-:S02]  /*9d90*/  USEL UR21, UR13, URZ, !UP1 ;  /* 0x0000003f0d157287 */ /* 0x000fc4000c800000 */
[----:B------:R-:W-:Y:S01]  /*9da0*/  UIADD3 UR9, UR9, UR14, URZ ;  /* 0x0000000e09097290 */ /* 0x000fe2000fffe03f */
[----:B------:R-:W-:Y:S01]  /*9db0*/  ULDC.64 UR18, c[0x0][0x738] ;  /* 0x0001ce0000127ab9 */ /* 0x000fe20000000a00 */
[----:B------:R-:W-:Y:S01]  /*9dc0*/  USEL UR10, UR10, URZ, !UP1 ;  /* 0x0000003f0a0a7287 */ /* 0x000fe2000c800000 */
[----:B------:R-:W-:Y:S01]  /*9dd0*/  ULDC.64 UR16, c[0x0][0x720] ;  /* 0x0001c80000107ab9 */ /* 0x000fe20000000a00 */
[----:B------:R-:W-:Y:S02]  /*9de0*/  UIMAD.WIDE.U32 UR14, UR18, UR21, UR8 ;  /* 0x00000015120e72a5 */ /* 0x000fe4000f8e0008 */
[----:B------:R-:W-:Y:S01]  /*9df0*/  UIADD3 UR23, UR5, UR12, URZ ;  /* 0x0000000c05177290 */ /* 0x000fe2000fffe03f */
[----:B------:R-:W-:Y:S01]  /*9e00*/  @UP2 ULDC UR8, c[0x0][0x2ec] ;  /* 0x0000bb0000082ab9 */ /* 0x000fe20000000800 */
[----:B------:R-:W-:Y:S02]  /*9e10*/  UIMAD UR5, UR10, UR16, URZ ;  /* 0x000000100a0572a4 */ /* 0x000fe4000f8e023f */
[----:B------:R-:W-:-:S02]  /*9e20*/  UIMAD UR10, UR10, UR18, URZ ;  /* 0x000000120a0a72a4 */ /* 0x000fc4000f8e023f */
[----:B------:R-:W-:Y:S02]  /*9e30*/  UIMAD.WIDE.U32 UR8, UR20, UR8, URZ ;  /* 0x00000008140872a5 */ /* 0x000fe4000f8e003f */
[----:B------:R-:W-:Y:S01]  /*9e40*/  ULEA UR11, UR7, UR11, 0x7 ;  /* 0x0000000b070b7291 */ /* 0x000fe2000f8e383f */
[----:B------:R-:W-:Y:S02]  /*9e50*/  UMOV UR22, UR4 ;  /* 0x0000000400167c82 */ /* 0x000fe40008000000 */
[----:B------:R-:W-:Y:S01]  /*9e60*/  @UP2 ULDC UR7, c[0x0][0x2f0] ;  /* 0x0000bc0000072ab9 */ /* 0x000fe20000000800 */
[----:B------:R-:W-:Y:S01]  /*9e70*/  UMOV UR12, UR20 ;  /* 0x00000014000c7c82 */ /* 0x000fe20008000000 */
[----:B------:R-:W-:Y:S02]  /*9e80*/  UIMAD UR5, UR17, UR21, UR5 ;  /* 0x00000015110572a4 */ /* 0x000fe4000f8e0205 */
[----:B------:R-:W-:Y:S02]  /*9e90*/  UIMAD.WIDE.U32 UR22, UR16, UR21, UR22 ;  /* 0x00000015101672a5 */ /* 0x000fe4000f8e0016 */
[----:B------:R-:W-:-:S02]  /*9ea0*/  UIMAD UR4, UR19, UR21, UR10 ;  /* 0x00000015130472a4 */ /* 0x000fc4000f8e020a */
        /* <DEDUP_REMOVED lines=10> */
.L_x_3123:
        /* <DEDUP_REMOVED lines=15> */
.L_x_3096:
[----:B------:R-:W-:Y:S01]  /*a040*/  R2UR UR19, R4 ;  /* 0x00000000041372ca */ /* 0x000fe200000e0000 */
[----:B------:R-:W2:Y:S01]  /*a050*/  LDC.64 R12, c[0x0][0x198] ;  /* 0x00006600ff0c7b82 */ /* 0x000ea20000000a00 */
[----:B------:R-:W-:Y:S01]  /*a060*/  ULDC.64 UR8, c[0x0][0x700] ;  /* 0x0001c00000087ab9 */ /* 0x000fe20000000a00 */
[----:B------:R-:W-:Y:S01]  /*a070*/  UMOV UR36, 0x0 ;  /* 0x0000000000247882 */ /* 0x000fe20000000000 */
[----:B------:R-:W-:Y:S01]  /*a080*/  IMAD.U32 R9, RZ, RZ, UR8 ;  /* 0x00000008ff097e24 */ /* 0x000fe2000f8e00ff */
[----:B------:R-:W-:Y:S01]  /*a090*/  R2UR UR8, R15 ;  /* 0x000000000f0872ca */ /* 0x000fe200000e0000 */
[----:B------:R-:W-:Y:S01]  /*a0a0*/  IMAD.U32 R8, RZ, RZ, UR9 ;  /* 0x00000009ff087e24 */ /* 0x000fe2000f8e00ff */
[----:B------:R-:W-:Y:S01]  /*a0b0*/  UMOV UR37, 0x14f00000 ;  /* 0x14f0000000257882 */ /* 0x000fe20000000000 */
[----:B------:R-:W-:Y:S01]  /*a0c0*/  UMOV UR18, URZ ;  /* 0x0000003f00127c82 */ /* 0x000fe20008000000 */
[----:B------:R-:W-:Y:S01]  /*a0d0*/  UMOV UR26, 0x40 ;  /* 0x00000040001a7882 */ /* 0x000fe20000000000 */
[----:B------:R-:W-:Y:S01]  /*a0e0*/  UMOV UR28, UR20 ;  /* 0x00000014001c7c82 */ /* 0x000fe20008000000 */
[----:B------:R-:W-:Y:S01]  /*a0f0*/  UMOV UR29, UR21 ;  /* 0x00000015001d7c82 */ /* 0x000fe20008000000 */
[----:B------:R-:W-:Y:S01]  /*a100*/  UMOV UR50, 0x0 ;  /* 0x0000000000327882 */ /* 0x000fe20000000000 */
[----:B------:R-:W-:Y:S01]  /*a110*/  USHF.L.U32 UR19, UR19, 0x6, URZ ;  /* 0x0000000613137899 */ /* 0x000fe2000800063f */
[----:B------:R-:W-:Y:S01]  /*a120*/  IMAD.MOV.U32 R16, RZ, RZ, RZ ;  /* 0x000000ffff107224 */ /* 0x000fe200078e00ff */
[----:B------:R-:W-:Y:S01]  /*a130*/  UMOV UR51, 0x10000000 ;  /* 0x1000000000337882 */ /* 0x000fe20000000000 */
[----:B------:R-:W-:Y:S01]  /*a140*/  UMOV UR10, UR18 ;  /* 0x00000012000a7c82 */ /* 0x000fe20008000000 */
[----:B------:R-:W-:-:S02]  /*a150*/  UIADD3 UR7, UP0, UR19, UR22, URZ ;  /* 0x0000001613077290 */ /* 0x000fc4000ff1e03f */
[----:B------:R-:W-:Y:S01]  /*a160*/  IMAD.U32 R3, RZ, RZ, UR19 ;  /* 0x00000013ff037e24 */ /* 0x000fe2000f8e00ff */
[----:B------:R-:W-:Y:S02]  /*a170*/  UIADD3 UR16, UR8, 0x18000, URZ ;  /* 0x0001800008107890 */ /* 0x000fe4000fffe03f */
[----:B------:R-:W-:Y:S01]  /*a180*/  UIADD3 UR17, UR8, 0x30810, URZ ;  /* 0x0003081008117890 */ /* 0x000fe2000fffe03f */
[----:B------:R-:W-:Y:S01]  /*a190*/  PLOP3.LUT P1, PT, PT, PT, UP0, 0x80, 0x0 ;  /* 0x000000000000781c */ /* 0x000fe20003f2f008 */
[----:B-1----:R-:W-:Y:S01]  /*a1a0*/  IMAD.U32 R2, RZ, RZ, UR7 ;  /* 0x00000007ff027e24 */ /* 0x002fe2000f8e00ff */
[----:B------:R-:W-:Y:S01]  /*a1b0*/  UIADD3 UR19, UR19, UR6, URZ ;  /* 0x0000000613137290 */ /* 0x000fe2000fffe03f */
[----:B--2---:R-:W-:Y:S01]  /*a1c0*/  IMAD.MOV.U32 R7, RZ, RZ, R12 ;  /* 0x000000ffff077224 */ /* 0x004fe200078e000c */
[----:B------:R-:W-:Y:S01]  /*a1d0*/  LEA.HI.X.SX32 R3, R3, R14, 0x1, P1 ;  /* 0x0000000e03037211 */ /* 0x000fe200008f0eff */
[----:B------:R-:W-:Y:S01]  /*a1e0*/  IMAD.MOV.U32 R6, RZ, RZ, R13 ;  /* 0x000000ffff067224 */ /* 0x000fe200078e000d */
[C---:B------:R-:W-:Y:S01]  /*a1f0*/  LEA R5, P1, R2.reuse, R9, 0x2 ;  /* 0x0000000902057211 */ /* 0x040fe200078210ff */
[----:B------:R-:W-:Y:S01]  /*a200*/  UIADD3 UR24, UR8, 0x1a000, URZ ;  /* 0x0001a00008187890 */ /* 0x000fe2000fffe03f */
[----:B------:R-:W-:Y:S01]  /*a210*/  IMAD.MOV.U32 R12, RZ, RZ, 0x10000 ;  /* 0x00010000ff0c7424 */ /* 0x000fe200078e00ff */
[----:B------:R-:W-:Y:S01]  /*a220*/  UIADD3 UR52, UR8, 0x28000, URZ ;  /* 0x0002800008347890 */ /* 0x000fe2000fffe03f */
[----:B------:R-:W-:Y:S01]  /*a230*/  LEA.HI.X R2, R2, R8, R3, 0x2, P1 ;  /* 0x0000000802027211 */ /* 0x000fe200008f1403 */
[----:B------:R-:W-:Y:S01]  /*a240*/  UMOV UR25, UR17 ;  /* 0x0000001100197c82 */ /* 0x000fe20008000000 */
[----:B------:R-:W-:Y:S01]  /*a250*/  R2UR UR32, R5 ;  /* 0x00000000052072ca */ /* 0x000fe200000e0000 */
[----:B------:R-:W-:Y:S01]  /*a260*/  VIADD R5, R0, 0xffffffff ;  /* 0xffffffff00057836 */ /* 0x000fe20000000000 */
[----:B------:R-:W-:Y:S01]  /*a270*/  R2UR UR33, R2 ;  /* 0x00000000022172ca */ /* 0x000fe200000e0000 */
[----:B------:R-:W-:Y:S01]  /*a280*/  UMOV UR27, UR19 ;  /* 0x00000013001b7c82 */ /* 0x000fe20008000000 */
[C---:B------:R-:W-:Y:S01]  /*a290*/  IADD3 R2, P1, R7.reuse, 0x2f0, RZ ;  /* 0x000002f007027810 */ /* 0x040fe20007f3e0ff */
[----:B------:R-:W-:Y:S01]  /*a2a0*/  UMOV UR7, 0x10 ;  /* 0x0000001000077882 */ /* 0x000fe20000000000 */
[----:B------:R1:W-:Y:S01]  /*a2b0*/  STL [R1], R5 ;  /* 0x0000000501007387 */ /* 0x0003e20000100800 */
[----:B------:R-:W-:Y:S01]  /*a2c0*/  UMOV UR53, UR17 ;  /* 0x0000001100357c82 */ /* 0x000fe20008000000 */
[----:B------:R-:W-:Y:S01]  /*a2d0*/  R2UR UR30, R2 ;  /* 0x00000000021e72ca */ /* 0x000fe200000e0000 */
[----:B------:R-:W-:Y:S01]  /*a2e0*/  UIADD3 UR9, UR8, 0x30800, URZ ;  /* 0x0003080008097890 */ /* 0x000fe2000fffe03f */
[----:B------:R-:W-:Y:S01]  /*a2f0*/  IADD3 R2, P2, R7, 0x3f0, RZ ;  /* 0x000003f007027810 */ /* 0x000fe20007f5e0ff */
[----:B------:R-:W-:Y:S01]  /*a300*/  UIADD3 UR40, UR8, 0x4000, URZ ;  /* 0x0000400008287890 */ /* 0x000fe2000fffe03f */
[----:B------:R-:W-:-:S02]  /*a310*/  UMOV UR42, 0x40 ;  /* 0x00000040002a7882 */ /* 0x000fc40000000000 */
[----:B------:R-:W-:Y:S01]  /*a320*/  R2UR UR48, R2 ;  /* 0x00000000023072ca */ /* 0x000fe200000e0000 */
[--C-:B------:R-:W-:Y:S01]  /*a330*/  IMAD.X R2, RZ, RZ, R6.reuse, P1 ;  /* 0x000000ffff027224 */ /* 0x100fe200008e0606 */
[----:B------:R-:W-:Y:S01]  /*a340*/  UMOV UR43, UR11 ;  /* 0x0000000b002b7c82 */ /* 0x000fe20008000000 */
[----:B------:R-:W-:Y:S01]  /*a350*/  UMOV UR44, UR12 ;  /* 0x0000000c002c7c82 */ /* 0x000fe20008000000 */
[----:B------:R-:W-:Y:S01]  /*a360*/  UMOV UR45, UR13 ;  /* 0x0000000d002d7c82 */ /* 0x000fe20008000000 */
[----:B------:R-:W-:Y:S01]  /*a370*/  UMOV UR41, UR9 ;  /* 0x0000000900297c82 */ /* 0x000fe20008000000 */
[----:B------:R-:W-:Y:S01]  /*a380*/  R2UR UR31, R2 ;  /* 0x00000000021f72ca */ /* 0x000fe200000e0000 */
[----:B------:R-:W-:-:S05]  /*a390*/  IMAD.X R2, RZ, RZ, R6, P2 ;  /* 0x000000ffff027224 */ /* 0x000fca00010e0606 */
[----:B------:R-:W-:Y:S02]  /*a3a0*/  R2UR UR49, R2 ;  /* 0x00000000023172ca */ /* 0x000fe400000e0000 */
[----:B------:R-:W-:-:S04]  /*a3b0*/  IADD3 R2, P1, R7, 0xf0, RZ ;  /* 0x000000f007027810 */ /* 0x000fc80007f3e0ff */
[----:B------:R-:W-:Y:S01]  /*a3c0*/  R2UR UR34, R2 ;  /* 0x00000000022272ca */ /* 0x000fe200000e0000 */
[----:B------:R-:W-:Y:S01]  /*a3d0*/  IMAD.X R3, RZ, RZ, R6, P1 ;  /* 0x000000ffff037224 */ /* 0x000fe200008e0606 */
[----:B------:R-:W-:-:S04]  /*a3e0*/  ISETP.GE.AND P1, PT, R4, R5, PT ;  /* 0x000000050400720c */ /* 0x000fc80003f26270 */
[----:B------:R-:W-:-:S13]  /*a3f0*/  R2UR UR35, R3 ;  /* 0x00000000032372ca */ /* 0x000fda00000e0000 */
        /* <DEDUP_REMOVED lines=20> */
[-C--:B------:R-:W-:Y:S01]  /*a540*/  LOP3.LUT R17, RZ, R4.reuse, RZ, 0x33, !PT ;  /* 0x00000004ff117212 */ /* 0x080fe200078e33ff */
[C---:B------:R-:W-:Y:S02]  /*a550*/  VIADD R5, R0.reuse, 0xfffffffe ;  /* 0xfffffffe00057836 */ /* 0x040fe40000000000 */
[----:B------:R-:W-:Y:S02]  /*a560*/  IMAD.MOV.U32 R10, RZ, RZ, 0x1 ;  /* 0x00000001ff0a7424 */ /* 0x000fe400078e00ff */
[----:B------:R-:W-:Y:S01]  /*a570*/  IMAD.IADD R17, R0, 0x1, R17 ;  /* 0x0000000100117824 */ /* 0x000fe200078e0211 */
[----:B------:R-:W-:Y:S01]  /*a580*/  ISETP.NE.AND P1, PT, R5, R4, PT ;  /* 0x000000040500720c */ /* 0x000fe20003f25270 */
[----:B------:R-:W-:-:S03]  /*a590*/  IMAD.MOV.U32 R0, RZ, RZ, R4 ;  /* 0x000000ffff007224 */ /* 0x000fc600078e0004 */
[----:B------:R-:W-:-:S05]  /*a5a0*/  LOP3.LUT R5, R17, 0x1, RZ, 0xc0, !PT ;  /* 0x0000000111057812 */ /* 0x000fca00078ec0ff */
[----:B------:R1:W-:Y:S04]  /*a5b0*/  STL [R1+0x4], R5 ;  /* 0x0000040501007387 */ /* 0x0003e80000100800 */
[----:B------:R-:W-:Y:S05]  /*a5c0*/  @!P1 BRA `(.L_x_3098) ;  /* 0x0000000800d09947 */ /* 0x000fea0003800000 */
[----:B------:R-:W-:Y:S02]  /*a5d0*/  IMAD.IADD R17, R17, 0x1, -R5 ;  /* 0x0000000111117824 */ /* 0x000fe400078e0a05 */
[----:B------:R-:W-:Y:S02]  /*a5e0*/  IMAD.MOV.U32 R0, RZ, RZ, R4 ;  /* 0x000000ffff007224 */ /* 0x000fe400078e0004 */
[----:B------:R-:W-:-:S07]  /*a5f0*/  IMAD.MOV.U32 R10, RZ, RZ, 0x1 ;  /* 0x00000001ff0a7424 */ /* 0x000fce00078e00ff */
.L_x_3107:
[----:B-123--:R-:W-:-:S04]  /*a600*/  SHF.L.U32 R18, R10, 0x1f, RZ ;  /* 0x0000001f0a127819 */ /* 0x00efc800000006ff */
[----:B------:R-:W2:Y:S02]  /*a610*/  SYNCS.PHASECHK.TRANS64.TRYWAIT P1, [R15+URZ+0x30840], R18 ;  /* 0x030840120f0075a7 */ /* 0x000ea4000802017f */
[----:B--2---:R-:W-:Y:S05]  /*a620*/  @!P1 BRA `(.L_x_3099) ;  /* 0x00000018000c9947 */ /* 0x004fea0003800000 */
.L_x_3124:
        /* <DEDUP_REMOVED lines=8> */
.L_x_3100:
        /* <DEDUP_REMOVED lines=37> */
.L_x_3125:
        /* <DEDUP_REMOVED lines=8> */
.L_x_3102:
        /* <DEDUP_REMOVED lines=37> */
.L_x_3126:
        /* <DEDUP_REMOVED lines=8> */
.L_x_3104:
        /* <DEDUP_REMOVED lines=31> */
.L_x_3128:
        /* <DEDUP_REMOVED lines=8> */
.L_x_3106:
        /* <DEDUP_REMOVED lines=37> */
.L_x_3098:
[----:B------:R-:W4:Y:S02]  /*b110*/  LDL.LU R4, [R1+0x4] ;  /* 0x0000040001047983 */ /* 0x000f240000300800 */
[----:B----4-:R-:W-:Y:S02]  /*b120*/  ISETP.NE.AND P1, PT, R4, RZ, PT ;  /* 0x000000ff0400720c */ /* 0x010fe40003f25270 */
[----:B------:R4:W5:Y:S11]  /*b130*/  LDL R4, [R1] ;  /* 0x0000000001047983 */ /* 0x0009760000100800 */
[----:B----4-:R-:W-:Y:S05]  /*b140*/  @!P1 BRA `(.L_x_3097) ;  /* 0x00000004005c9947 */ /* 0x010fea0003800000 */
[----:B------:R-:W-:-:S04]  /*b150*/  SHF.L.U32 R12, R10, 0x1f, RZ ;  /* 0x0000001f0a0c7819 */ /* 0x000fc800000006ff */
[----:B------:R-:W4:Y:S02]  /*b160*/  SYNCS.PHASECHK.TRANS64.TRYWAIT P1, [R15+URZ+0x30840], R12 ;  /* 0x0308400c0f0075a7 */ /* 0x000f24000802017f */
[----:B----4-:R-:W-:Y:S05]  /*b170*/  @!P1 BRA `(.L_x_3108) ;  /* 0x0000000c008c9947 */ /* 0x010fea0003800000 */
.L_x_3129:
        /* <DEDUP_REMOVED lines=8> */
.L_x_3109:
        /* <DEDUP_REMOVED lines=34> */
.L_x_3130:
        /* <DEDUP_REMOVED lines=8> */
.L_x_3111:
[----:B------:R2:W5:Y:S01]  /*b4a0*/  LDL.LU R4, [R1] ;  /* 0x0000000001047983 */ /* 0x0005620000300800 */
        /* <DEDUP_REMOVED lines=18> */
[----:B------:R-:W-:-:S02]  /*b5d0*/  UIADD3 UR16, UR32, 0x1e000, URZ ;  /* 0x0001e00020107890 */ /* 0x000fc4000fffe03f */
[----:B------:R-:W-:Y:S01]  /*b5e0*/  LEA.HI.X.SX32 R5, R5, R14, 0x1, P0 ;  /* 0x0000000e05057211 */ /* 0x000fe200000f0eff */
[----:B------:R-:W-:Y:S01]  /*b5f0*/  UIADD3 UR32, UR32, 0x28100, URZ ;  /* 0x0002810020207890 */ /* 0x000fe2000fffe03f */
[C---:B------:R-:W-:Y:S01]  /*b600*/  LEA R9, P0, R0.reuse, R9, 0x2 ;  /* 0x0000000900097211 */ /* 0x040fe200078010ff */
[----:B------:R-:W-:Y:S01]  /*b610*/  UMOV UR17, UR25 ;  /* 0x0000001900117c82 */ /* 0x000fe20008000000 */
[----:B------:R-:W-:Y:S01]  /*b620*/  UMOV UR19, UR27 ;  /* 0x0000001b00137c82 */ /* 0x000fe20008000000 */
[----:B------:R-:W-:Y:S01]  /*b630*/  UMOV UR33, UR25 ;  /* 0x0000001900217c82 */ /* 0x000fe20008000000 */
[----:B------:R-:W-:Y:S01]  /*b640*/  LEA.HI.X R8, R0, R8, R5, 0x2, P0 ;  /* 0x0000000800087211 */ /* 0x000fe200000f1405 */
[----:B------:R2:W-:Y:S01]  /*b650*/  UTMALDG.4D [UR24], [UR8], desc[UR30] ;  /* 0x00001e18080075b4 */ /* 0x0005e20008019000 */
[----:B------:R-:W-:Y:S01]  /*b660*/  R2UR UR34, R9 ;  /* 0x00000000092272ca */ /* 0x000fe200000e0000 */
[----:B------:R-:W-:Y:S01]  /*b670*/  UMOV UR7, 0x10 ;  /* 0x0000001000077882 */ /* 0x000fe20000000000 */
[----:B------:R-:W-:Y:S01]  /*b680*/  R2UR UR35, R8 ;  /* 0x00000000082372ca */ /* 0x000fe200000e0000 */
[----:B------:R2:W-:-:S12]  /*b690*/  UTMALDG.4D [UR16], [UR8], desc[UR30] ;  /* 0x00001e10080075b4 */ /* 0x0005d80008019000 */
[----:B------:R2:W-:Y:S02]  /*b6a0*/  UBLKCP.S.G [UR32], [UR34], UR7 ;  /* 0x00000020220073ba */ /* 0x0005e40008000207 */
[----:B--2---:R-:W-:-:S07]  /*b6b0*/  IMAD.MOV.U32 R16, RZ, RZ, 0x1 ;  /* 0x00000001ff107424 */ /* 0x004fce00078e00ff */
.L_x_3097:
[----:B------:R-:W1:Y:S01]  /*b6c0*/  S2R R0, SR_TID.X ;  /* 0x0000000000007919 */ /* 0x000e620000002100 */
[----:B------:R-:W-:Y:S01]  /*b6d0*/  IMAD R3, R16, 0x8, R15 ;  /* 0x0000000810037824 */ /* 0x000fe200078e020f */
[----:B-1----:R-:W-:Y:S02]  /*b6e0*/  LOP3.LUT R2, R0, 0x7f, RZ, 0xc0, !PT ;  /* 0x0000007f00027812 */ /* 0x002fe400078ec0ff */
[----:B------:R-:W-:Y:S02]  /*b6f0*/  SHF.L.U32 R0, R10, 0x1f, RZ ;  /* 0x0000001f0a007819 */ /* 0x000fe400000006ff */
[----:B------:R-:W-:Y:S02]  /*b700*/  ISETP.NE.AND P1, PT, R2, RZ, PT ;  /* 0x000000ff0200720c */ /* 0x000fe40003f25270 */
[----:B------:R-:W1:Y:S02]  /*b710*/  SYNCS.PHASECHK.TRANS64.TRYWAIT P0, [R3+URZ+0x30840], R0 ;  /* 0x03084000030075a7 */ /* 0x000e64000800017f */
[----:B-1----:R-:W-:Y:S09]  /*b720*/  @!P0 BRA `(.L_x_3112) ;  /* 0x0000000800488947 */ /* 0x002ff20003800000 */
.L_x_3131:
[----:B------:R-:W-:Y:S05]  /*b730*/  @P1 BRA `(.L_x_3113) ;  /* 0x0000000000181947 */ /* 0x000fea0003800000 */
[----:B------:R-:W1:Y:S01]  /*b740*/  S2R R2, SR_TID.X ;  /* 0x0000000000027919 */ /* 0x000e620000002100 */
[----:B------:R-:W-:-:S04]  /*b750*/  IMAD.MOV.U32 R0, RZ, RZ, 0x4100 ;  /* 0x00004100ff007424 */ /* 0x000fc800078e00ff */
[----:B------:R1:W-:Y:S02]  /*b760*/  SYNCS.ARRIVE.TRANS64 RZ, [R3+URZ+0x30830], R0 ;  /* 0x0308300003ff79a7 */ /* 0x0003e4000800003f */
[----:B-1----:R-:W-:-:S13]  /*b770*/  LOP3.LUT P0, RZ, R2, 0x1f, RZ, 0xc0, !PT ;  /* 0x0000001f02ff7812 */ /* 0x002fda000780c0ff */
[----:B------:R-:W-:Y:S05]  /*b780*/  @!P0 BRA `(.L_x_3113) ;  /* 0x0000000000048947 */ /* 0x000fea0003800000 */
[----:B------:R-:W-:Y:S01]  /*b790*/  BPT.TRAP 0x1 ;  /* 0x000000040000795c */ /* 0x000fe20000300000 */
.L_x_3113:
        /* <DEDUP_REMOVED lines=41> */
.L_x_3094:
[----:B------:R-:W-:Y:S05]  /*ba30*/  BSYNC B0 ;  /* 0x0000000000007941 */ /* 0x000fea0003800000 */
.L_x_3090:
[----:B------:R-:W-:-:S03]  /*ba40*/  UMOV UR7, 0xffffffff ;  /* 0xffffffff00077882 */ /* 0x000fc60000000000 */
[----:B------:R-:W-:Y:S05]  /*ba50*/  BRA.DIV UR7, `(.L_x_3114) ;  /* 0x0000000607907947 */ /* 0x000fea000b800000 */
[----:B------:R-:W-:-:S13]  /*ba60*/  ELECT P6, URZ, PT ;  /* 0x00000000003f782f */ /* 0x000fda00038c0000 */
.L_x_3134:
[----:B------:R-:W-:Y:S05]  /*ba70*/  @!P6 BRA `(.L_x_2968) ;  /* 0x000000000084e947 */ /* 0x000fea0003800000 */
[----:B------:R-:W-:-:S06]  /*ba80*/  ULOP3.LUT UR7, UR38, 0x2, URZ, 0xfc, !UPT ;  /* 0x0000000226077892 */ /* 0x000fcc000f8efc3f */
[----:B------:R-:W-:-:S05]  /*ba90*/  IMAD.U32 R0, RZ, RZ, UR7 ;  /* 0x00000007ff007e24 */ /* 0x000fca000f8e00ff */
[----:B------:R-:W-:-:S13]  /*baa0*/  ISETP.NE.AND P2, PT, R0, 0x3, PT ;  /* 0x000000030000780c */ /* 0x000fda0003f45270 */
[----:B------:R-:W-:Y:S05]  /*bab0*/  @!P2 BRA `(.L_x_3115) ;  /* 0x000000000004a947 */ /* 0x000fea0003800000 */
[----:B------:R-:W-:Y:S01]  /*bac0*/  BPT.TRAP 0x1 ;  /* 0x000000040000795c */ /* 0x000fe20000300000 */
.L_x_3115:
        /* <DEDUP_REMOVED lines=15> */
.L_x_3135:
[----:B------:R-:W2:Y:S02]  /*bbc0*/  SYNCS.PHASECHK.TRANS64.TRYWAIT P0, [R3+URZ], R0 ;  /* 0x00000000030075a7 */ /* 0x000ea4000800017f */
[----:B--2---:R-:W-:Y:S05]  /*bbd0*/  @!P0 BRA `(.L_x_3117) ;  /* 0x0000000400648947 */ /* 0x004fea0003800000 */
.L_x_3136:
[----:B------:R-:W-:Y:S05]  /*bbe0*/  @!P2 BRA `(.L_x_3118) ;  /* 0x000000000004a947 */ /* 0x000fea0003800000 */
[----:B------:R-:W-:Y:S01]  /*bbf0*/  BPT.TRAP 0x1 ;  /* 0x000000040000795c */ /* 0x000fe20000300000 */
.L_x_3118:
[----:B--2---:R-:W-:-:S04]  /*bc00*/  VIADD R3, R8, 0x30840 ;  /* 0x0003084008037836 */ /* 0x004fc80000000000 */
[----:B------:R-:W-:-:S04]  /*bc10*/  IMAD R5, R2, 0x8, R3 ;  /* 0x0000000802057824 */ /* 0x000fc800078e0203 */
[----:B------:R-:W2:Y:S02]  /*bc20*/  SYNCS.PHASECHK.TRANS64.TRYWAIT P0, [R5+URZ], R4 ;  /* 0x00000004050075a7 */ /* 0x000ea4000800017f */
[----:B--2---:R-:W-:Y:S05]  /*bc30*/  @!P0 BRA `(.L_x_3119) ;  /* 0x0000000400608947 */ /* 0x004fea0003800000 */
.L_x_3137:
[----:B------:R-:W-:-:S07]  /*bc40*/  IMAD R3, R6, 0x8, R3 ;  /* 0x0000000806037824 */ /* 0x000fce00078e0203 */
.L_x_3120:
[----:B---3--:R3:W4:Y:S02]  /*bc50*/  SYNCS.PHASECHK.TRANS64.TRYWAIT P0, [R3+URZ], R0 ;  /* 0x00000000030075a7 */ /* 0x008724000800017f */
[----:B----4-:R-:W-:Y:S05]  /*bc60*/  @!P0 NANOSLEEP.SYNCS 0x989680 ;  /* 0x009896800000895d */ /* 0x010fea0003900000 */
[----:B------:R-:W4:Y:S02]  /*bc70*/  @!P0 SYNCS.PHASECHK.TRANS64 P0, [R3+URZ], R0 ;  /* 0x00000000030085a7 */ /* 0x000f24000800007f */
[----:B----4-:R-:W-:Y:S05]  /*bc80*/  @!P0 BRA `(.L_x_3120) ;  /* 0xfffffffc00f08947 */ /* 0x010fea000383ffff */
.L_x_2968:
[----:B------:R-:W-:Y:S05]  /*bc90*/  BSYNC B6 ;  /* 0x0000000000067941 */ /* 0x000fea0003800000 */
.L_x_2960:
[----:B------:R-:W-:Y:S05]  /*bca0*/  EXIT ;  /* 0x000000000000794d */ /* 0x000fea0003800000 */
.L_x_2978:
[----:B------:R-:W-:Y:S02]  /*bcb0*/  IMAD.MOV.U32 R12, RZ, RZ, RZ ;  /* 0x000000ffff0c7224 */ /* 0x000fe400078e00ff */
[----:B------:R-:W-:Y:S02]  /*bcc0*/  IMAD.MOV.U32 R11, RZ, RZ, 0x1f ;  /* 0x0000001fff0b7424 */ /* 0x000fe400078e00ff */
[----:B------:R-:W-:-:S07]  /*bcd0*/  IMAD.MOV.U32 R15, RZ, RZ, -0x1 ;  /* 0xffffffffff0f7424 */ /* 0x000fce00078e00ff */
[----:B------:R-:W-:Y:S05]  /*bce0*/  WARPSYNC.COLLECTIVE R15, `(.L_x_3121) ;  /* 0x000000000f087348 */ /* 0x000fea0003c00000 */
[----:B------:R1:W2:Y:S02]  /*bcf0*/  SHFL.IDX P6, R14, R13, R12, R11 ;  /* 0x0000000c0d0e7389 */ /* 0x0002a400000c000b */
[----:B-12---:R-:W-:Y:S01]  /*bd00*/  ENDCOLLECTIVE ;  /* 0x000000000000791b */ /* 0x006fe20003800000 */
.L_x_3121:
[----:B------:R-:W-:Y:S05]  /*bd10*/  BRA `(.L_x_3122) ;  /* 0xffffff5800cc7947 */ /* 0x000fea000383ffff */
.L_x_2980:
[----:B---3--:R3:W4:Y:S02]  /*bd20*/  SYNCS.PHASECHK.TRANS64.TRYWAIT P0, [R228+URZ+0x30800], R9 ;  /* 0x03080009e40075a7 */ /* 0x008724000800017f */
[----:B----4-:R-:W-:Y:S05]  /*bd30*/  @!P0 NANOSLEEP.SYNCS 0x989680 ;  /* 0x009896800000895d */ /* 0x010fea0003900000 */
[----:B------:R-:W4:Y:S02]  /*bd40*/  @!P0 SYNCS.PHASECHK.TRANS64 P0, [R228+URZ+0x30800], R9 ;  /* 0x03080009e40085a7 */ /* 0x000f24000800007f */
[----:B----4-:R-:W-:Y:S05]  /*bd50*/  @!P0 BRA `(.L_x_2980) ;  /* 0xfffffffc00f08947 */ /* 0x010fea000383ffff */
[----:B------:R-:W-:Y:S05]  /*bd60*/  BRA `(.L_x_2979) ;  /* 0xffffff5800f47947 */ /* 0x000fea000383ffff */
.L_x_2984:
[----:B---3--:R3:W4:Y:S02]  /*bd70*/  SYNCS.PHASECHK.TRANS64.TRYWAIT P1, [R0+URZ+0x30810], R9 ;  /* 0x03081009000075a7 */ /* 0x008724000802017f */
[----:B----4-:R-:W-:Y:S05]  /*bd80*/  @!P1 NANOSLEEP.SYNCS 0x989680 ;  /* 0x009896800000995d */ /* 0x010fea0003900000 */
[----:B------:R-:W4:Y:S02]  /*bd90*/  @!P1 SYNCS.PHASECHK.TRANS64 P1, [R0+URZ+0x30810], R9 ;  /* 0x03081009000095a7 */ /* 0x000f24000802007f */
[----:B----4-:R-:W-:Y:S05]  /*bda0*/  @!P1 BRA `(.L_x_2984) ;  /* 0xfffffffc00f09947 */ /* 0x010fea000383ffff */
[----:B------:R-:W-:Y:S05]  /*bdb0*/  BRA `(.L_x_2983) ;  /* 0xffffff6000a47947 */ /* 0x000fea000383ffff */
.L_x_2988:
[----:B------:R1:W1:Y:S02]  /*bdc0*/  SYNCS.PHASECHK.TRANS64.TRYWAIT P1, [R0+URZ+0x30830], R9 ;  /* 0x03083009000075a7 */ /* 0x000264000802017f */
[----:B-1----:R-:W-:Y:S05]  /*bdd0*/  @!P1 NANOSLEEP.SYNCS 0x989680 ;  /* 0x009896800000995d */ /* 0x002fea0003900000 */
[----:B------:R-:W1:Y:S02]  /*bde0*/  @!P1 SYNCS.PHASECHK.TRANS64 P1, [R0+URZ+0x30830], R9 ;  /* 0x03083009000095a7 */ /* 0x000e64000802007f */
[----:B-1----:R-:W-:Y:S05]  /*bdf0*/  @!P1 BRA `(.L_x_2988) ;  /* 0xfffffffc00f09947 */ /* 0x002fea000383ffff */
[----:B------:R-:W-:Y:S05]  /*be00*/  BRA `(.L_x_2987) ;  /* 0xffffff6400fc7947 */ /* 0x000fea000383ffff */
.L_x_3095:
[----:B-1----:R1:W2:Y:S02]  /*be10*/  SYNCS.PHASECHK.TRANS64.TRYWAIT P0, [R15+URZ+0x30820], R2 ;  /* 0x030820020f0075a7 */ /* 0x0022a4000800017f */
[----:B--2---:R-:W-:Y:S05]  /*be20*/  @!P0 NANOSLEEP.SYNCS 0x989680 ;  /* 0x009896800000895d */ /* 0x004fea0003900000 */
[----:B------:R-:W2:Y:S02]  /*be30*/  @!P0 SYNCS.PHASECHK.TRANS64 P0, [R15+URZ+0x30820], R2 ;  /* 0x030820020f0085a7 */ /* 0x000ea4000800007f */
[----:B--2---:R-:W-:Y:S05]  /*be40*/  @!P0 BRA `(.L_x_3095) ;  /* 0xfffffffc00f08947 */ /* 0x004fea000383ffff */
[----:B------:R-:W-:Y:S05]  /*be50*/  BRA `(.L_x_3123) ;  /* 0xffffffe0003c7947 */ /* 0x000fea000383ffff */
.L_x_3099:
[----:B--2---:R2:W3:Y:S02]  /*be60*/  SYNCS.PHASECHK.TRANS64.TRYWAIT P1, [R15+URZ+0x30840], R18 ;  /* 0x030840120f0075a7 */ /* 0x0044e4000802017f */
[----:B---3--:R-:W-:Y:S05]  /*be70*/  @!P1 NANOSLEEP.SYNCS 0x989680 ;  /* 0x009896800000995d */ /* 0x008fea0003900000 */
[----:B------:R-:W3:Y:S02]  /*be80*/  @!P1 SYNCS.PHASECHK.TRANS64 P1, [R15+URZ+0x30840], R18 ;  /* 0x030840120f0095a7 */ /* 0x000ee4000802007f */
[----:B---3--:R-:W-:Y:S05]  /*be90*/  @!P1 BRA `(.L_x_3099) ;  /* 0xfffffffc00f09947 */ /* 0x008fea000383ffff */
[----:B------:R-:W-:Y:S05]  /*bea0*/  BRA `(.L_x_3124) ;  /* 0xffffffe400e07947 */ /* 0x000fea000383ffff */
.L_x_3101:
[----:B-1----:R1:W3:Y:S02]  /*beb0*/  SYNCS.PHASECHK.TRANS64.TRYWAIT P1, [R15+URZ+0x30828], R18 ;  /* 0x030828120f0075a7 */ /* 0x0022e4000802017f */
[----:B---3--:R-:W-:Y:S05]  /*bec0*/  @!P1 NANOSLEEP.SYNCS 0x989680 ;  /* 0x009896800000995d */ /* 0x008fea0003900000 */
[----:B------:R-:W3:Y:S02]  /*bed0*/  @!P1 SYNCS.PHASECHK.TRANS64 P1, [R15+URZ+0x30828], R18 ;  /* 0x030828120f0095a7 */ /* 0x000ee4000802007f */
[----:B---3--:R-:W-:Y:S05]  /*bee0*/  @!P1 BRA `(.L_x_3101) ;  /* 0xfffffffc00f09947 */ /* 0x008fea000383ffff */
[----:B------:R-:W-:Y:S05]  /*bef0*/  BRA `(.L_x_3125) ;  /* 0xffffffe800807947 */ /* 0x000fea000383ffff */
.L_x_3103:
[----:B---3--:R3:W4:Y:S02]  /*bf00*/  SYNCS.PHASECHK.TRANS64.TRYWAIT P1, [R15+URZ+0x30848], R18 ;  /* 0x030848120f0075a7 */ /* 0x008724000802017f */
[----:B----4-:R-:W-:Y:S05]  /*bf10*/  @!P1 NANOSLEEP.SYNCS 0x989680 ;  /* 0x009896800000995d */ /* 0x010fea0003900000 */
[----:B------:R-:W4:Y:S02]  /*bf20*/  @!P1 SYNCS.PHASECHK.TRANS64 P1, [R15+URZ+0x30848], R18 ;  /* 0x030848120f0095a7 */ /* 0x000f24000802007f */
[----:B----4-:R-:W-:Y:S05]  /*bf30*/  @!P1 BRA `(.L_x_3103) ;  /* 0xfffffffc00f09947 */ /* 0x010fea000383ffff */
[----:B------:R-:W-:Y:S05]  /*bf40*/  BRA `(.L_x_3126) ;  /* 0xffffffec00207947 */ /* 0x000fea000383ffff */
.L_x_3105:
[----:B------:R-:W-:-:S07]  /*bf50*/  SHF.L.U32 R4, R10, 0x1f, RZ ;  /* 0x0000001f0a047819 */ /* 0x000fce00000006ff */
.L_x_3127:
[----:B----4-:R4:W1:Y:S02]  /*bf60*/  SYNCS.PHASECHK.TRANS64.TRYWAIT P1, [R15+URZ+0x30820], R4 ;  /* 0x030820040f0075a7 */ /* 0x010864000802017f */
[----:B-1----:R-:W-:Y:S05]  /*bf70*/  @!P1 NANOSLEEP.SYNCS 0x989680 ;  /* 0x009896800000995d */ /* 0x002fea0003900000 */
[----:B------:R-:W1:Y:S02]  /*bf80*/  @!P1 SYNCS.PHASECHK.TRANS64 P1, [R15+URZ+0x30820], R4 ;  /* 0x030820040f0095a7 */ /* 0x000e64000802007f */
[----:B-1----:R-:W-:Y:S05]  /*bf90*/  @!P1 BRA `(.L_x_3127) ;  /* 0xfffffffc00f09947 */ /* 0x002fea000383ffff */
[----:B------:R-:W-:Y:S05]  /*bfa0*/  BRA `(.L_x_3128) ;  /* 0xffffffec00a47947 */ /* 0x000fea000383ffff */
.L_x_3108:
[----:B----4-:R4:W1:Y:S02]  /*bfb0*/  SYNCS.PHASECHK.TRANS64.TRYWAIT P1, [R15+URZ+0x30840], R12 ;  /* 0x0308400c0f0075a7 */ /* 0x010864000802017f */
[----:B-1----:R-:W-:Y:S05]  /*bfc0*/  @!P1 NANOSLEEP.SYNCS 0x989680 ;  /* 0x009896800000995d */ /* 0x002fea0003900000 */
[----:B------:R-:W1:Y:S02]  /*bfd0*/  @!P1 SYNCS.PHASECHK.TRANS64 P1, [R15+URZ+0x30840], R12 ;  /* 0x0308400c0f0095a7 */ /* 0x000e64000802007f */
[----:B-1----:R-:W-:Y:S05]  /*bfe0*/  @!P1 BRA `(.L_x_3108) ;  /* 0xfffffffc00f09947 */ /* 0x002fea000383ffff */
[----:B------:R-:W-:Y:S05]  /*bff0*/  BRA `(.L_x_3129) ;  /* 0xfffffff000607947 */ /* 0x000fea000383ffff */
.L_x_3110:
[----:B-1----:R1:W2:Y:S02]  /*c000*/  SYNCS.PHASECHK.TRANS64.TRYWAIT P1, [R15+URZ+0x30828], R12 ;  /* 0x0308280c0f0075a7 */ /* 0x0022a4000802017f */
[----:B--2---:R-:W-:Y:S05]  /*c010*/  @!P1 NANOSLEEP.SYNCS 0x989680 ;  /* 0x009896800000995d */ /* 0x004fea0003900000 */
[----:B------:R-:W2:Y:S02]  /*c020*/  @!P1 SYNCS.PHASECHK.TRANS64 P1, [R15+URZ+0x30828], R12 ;  /* 0x0308280c0f0095a7 */ /* 0x000ea4000802007f */
[----:B--2---:R-:W-:Y:S05]  /*c030*/  @!P1 BRA `(.L_x_3110) ;  /* 0xfffffffc00f09947 */ /* 0x004fea000383ffff */
[----:B------:R-:W-:Y:S05]  /*c040*/  BRA `(.L_x_3130) ;  /* 0xfffffff000f47947 */ /* 0x000fea000383ffff */
.L_x_3112:
[----:B------:R1:W1:Y:S02]  /*c050*/  SYNCS.PHASECHK.TRANS64.TRYWAIT P0, [R3+URZ+0x30840], R0 ;  /* 0x03084000030075a7 */ /* 0x000264000800017f */
[----:B-1----:R-:W-:Y:S05]  /*c060*/  @!P0 NANOSLEEP.SYNCS 0x989680 ;  /* 0x009896800000895d */ /* 0x002fea0003900000 */
[----:B------:R-:W1:Y:S02]  /*c070*/  @!P0 SYNCS.PHASECHK.TRANS64 P0, [R3+URZ+0x30840], R0 ;  /* 0x03084000030085a7 */ /* 0x000e64000800007f */
[----:B-1----:R-:W-:Y:S05]  /*c080*/  @!P0 BRA `(.L_x_3112) ;  /* 0xfffffffc00f08947 */ /* 0x002fea000383ffff */
[----:B------:R-:W-:Y:S05]  /*c090*/  BRA `(.L_x_3131) ;  /* 0xfffffff400a47947 */ /* 0x000fea000383ffff */
.L_x_3114:
[----:B------:R-:W-:Y:S01]  /*c0a0*/  BSSY B0, `(.L_x_3132) ;  /* 0x0000006000007945 */ /* 0x000fe20003800000 */
[----:B------:R-:W-:-:S07]  /*c0b0*/  IMAD.MOV.U32 R15, RZ, RZ, -0x1 ;  /* 0xffffffffff0f7424 */ /* 0x000fce00078e00ff */
[----:B------:R-:W-:Y:S05]  /*c0c0*/  WARPSYNC.COLLECTIVE R15, `(.L_x_3133) ;  /* 0x000000000f0c7348 */ /* 0x000fea0003c00000 */
[----:B------:R-:W-:Y:S02]  /*c0d0*/  ELECT P6, UR62, PT ;  /* 0x00000000003e782f */ /* 0x000fe400038c0000 */
[----:B------:R-:W-:Y:S01]  /*c0e0*/  MOV R14, UR62 ;  /* 0x0000003e000e7c02 */ /* 0x000fe20008000f00 */
[----:B------:R-:W-:Y:S10]  /*c0f0*/  ENDCOLLECTIVE ;  /* 0x000000000000791b */ /* 0x000ff40003800000 */
.L_x_3133:
[----:B------:R-:W-:Y:S05]  /*c100*/  BSYNC B0 ;  /* 0x0000000000007941 */ /* 0x000fea0003800000 */
.L_x_3132:
[----:B------:R-:W-:Y:S05]  /*c110*/  BRA `(.L_x_3134) ;  /* 0xfffffff800547947 */ /* 0x000fea000383ffff */
.L_x_3116:
[----:B-1----:R1:W2:Y:S02]  /*c120*/  SYNCS.PHASECHK.TRANS64.TRYWAIT P0, [R7+URZ], R4 ;  /* 0x00000004070075a7 */ /* 0x0022a4000800017f */
[----:B--2---:R-:W-:Y:S05]  /*c130*/  @!P0 NANOSLEEP.SYNCS 0x989680 ;  /* 0x009896800000895d */ /* 0x004fea0003900000 */
[----:B------:R-:W2:Y:S02]  /*c140*/  @!P0 SYNCS.PHASECHK.TRANS64 P0, [R7+URZ], R4 ;  /* 0x00000004070085a7 */ /* 0x000ea4000800007f */
[----:B--2---:R-:W-:Y:S05]  /*c150*/  @!P0 BRA `(.L_x_3116) ;  /* 0xfffffffc00f08947 */ /* 0x004fea000383ffff */
[----:B------:R-:W-:Y:S05]  /*c160*/  BRA `(.L_x_3135) ;  /* 0xfffffff800947947 */ /* 0x000fea000383ffff */
.L_x_3117:
[----:B--2---:R2:W3:Y:S02]  /*c170*/  SYNCS.PHASECHK.TRANS64.TRYWAIT P0, [R3+URZ], R0 ;  /* 0x00000000030075a7 */ /* 0x0044e4000800017f */
[----:B---3--:R-:W-:Y:S05]  /*c180*/  @!P0 NANOSLEEP.SYNCS 0x989680 ;  /* 0x009896800000895d */ /* 0x008fea0003900000 */
[----:B------:R-:W3:Y:S02]  /*c190*/  @!P0 SYNCS.PHASECHK.TRANS64 P0, [R3+URZ], R0 ;  /* 0x00000000030085a7 */ /* 0x000ee4000800007f */
[----:B---3--:R-:W-:Y:S05]  /*c1a0*/  @!P0 BRA `(.L_x_3117) ;  /* 0xfffffffc00f08947 */ /* 0x008fea000383ffff */
[----:B------:R-:W-:Y:S05]  /*c1b0*/  BRA `(.L_x_3136) ;  /* 0xfffffff800887947 */ /* 0x000fea000383ffff */
.L_x_3119:
[----:B--2---:R2:W3:Y:S02]  /*c1c0*/  SYNCS.PHASECHK.TRANS64.TRYWAIT P0, [R5+URZ], R4 ;  /* 0x00000004050075a7 */ /* 0x0044e4000800017f */
[----:B---3--:R-:W-:Y:S05]  /*c1d0*/  @!P0 NANOSLEEP.SYNCS 0x989680 ;  /* 0x009896800000895d */ /* 0x008fea0003900000 */
[----:B------:R-:W3:Y:S02]  /*c1e0*/  @!P0 SYNCS.PHASECHK.TRANS64 P0, [R5+URZ], R4 ;  /* 0x00000004050085a7 */ /* 0x000ee4000800007f */
[----:B---3--:R-:W-:Y:S05]  /*c1f0*/  @!P0 BRA `(.L_x_3119) ;  /* 0xfffffffc00f08947 */ /* 0x008fea000383ffff */
[----:B------:R-:W-:Y:S05]  /*c200*/  BRA `(.L_x_3137) ;  /* 0xfffffff8008c7947 */ /* 0x000fea000383ffff */
.L_x_3138:
        /* <DEDUP_REMOVED lines=15> */
.L_x_3706:


//--------------------- .text._ZN7cutlass13device_kernelIN5flash11enable_sm90INS1_16FlashAttnBwdSm90INS1_25CollectiveMainloopBwdSm90ILi2ELi2ELi2EN4cute5tupleIJNS5_1CILi1EEES8_S8_EEENS6_IJNS7_ILi64EEENS7_ILi128EEESB_EEENS_6half_tEfNS_4arch4Sm90ELb1ELb0ELb0ELb1ELb1ELb1ELb0ELb0ELi2ELi1ELi2ELi1ELb0EEENS1_21CollectiveEpilogueBwdISC_SD_SF_Li256ELb1ELb0ELi1EEENS1_25SingleTileBwdLPTSchedulerILb1ELi128ELb1EEEEEEEEEvNT_6ParamsE --------------------------
	.section	.text._ZN7cutlass13device_kernelIN5flash11enable_sm90INS1_16FlashAttnBwdSm90INS1_25CollectiveMainloopBwdSm90ILi2ELi2ELi2EN4cute5tupleIJNS5_1CILi1EEES8_S8_EEENS6_IJNS7_ILi64EEENS7_ILi128EEESB_EEENS_6half_tEfNS_4arch4Sm90ELb1ELb0ELb0ELb1ELb1ELb1ELb0ELb0ELi2ELi1ELi2ELi1ELb0EEENS1_21CollectiveEpilogueBwdISC_SD_SF_Li256ELb1ELb0ELi1EEENS1_25SingleTileBwdLPTSchedulerILb1ELi128ELb1EEEEEEEEEvNT_6ParamsE,"ax",@progbits
	.align	128
.text._ZN7cutlass13device_kernelIN5flash11enable_sm90INS1_16FlashAttnBwdSm90INS1_25CollectiveMainloopBwdSm90ILi2ELi2ELi2EN4cute5tupleIJNS5_1CILi1EEES8_S8_EEENS6_IJNS7_ILi64EEENS7_ILi128EEESB_EEENS_6half_tEfNS_4arch4Sm90ELb1ELb0ELb0ELb1ELb1ELb1ELb0ELb0ELi2ELi1ELi2ELi1ELb0EEENS1_21CollectiveEpilogueBwdISC_SD_SF_Li256ELb1ELb0ELi1EEENS1_25SingleTileBwdLPTSchedulerILb1ELi128ELb1EEEEEEEEEvNT_6ParamsE:
        .type           _ZN7cutlass13device_kernelIN5flash11enable_sm90INS1_16FlashAttnBwdSm90INS1_25CollectiveMainloopBwdSm90ILi2ELi2ELi2EN4cute5tupleIJNS5_1CILi1EEES8_S8_EEENS6_IJNS7_ILi64EEENS7_ILi128EEESB_EEENS_6half_tEfNS_4arch4Sm90ELb1ELb0ELb0ELb1ELb1ELb1ELb0ELb0ELi2ELi1ELi2ELi1ELb0EEENS1_21CollectiveEpilogueBwdISC_SD_SF_Li256ELb1ELb0ELi1EEENS1_25SingleTileBwdLPTSchedulerILb1ELi128ELb1EEEEEEEEEvNT_6ParamsE,@function
        .size           _ZN7cutlass13device_kernelIN5flash11enable_sm90INS1_16FlashAttnBwdSm90INS1_25CollectiveMainloopBwdSm90ILi2ELi2ELi2EN4cute5tupleIJNS5_1CILi1EEES8_S8_EEENS6_IJNS7_ILi64EEENS7_ILi128EEESB_EEENS_6half_tEfNS_4arch4Sm90ELb1ELb0ELb0ELb1ELb1ELb1ELb0ELb0ELi2ELi1ELi2ELi1ELb0EEENS1_21CollectiveEpilogueBwdISC_SD_SF_Li256ELb1ELb0ELi1EEENS1_25SingleTileBwdLPTSchedulerILb1ELi128ELb1EEEEEEEEEvNT_6ParamsE,(.L_x_3707 - _ZN7cutlass13device_kernelIN5flash11enable_sm90INS1_16FlashAttnBwdSm90INS1_25CollectiveMainloopBwdSm90ILi2ELi2ELi2EN4cute5tupleIJNS5_1CILi1EEES8_S8_EEENS6_IJNS7_ILi64EEENS7_ILi128EEESB_EEENS_6half_tEfNS_4arch4Sm90ELb1ELb0ELb0ELb1ELb1ELb1ELb0ELb0ELi2ELi1ELi2ELi1ELb0EEENS1_21CollectiveEpilogueBwdISC_SD_SF_Li256ELb1ELb0ELi1EEENS1_25SingleTileBwdLPTSchedulerILb1ELi128ELb1EEEEEEEEEvNT_6ParamsE)
        .other          _ZN7cutlass13device_kernelIN5flash11enable_sm90INS1_16FlashAttnBwdSm90INS1_25CollectiveMainloopBwdSm90ILi2ELi2ELi2EN4cute5tupleIJNS5_1CILi1EEES8_S8_EEENS6_IJNS7_ILi64EEENS7_ILi128EEESB_EEENS_6half_tEfNS_4arch4Sm90ELb1ELb0ELb0ELb1ELb1ELb1ELb0ELb0ELi2ELi1ELi2ELi1ELb0EEENS1_21CollectiveEpilogueBwdISC_SD_SF_Li256ELb1ELb0ELi1EEENS1_25SingleTileBwdLPTSchedulerILb1ELi128ELb1EEEEEEEEEvNT_6ParamsE,@"STO_CUDA_ENTRY STV_DEFAULT"
_ZN7cutlass13device_kernelIN5flash11enable_sm90INS1_16FlashAttnBwdSm90INS1_25CollectiveMainloopBwdSm90ILi2ELi2ELi2EN4cute5tupleIJNS5_1CILi1EEES8_S8_EEENS6_IJNS7_ILi64EEENS7_ILi128EEESB_EEENS_6half_tEfNS_4arch4Sm90ELb1ELb0ELb0ELb1ELb1ELb1ELb0ELb0ELi2ELi1ELi2ELi1ELb0EEENS1_21CollectiveEpilogueBwdISC_SD_SF_Li256ELb1ELb0ELi1EEENS1_25SingleTileBwdLPTSchedulerILb1ELi128ELb1EEEEEEEEEvNT_6ParamsE:
        /* <DEDUP_REMOVED lines=24> */
.L_x_3140:
[----:B------:R-:W-:Y:S05]  /*0180*/  BSYNC B0 ;  /* 0x0000000000007941 */ /* 0x000fea0003800000 */
.L_x_3139:
        /* <DEDUP_REMOVED lines=37> */
.L_x_3141:
        /* <DEDUP_REMOVED lines=22> */
.L_x_3142:
[----:B------:R-:W-:Y:S01]  /*0540*/  PLOP3.LUT P0, PT, PT, PT, UP0, 0x80, 0x0 ;  /* 0x000000000000781c */ /* 0x000fe20003f0f008 */
[----:B------:R-:W-:Y:S01]  /*0550*/  NOP ;  /* 0x0000000000007918 */ /* 0x000fe20000000000 */
[----:B------:R-:W-:Y:S01]  /*0560*/  ULDC.64 UR46, c[0x0][0x208] ;  /* 0x00008200002e7ab9 */ /* 0x000fe20000000a00 */
[----:B------:R-:W-:Y:S01]  /*0570*/  BSSY B6, `(.L_x_3143) ;  /* 0x0000c04000067945 */ /* 0x000fe20003800000 */
[----:B-12-4-:R-:W-:Y:S09]  /*0580*/  BAR.SYNC.DEFER_BLOCKING 0x0 ;  /* 0x0000000000007b1d */ /* 0x016ff20000010000 */
[----:B------:R-:W-:Y:S05]  /*0590*/  @!P0 BRA `(.L_x_3144) ;  /* 0x00000078000c8947 */ /* 0x000fea0003800000 */
.L_x_3145:
        /* <DEDUP_REMOVED lines=32> */
.L_x_3146:
[----:B------:R-:W-:Y:S01]  /*07a0*/  ULDC UR8, c[0x0][0x8c4] ;  /* 0x0002310000087ab9 */ /* 0x000fe20000000800 */
[----:B------:R-:W-:Y:S01]  /*07b0*/  UMOV UR7, UR9 ;  /* 0x0000000900077c82 */ /* 0x000fe20008000000 */
[----:B------:R-:W-:-:S11]  /*07c0*/  UISETP.NE.AND UP0, UPT, UR8, 0x1, UPT ;  /* 0x000000010800788c */ /* 0x000fd6000bf05270 */
[----:B------:R-:W-:Y:S02]  /*07d0*/  @UP0 ULDC.64 UR10, c[0x0][0x8c8] ;  /* 0x00023200000a0ab9 */ /* 0x000fe40000000a00 */
[----:B------:R-:W-:-:S04]  /*07e0*/  UIMAD.WIDE.U32 UR4, UR9, UR10, URZ ;  /* 0x0000000a090472a5 */ /* 0x000fc8000f8e003f */
[----:B------:R-:W-:-:S04]  /*07f0*/  @UP0 USHF.R.U32.HI UR7, URZ, UR11, UR5 ;  /* 0x0000000b3f070299 */ /* 0x000fc80008011605 */
[----:B------:R-:W-:-:S12]  /*0800*/  UIMAD UR4, UR7, UR8, URZ ;  /* 0x00000008070472a4 */ /* 0x000fd8000f8e023f */
.L_x_3147:
        /* <DEDUP_REMOVED lines=23> */
.L_x_3148:
        /* <DEDUP_REMOVED lines=14> */
.L_x_3150:
[----:B------:R-:W-:-:S05]  /*0a60*/  ULDC UR4, c[0x0][0x8ec] ;  /* 0x00023b0000047ab9 */ /* 0x000fca0000000800 */
.L_x_3149:
[----:B------:R-:W-:Y:S02]  /*0a70*/  UIADD3 UR4, UR4, 0x7f, URZ ;  /* 0x0000007f04047890 */ /* 0x000fe4000fffe03f */
[----:B------:R-:W-:Y:S02]  /*0a80*/  ULOP3.LUT UR39, URZ, UR7, URZ, 0x33, !UPT ;  /* 0x000000073f277292 */ /* 0x000fe4000f8e333f */
[----:B------:R-:W-:-:S04]  /*0a90*/  USHF.R.S32.HI UR5, URZ, 0x1f, UR4 ;  /* 0x0000001f3f057899 */ /* 0x000fc80008011404 */
[----:B------:R-:W-:-:S04]  /*0aa0*/  ULEA.HI UR5, UR5, UR4, URZ, 0x7 ;  /* 0x0000000405057291 */ /* 0x000fc8000f8f383f */
[----:B------:R-:W-:-:S04]  /*0ab0*/  USHF.R.S32.HI UR5, URZ, 0x7, UR5 ;  /* 0x000000073f057899 */ /* 0x000fc80008011405 */
[----:B------:R-:W-:Y:S02]  /*0ac0*/  UISETP.GT.AND UP0, UPT, UR5, UR7, UPT ;  /* 0x000000070500728c */ /* 0x000fe4000bf04270 */
[----:B------:R-:W-:Y:S02]  /*0ad0*/  UIADD3 UR39, UR5, UR39, URZ ;  /* 0x0000002705277290 */ /* 0x000fe4000fffe03f */
[----:B------:R-:W-:-:S06]  /*0ae0*/  USEL UR37, UR37, 0xffffffff, UP0 ;  /* 0xffffffff25257887 */ /* 0x000fcc0008000000 */
        /* <DEDUP_REMOVED lines=15> */
.L_x_3152:
        /* <DEDUP_REMOVED lines=14> */
.L_x_3153:
        /* <DEDUP_REMOVED lines=11> */
.L_x_3154:
        /* <DEDUP_REMOVED lines=13> */
.L_x_3155:
        /* <DEDUP_REMOVED lines=103> */
.L_x_3158:
        /* <DEDUP_REMOVED lines=15> */
.L_x_3157:
        /* <DEDUP_REMOVED lines=22> */
.L_x_3160:
        /* <DEDUP_REMOVED lines=15> */
.L_x_3159:
        /* <DEDUP_REMOVED lines=8> */
.L_x_3323:
        /* <DEDUP_REMOVED lines=15> */
.L_x_3162:
        /* <DEDUP_REMOVED lines=102> */
.L_x_3174:
[----:B------:R-:W-:-:S13]  /*1fc0*/  ISETP.NE.AND P0, PT, R231, 0x3, PT ;  /* 0x00000003e700780c */ /* 0x000fda0003f05270 */
[----:B------:R-:W-:Y:S05]  /*1fd0*/  @!P0 BRA `(.L_x_3164) ;  /* 0x0000000000048947 */ /* 0x000fea0003800000 */
[----:B------:R-:W-:Y:S01]  /*1fe0*/  BPT.TRAP 0x1 ;  /* 0x000000040000795c */ /* 0x000fe20000300000 */
.L_x_3164:
[----:B------:R-:W-:Y:S01]  /*1ff0*/  IMAD R0, R3, 0x8, R228 ;  /* 0x0000000803007824 */ /* 0x000fe200078e02e4 */
[----:B------:R-:W-:-:S04]  /*2000*/  SHF.L.U32 R9, R4, 0x1f, RZ ;  /* 0x0000001f04097819 */ /* 0x000fc800000006ff */
[----:B------:R2:W3:Y:S01]  /*2010*/  SYNCS.PHASECHK.TRANS64.TRYWAIT P1, [R0+URZ+0x30810], R9 ;  /* 0x03081009000075a7 */ /* 0x0004e2000802017f */
[----:B------:R-:W-:Y:S05]  /*2020*/  @!P0 BRA `(.L_x_3165) ;  /* 0x0000000000048947 */ /* 0x000fea0003800000 */
[----:B------:R-:W-:Y:S01]  /*2030*/  BPT.TRAP 0x1 ;  /* 0x000000040000795c */ /* 0x000fe20000300000 */
.L_x_3165:
[----:B---3--:R-:W-:Y:S05]  /*2040*/  @P1 BRA `(.L_x_3166) ;  /* 0x0000000000081947 */ /* 0x008fea0003800000 */
[----:B------:R-:W3:Y:S02]  /*2050*/  SYNCS.PHASECHK.TRANS64.TRYWAIT P1, [R0+URZ+0x30810], R9 ;  /* 0x03081009000075a7 */ /* 0x000ee4000802017f */
[----:B---3--:R-:W-:Y:S05]  /*2060*/  @!P1 BRA `(.L_x_3167) ;  /* 0x000000a400889947 */ /* 0x008fea0003800000 */
.L_x_3166:
        /* <DEDUP_REMOVED lines=81> */
.L_x_3168:
[----:B------:R1:W1:Y:S01]  /*2580*/  SYNCS.PHASECHK.TRANS64.TRYWAIT P1, [R0+URZ+0x30830], R9 ;  /* 0x03083009000075a7 */ /* 0x000262000802017f */
[----:B------:R-:W-:Y:S05]  /*2590*/  @!P0 BRA `(.L_x_3169) ;  /* 0x0000000000048947 */ /* 0x000fea0003800000 */
[----:B------:R-:W-:Y:S01]  /*25a0*/  BPT.TRAP 0x1 ;  /* 0x000000040000795c */ /* 0x000fe20000300000 */
.L_x_3169:
[----:B------:R-:W-:-:S05]  /*25b0*/  VIADD R6, R228, 0x20000 ;  /* 0x00020000e4067836 */ /* 0x000fca0000000000 */
[----:B------:R-:W-:-:S04]  /*25c0*/  SHF.R.U32.HI R6, RZ, 0x4, R6 ;  /* 0x00000004ff067819 */ /* 0x000fc80000011606 */
[----:B------:R-:W-:-:S04]  /*25d0*/  LOP3.LUT R225, R6, 0x3fff, RZ, 0xc0, !PT ;  /* 0x00003fff06e17812 */ /* 0x000fc800078ec0ff */
[----:B------:R-:W-:Y:S01]  /*25e0*/  LOP3.LUT R6, R225, 0x10000, RZ, 0xfc, !PT ;  /* 0x00010000e1067812 */ /* 0x000fe200078efcff */
[----:B-1----:R-:W-:Y:S06]  /*25f0*/  @P1 BRA `(.L_x_3170) ;  /* 0x0000000000081947 */ /* 0x002fec0003800000 */
[----:B------:R-:W1:Y:S02]  /*2600*/  SYNCS.PHASECHK.TRANS64.TRYWAIT P1, [R0+URZ+0x30830], R9 ;  /* 0x03083009000075a7 */ /* 0x000e64000802017f */
[----:B-1----:R-:W-:Y:S05]  /*2610*/  @!P1 BRA `(.L_x_3171) ;  /* 0x000000a000309947 */ /* 0x002fea0003800000 */
.L_x_3170:
        /* <DEDUP_REMOVED lines=405> */
.L_x_3172:
        /* <DEDUP_REMOVED lines=49> */
.L_x_3173:
        /* <DEDUP_REMOVED lines=78> */
.L_x_3156:
        /* <DEDUP_REMOVED lines=162> */
.L_x_3176:
        /* <DEDUP_REMOVED lines=60> */
.L_x_3178:
[----:B------:R-:W-:Y:S05]  /*5540*/  BSYNC B0 ;  /* 0x0000000000007941 */ /* 0x000fea0003800000 */
.L_x_3177:
        /* <DEDUP_REMOVED lines=15> */
.L_x_3180:
[----:B------:R-:W-:Y:S05]  /*5640*/  BSYNC B0 ;  /* 0x0000000000007941 */ /* 0x000fea0003800000 */
.L_x_3179:
        /* <DEDUP_REMOVED lines=18> */
.L_x_3182:
[----:B------:R-:W-:Y:S05]  /*5770*/  BSYNC B0 ;  /* 0x0000000000007941 */ /* 0x000fea0003800000 */
.L_x_3181:
        /* <DEDUP_REMOVED lines=17> */
.L_x_3184:
[----:B------:R-:W-:Y:S05]  /*5890*/  BSYNC B0 ;  /* 0x0000000000007941 */ /* 0x000fea0003800000 */
.L_x_3183:
        /* <DEDUP_REMOVED lines=18> */
.L_x_3186:
[----:B------:R-:W-:Y:S05]  /*59c0*/  BSYNC B0 ;  /* 0x0000000000007941 */ /* 0x000fea0003800000 */
.L_x_3185:
        /* <DEDUP_REMOVED lines=18> */
.L_x_3188:
[----:B------:R-:W-:Y:S05]  /*5af0*/  BSYNC B0 ;  /* 0x0000000000007941 */ /* 0x000fea0003800000 */
.L_x_3187:
        /* <DEDUP_REMOVED lines=19> */
.L_x_3190:
[----:B------:R-:W-:Y:S05]  /*5c30*/  BSYNC B0 ;  /* 0x0000000000007941 */ /* 0x000fea0003800000 */
.L_x_3189:
        /* <DEDUP_REMOVED lines=18> */
.L_x_3192:
[----:B------:R-:W-:Y:S05]  /*5d60*/  BSYNC B0 ;  /* 0x0000000000007941 */ /* 0x000fea0003800000 */
.L_x_3191:
        /* <DEDUP_REMOVED lines=39> */
.L_x_3194:
[----:B------:R-:W-:Y:S05]  /*5fe0*/  BSYNC B0 ;  /* 0x0000000000007941 */ /* 0x000fea0003800000 */
.L_x_3193:
        /* <DEDUP_REMOVED lines=17> */
.L_x_3196:
[----:B------:R-:W-:Y:S05]  /*6100*/  BSYNC B0 ;  /* 0x0000000000007941 */ /* 0x000fea0003800000 */
.L_x_3195:
        /* <DEDUP_REMOVED lines=15> */
.L_x_3198:
[----:B------:R-:W-:Y:S05]  /*6200*/  BSYNC B0 ;  /* 0x0000000000007941 */ /* 0x000fea0003800000 */
.L_x_3197:
        /* <DEDUP_REMOVED lines=15> */
.L_x_3200:
[----:B------:R-:W-:Y:S05]  /*6300*/  BSYNC B0 ;  /* 0x0000000000007941 */ /* 0x000fea0003800000 */
.L_x_3199:
        /* <DEDUP_REMOVED lines=15> */
.L_x_3202:
[----:B------:R-:W-:Y:S05]  /*6400*/  BSYNC B0 ;  /* 0x0000000000007941 */ /* 0x000fea0003800000 */
.L_x_3201:
        /* <DEDUP_REMOVED lines=15> */
.L_x_3204:
[----:B------:R-:W-:Y:S05]  /*6500*/  BSYNC B0 ;  /* 0x0000000000007941 */ /* 0x000fea0003800000 */
.L_x_3203:
        /* <DEDUP_REMOVED lines=15> */
.L_x_3206:
[----:B------:R-:W-:Y:S05]  /*6600*/  BSYNC B0 ;  /* 0x0000000000007941 */ /* 0x000fea0003800000 */
.L_x_3205:
        /* <DEDUP_REMOVED lines=15> */
.L_x_3175:
        /* <DEDUP_REMOVED lines=41> */
.L_x_3207:
        /* <DEDUP_REMOVED lines=48> */
.L_x_3209:
[----:B------:R-:W-:Y:S05]  /*6c90*/  BSYNC B0 ;  /* 0x0000000000007941 */ /* 0x000fea0003800000 */
.L_x_3208:
        /* <DEDUP_REMOVED lines=16> */
.L_x_3211:
[----:B------:R-:W-:Y:S05]  /*6da0*/  BSYNC B0 ;  /* 0x0000000000007941 */ /* 0x000fea0003800000 */
.L_x_3210:
        /* <DEDUP_REMOVED lines=16> */
.L_x_3213:
[----:B------:R-:W-:Y:S05]  /*6eb0*/  BSYNC B0 ;  /* 0x0000000000007941 */ /* 0x000fea0003800000 */
.L_x_3212:
        /* <DEDUP_REMOVED lines=17> */
.L_x_3215:
[----:B------:R-:W-:Y:S05]  /*6fd0*/  BSYNC B0 ;  /* 0x0000000000007941 */ /* 0x000fea0003800000 */
.L_x_3214:
        /* <DEDUP_REMOVED lines=16> */
.L_x_3217:
[----:B------:R-:W-:Y:S05]  /*70e0*/  BSYNC B0 ;  /* 0x0000000000007941 */ /* 0x000fea0003800000 */
.L_x_3216:
        /* <DEDUP_REMOVED lines=17> */
.L_x_3219:
[----:B------:R-:W-:Y:S05]  /*7200*/  BSYNC B0 ;  /* 0x0000000000007941 */ /* 0x000fea0003800000 */
.L_x_3218:
        /* <DEDUP_REMOVED lines=18> */
.L_x_3221:
[----:B------:R-:W-:Y:S05]  /*7330*/  BSYNC B0 ;  /* 0x0000000000007941 */ /* 0x000fea0003800000 */
.L_x_3220:
        /* <DEDUP_REMOVED lines=17> */
.L_x_3223:
[----:B------:R-:W-:Y:S05]  /*7450*/  BSYNC B0 ;  /* 0x0000000000007941 */ /* 0x000fea0003800000 */
.L_x_3222:
        /* <DEDUP_REMOVED lines=38> */
.L_x_3225:
[----:B------:R-:W-:Y:S05]  /*76c0*/  BSYNC B0 ;  /* 0x0000000000007941 */ /* 0x000fea0003800000 */
.L_x_3224:
        /* <DEDUP_REMOVED lines=16> */
.L_x_3227:
[----:B------:R-:W-:Y:S05]  /*77d0*/  BSYNC B0 ;  /* 0x0000000000007941 */ /* 0x000fea0003800000 */
.L_x_3226:
        /* <DEDUP_REMOVED lines=15> */
.L_x_3229:
[----:B------:R-:W-:Y:S05]  /*78d0*/  BSYNC B0 ;  /* 0x0000000000007941 */ /* 0x000fea0003800000 */
.L_x_3228:
        /* <DEDUP_REMOVED lines=15> */
.L_x_3231:
[----:B------:R-:W-:Y:S05]  /*79d0*/  BSYNC B0 ;  /* 0x0000000000007941 */ /* 0x000fea0003800000 */
.L_x_3230:
        /* <DEDUP_REMOVED lines=15> */
.L_x_3233:
[----:B------:R-:W-:Y:S05]  /*7ad0*/  BSYNC B0 ;  /* 0x0000000000007941 */ /* 0x000fea0003800000 */
.L_x_3232:
        /* <DEDUP_REMOVED lines=15> */
.L_x_3235:
[----:B------:R-:W-:Y:S05]  /*7bd0*/  BSYNC B0 ;  /* 0x0000000000007941 */ /* 0x000fea0003800000 */
.L_x_3234:
        /* <DEDUP_REMOVED lines=15> */
.L_x_3237:
[----:B------:R-:W-:Y:S05]  /*7cd0*/  BSYNC B0 ;  /* 0x0000000000007941 */ /* 0x000fea0003800000 */
.L_x_3236:
        /* <DEDUP_REMOVED lines=15> */
.L_x_3144:
        /* <DEDUP_REMOVED lines=29> */
.L_x_3239:
[----:B------:R-:W-:Y:S01]  /*7fa0*/  ULDC UR9, c[0x0][0x8c4] ;  /* 0x0002310000097ab9 */ /* 0x000fe20000000800 */
[----:B------:R-:W-:Y:S01]  /*7fb0*/  UMOV UR7, UR8 ;  /* 0x0000000800077c82 */ /* 0x000fe20008000000 */
[----:B------:R-:W-:-:S11]  /*7fc0*/  UISETP.NE.AND UP0, UPT, UR9, 0x1, UPT ;  /* 0x000000010900788c */ /* 0x000fd6000bf05270 */
[----:B------:R-:W-:Y:S02]  /*7fd0*/  @UP0 ULDC.64 UR10, c[0x0][0x8c8] ;  /* 0x00023200000a0ab9 */ /* 0x000fe40000000a00 */
[----:B------:R-:W-:-:S04]  /*7fe0*/  UIMAD.WIDE.U32 UR4, UR8, UR10, URZ ;  /* 0x0000000a080472a5 */ /* 0x000fc8000f8e003f */
[----:B------:R-:W-:-:S04]  /*7ff0*/  @UP0 USHF.R.U32.HI UR7, URZ, UR11, UR5 ;  /* 0x0000000b3f070299 */ /* 0x000fc80008011605 */
[----:B------:R-:W-:-:S12]  /*8000*/  UIMAD UR4, UR7, UR9, URZ ;  /* 0x00000009070472a4 */ /* 0x000fd8000f8e023f */
.L_x_3240:
        /* <DEDUP_REMOVED lines=23> */
.L_x_3241:
        /* <DEDUP_REMOVED lines=13> */
.L_x_3243:
[----:B------:R-:W-:-:S05]  /*8250*/  ULDC UR4, c[0x0][0x8ec] ;  /* 0x00023b0000047ab9 */ /* 0x000fca0000000800 */
.L_x_3242:
[----:B------:R-:W-:-:S04]  /*8260*/  UIADD3 UR4, UR4, 0x7f, URZ ;  /* 0x0000007f04047890 */ /* 0x000fc8000fffe03f */
[----:B------:R-:W-:-:S04]  /*8270*/  USHF.R.S32.HI UR5, URZ, 0x1f, UR4 ;  /* 0x0000001f3f057899 */ /* 0x000fc80008011404 */
[----:B------:R-:W-:-:S04]  /*8280*/  ULEA.HI UR5, UR5, UR4, URZ, 0x7 ;  /* 0x0000000405057291 */ /* 0x000fc8000f8f383f */
[----:B------:R-:W-:-:S04]  /*8290*/  USHF.R.S32.HI UR5, URZ, 0x7, UR5 ;  /* 0x000000073f057899 */ /* 0x000fc80008011405 */
[----:B------:R-:W-:Y:S02]  /*82a0*/  UISETP.GT.AND UP0, UPT, UR5, UR7, UPT ;  /* 0x000000070500728c */ /* 0x000fe4000bf04270 */
[----:B------:R-:W-:Y:S02]  /*82b0*/  ULOP3.LUT UR7, URZ, UR7, URZ, 0x33, !UPT ;  /* 0x000000073f077292 */ /* 0x000fe4000f8e333f */
[----:B------:R-:W-:Y:S02]  /*82c0*/  USEL UR10, UR10, 0xffffffff, UP0 ;  /* 0xffffffff0a0a7887 */ /* 0x000fe40008000000 */
[----:B------:R-:W-:-:S04]  /*82d0*/  UIADD3 UR7, UR5, UR7, URZ ;  /* 0x0000000705077290 */ /* 0x000fc8000fffe03f */
        /* <DEDUP_REMOVED lines=40> */
.L_x_3244:
        /* <DEDUP_REMOVED lines=13> */
.L_x_3245:
        /* <DEDUP_REMOVED lines=12> */
.L_x_3246:
[----:B------:R-:W-:Y:S01]  /*86f0*/  ULEA UR8, UR7, UR14, 0x7 ;  /* 0x0000000e07087291 */ /* 0x000fe2000f8e383f */
[----:B------:R-:W-:-:S03]  /*8700*/  ULDC UR9, c[0x0][0x74c] ;  /* 0x0001d30000097ab9 */ /* 0x000fc60000000800 */
[----:B------:R-:W-:Y:S02]  /*8710*/  UIADD3 UR9, UR8, -UR9, -UR11 ;  /* 0x8000000908097290 */ /* 0x000fe4000fffe80b */
        /* <DEDUP_REMOVED lines=13> */
[----:B------:R-:W1:Y:S01]  /*87f0*/  S2R R0, SR_TID.X ;  /* 0x0000000000007919 */ /* 0x000e620000002100 */
[----:B------:R-:W-:Y:S01]  /*8800*/  UIMAD UR16, UR20, UR18, URZ ;  /* 0x00000012141072a4 */ /* 0x000fe2000f8e023f */
[----:B------:R-:W-:Y:S01]  /*8810*/  LOP3.LUT R8, RZ, UR7, RZ, 0x33, !PT ;  /* 0x00000007ff087c12 */ /* 0x000fe2000f8e33ff */
[----:B------:R-:W-:Y:S02]  /*8820*/  USHF.R.S32.HI UR15, URZ, 0x1f, UR10 ;  /* 0x0000001f3f0f7899 */ /* 0x000fe4000801140a */
[----:B------:R-:W-:Y:S02]  /*8830*/  UIMAD UR17, UR6, UR19, UR16 ;  /* 0x00000013061172a4 */ /* 0x000fe4000f8e0210 */
[----:B------:R-:W-:Y:S02]  /*8840*/  UIADD3 UR19, UR11, 0x7f, URZ ;  /* 0x0000007f0b137890 */ /* 0x000fe4000fffe03f */
[----:B------:R-:W-:Y:S01]  /*8850*/  UIMAD.WIDE.U32 UR8, UR6, UR18, URZ ;  /* 0x00000012060872a5 */ /* 0x000fe2000f8e003f */
[----:B------:R-:W-:Y:S01]  /*8860*/  ULDC UR21, c[0x0][0x288] ;  /* 0x0000a20000157ab9 */ /* 0x000fe20000000800 */
[----:B------:R-:W-:-:S02]  /*8870*/  UIADD3 UR16, UR12, -UR13, URZ ;  /* 0x8000000d0c107290 */ /* 0x000fc4000fffe03f */
[----:B------:R-:W-:Y:S01]  /*8880*/  UIADD3 UR14, UR11, 0xbf, -UR14 ;  /* 0x000000bf0b0e7890 */ /* 0x000fe2000fffe80e */
[----:B------:R-:W-:Y:S01]  /*8890*/  ULDC UR22, c[0x0][0x760] ;  /* 0x0001d80000167ab9 */ /* 0x000fe20000000800 */
[----:B------:R-:W-:Y:S02]  /*88a0*/  USEL UR29, UR10, URZ, !UP0 ;  /* 0x0000003f0a1d7287 */ /* 0x000fe4000c000000 */
[----:B------:R-:W-:Y:S02]  /*88b0*/  USEL UR23, UR15, URZ, !UP0 ;  /* 0x0000003f0f177287 */ /* 0x000fe4000c000000 */
[----:B------:R-:W-:Y:S02]  /*88c0*/  UIMAD UR18, UR10, UR21, URZ ;  /* 0x000000150a1272a4 */ /* 0x000fe4000f8e023f */
[----:B------:R-:W-:Y:S02]  /*88d0*/  USHF.R.S32.HI UR11, URZ, 0x1f, UR19 ;  /* 0x0000001f3f0b7899 */ /* 0x000fe40008011413 */
[----:B------:R-:W-:-:S02]  /*88e0*/  UIMAD UR15, UR21, UR22, URZ ;  /* 0x00000016150f72a4 */ /* 0x000fc4000f8e023f */
[----:B------:R-:W-:Y:S02]  /*88f0*/  UIADD3 UR10, UP0, UR4, UR8, URZ ;  /* 0x00000008040a7290 */ /* 0x000fe4000ff1e03f */
[----:B------:R-:W-:Y:S02]  /*8900*/  UIADD3 UR17, UR9, UR17, URZ ;  /* 0x0000001109117290 */ /* 0x000fe4000fffe03f */
[----:B------:R-:W-:Y:S01]  /*8910*/  ULOP3.LUT UR21, UR16, 0x1, URZ, 0xc0, !UPT ;  /* 0x0000000110157892 */ /* 0x000fe2000f8ec03f */
[----:B-1----:R-:W-:Y:S01]  /*8920*/  LOP3.LUT R0, R0, 0x1f, RZ, 0xc0, !PT ;  /* 0x0000001f00007812 */ /* 0x002fe200078ec0ff */
[----:B------:R-:W-:Y:S02]  /*8930*/  ULEA.HI UR22, UR11, UR19, URZ, 0x7 ;  /* 0x000000130b167291 */ /* 0x000fe4000f8f383f */
[----:B------:R-:W-:Y:S02]  /*8940*/  UIADD3.X UR11, UR5, UR17, URZ, UP0, !UPT ;  /* 0x00000011050b7290 */ /* 0x000fe400087fe43f */
[----:B------:R-:W-:Y:S01]  /*8950*/  UISETP.NE.U32.AND UP0, UPT, UR21, 0x1, UPT ;  /* 0x000000011500788c */ /* 0x000fe2000bf05070 */
[----:B------:R-:W-:Y:S01]  /*8960*/  ULDC.64 UR30, c[0x0][0x2e0] ;  /* 0x0000b800001e7ab9 */ /* 0x000fe20000000a00 */
[----:B------:R-:W-:-:S02]  /*8970*/  UIADD3 UR16, UP1, UR6, UR18, URZ ;  /* 0x0000001206107290 */ /* 0x000fc4000ff3e03f */
[----:B------:R-:W-:Y:S02]  /*8980*/  UIMAD UR6, UR23, UR30, URZ ;  /* 0x0000001e170672a4 */ /* 0x000fe4000f8e023f */
[----:B------:R-:W-:Y:S01]  /*8990*/  PLOP3.LUT P1, PT, PT, PT, UP0, 0x80, 0x0 ;  /* 0x000000000000781c */ /* 0x000fe20003f2f008 */
[----:B------:R-:W-:Y:S02]  /*89a0*/  UIMAD.WIDE.U32 UR10, UR29, UR30, UR10 ;  /* 0x0000001e1d0a72a5 */ /* 0x000fe4000f8e000a */
[----:B------:R-:W-:Y:S01]  /*89b0*/  UIMAD UR21, UR29, UR31, UR6 ;  /* 0x0000001f1d1572a4 */ /* 0x000fe2000f8e0206 */
[----:B------:R-:W-:Y:S01]  /*89c0*/  ELECT P0, URZ, PT ;  /* 0x00000000003f782f */ /* 0x000fe20003800000 */
[----:B------:R-:W-:Y:S02]  /*89d0*/  ULEA.HI.X.SX32 UR20, UR18, UR20, 0x1, UP1 ;  /* 0x0000001412147291 */ /* 0x000fe400088f0e3f */
[----:B------:R-:W-:Y:S02]  /*89e0*/  USHF.R.S32.HI UR22, URZ, 0x7, UR22 ;  /* 0x000000073f167899 */ /* 0x000fe40008011416 */
[----:B------:R-:W-:-:S04]  /*89f0*/  UIADD3 UR32, UR11, UR21, URZ ;  /* 0x000000150b207290 */ /* 0x000fc8000fffe03f */
[----:B------:R-:W-:Y:S08]  /*8a00*/  @P1 BRA `(.L_x_3247) ;  /* 0x0000000400881947 */ /* 0x000ff00003800000 */
        /* <DEDUP_REMOVED lines=18> */
.L_x_3250:
[----:B------:R-:W2:Y:S04]  /*8b30*/  LDG.E.STRONG.GPU R4, desc[UR46][R2.64] ;  /* 0x0000002e02047981 */ /* 0x000ea8000c1ef900 */
[----:B--2---:R-:W-:Y:S01]  /*8b40*/  CCTL.IVALL ;  /* 0x00000000ff00798f */ /* 0x004fe20002000000 */
[----:B------:R-:W-:Y:S05]  /*8b50*/  YIELD ;  /* 0x0000000000007946 */ /* 0x000fea0003800000 */
[----:B------:R-:W-:-:S13]  /*8b60*/  ISETP.NE.AND P1, PT, R4, R5, PT ;  /* 0x000000050400720c */ /* 0x000fda0003f25270 */
[----:B------:R-:W-:Y:S05]  /*8b70*/  @P1 BRA `(.L_x_3250) ;  /* 0xfffffffc00ec1947 */ /* 0x000fea000383ffff */
.L_x_3249:
[----:B------:R-:W-:Y:S05]  /*8b80*/  BSYNC B0 ;  /* 0x0000000000007941 */ /* 0x000fea0003800000 */
.L_x_3248:
[----:B------:R-:W-:-:S03]  /*8b90*/  UMOV UR6, 0xffffffff ;  /* 0xffffffff00067882 */ /* 0x000fc60000000000 */
[----:B------:R-:W-:Y:S05]  /*8ba0*/  BRA.DIV UR6, `(.L_x_3251) ;  /* 0x0000003a06e07947 */ /* 0x000fea000b800000 */
[----:B------:R-:W-:Y:S01]  /*8bb0*/  NOP ;  /* 0x0000000000007918 */ /* 0x000fe20000000000 */
.L_x_3326:
        /* <DEDUP_REMOVED lines=22> */
.L_x_3253:
[----:B------:R-:W-:Y:S05]  /*8d20*/  BSYNC B0 ;  /* 0x0000000000007941 */ /* 0x000fea0003800000 */
.L_x_3252:
        /* <DEDUP_REMOVED lines=9> */
[----:B------:R-:W-:Y:S02]  /*8dc0*/  UIADD3 UR24, UP0, UR6, UR10, URZ ;  /* 0x0000000a06187290 */ /* 0x000fe4000ff1e03f */
[----:B-1----:R-:W-:Y:S02]  /*8dd0*/  ULEA UR23, UR23, UR7, 0x18 ;  /* 0x0000000717177291 */ /* 0x002fe4000f8ec03f */
[----:B------:R-:W-:Y:S02]  /*8de0*/  ULEA.HI.X.SX32 UR7, UR6, UR32, 0x1, UP0 ;  /* 0x0000002006077291 */ /* 0x000fe400080f0e3f */
        /* <DEDUP_REMOVED lines=8> */
.L_x_3255:
[----:B------:R-:W-:Y:S05]  /*8e70*/  BSYNC B0 ;  /* 0x0000000000007941 */ /* 0x000fea0003800000 */
.L_x_3254:
[----:B------:R-:W-:Y:S06]  /*8e80*/  BAR.ARV 0xa, 0xa0 ;  /* 0x0282800000007b1d */ /* 0x000fec0000002000 */
[----:B------:R-:W-:Y:S04]  /*8e90*/  BSSY B0, `(.L_x_3256) ;  /* 0x0000003000007945 */ /* 0x000fe80003800000 */
[----:B------:R-:W-:Y:S05]  /*8ea0*/  @!P0 BRA `(.L_x_3257) ;  /* 0x0000000000048947 */ /* 0x000fea0003800000 */
[----:B------:R-:W-:-:S04]  /*8eb0*/  DEPBAR.LE SB0, 0x0 ;  /* 0x000080000000791a */ /* 0x000fc80000000000 */
.L_x_3257:
[----:B------:R-:W-:Y:S05]  /*8ec0*/  BSYNC B0 ;  /* 0x0000000000007941 */ /* 0x000fea0003800000 */
.L_x_3256:
        /* <DEDUP_REMOVED lines=19> */
.L_x_3259:
[----:B------:R-:W-:Y:S05]  /*9000*/  BSYNC B0 ;  /* 0x0000000000007941 */ /* 0x000fea0003800000 */
.L_x_3258:
[----:B------:R-:W-:Y:S01]  /*9010*/  UIADD3 UR7, UR13, 0x1, URZ ;  /* 0x000000010d077890 */ /* 0x000fe2000fffe03f */
[----:B------:R-:W-:Y:S11]  /*9020*/  BRA `(.L_x_3260) ;  /* 0x0000000000047947 */ /* 0x000ff60003800000 */
.L_x_3247:
[----:B------:R-:W-:-:S05]  /*9030*/  UMOV UR7, UR13 ;  /* 0x0000000d00077c82 */ /* 0x000fca0008000000 */
.L_x_3260:
[----:B------:R-:W-:-:S04]  /*9040*/  UIADD3 UR6, UR13, 0x1, URZ ;  /* 0x000000010d067890 */ /* 0x000fc8000fffe03f */
[----:B------:R-:W-:-:S06]  /*9050*/  UISETP.NE.AND UP0, UPT, UR12, UR6, UPT ;  /* 0x000000060c00728c */ /* 0x000fcc000bf05270 */
[----:B------:R-:W-:-:S13]  /*9060*/  PLOP3.LUT P1, PT, PT, PT, UP0, 0x80, 0x0 ;  /* 0x000000000000781c */ /* 0x000fda0003f2f008 */
[----:B------:R-:W-:Y:S05]  /*9070*/  @!P1 BRA `(.L_x_3151) ;  /* 0x00000034004c9947 */ /* 0x000fea0003800000 */
[----:B------:R-:W-:Y:S01]  /*9080*/  UMOV UR18, UR8 ;  /* 0x0000000800127c82 */ /* 0x000fe20008000000 */
[----:B------:R-:W-:Y:S01]  /*9090*/  UMOV UR19, UR17 ;  /* 0x0000001100137c82 */ /* 0x000fe20008000000 */
[----:B------:R-:W-:Y:S01]  /*90a0*/  ULDC.64 UR24, c[0x0][0x2c0] ;  /* 0x0000b00000187ab9 */ /* 0x000fe20000000a00 */
[----:B------:R-:W-:Y:S01]  /*90b0*/  UIMAD.WIDE.U32 UR18, UR29, UR30, UR18 ;  /* 0x0000001e1d1272a5 */ /* 0x000fe2000f8e0012 */
[----:B------:R-:W-:Y:S01]  /*90c0*/  UMOV UR23, UR7 ;  /* 0x0000000700177c82 */ /* 0x000fe20008000000 */
[----:B------:R-:W-:Y:S02]  /*90d0*/  UMOV UR6, URZ ;  /* 0x0000003f00067c82 */ /* 0x000fe40008000000 */
[----:B------:R-:W-:-:S04]  /*90e0*/  UIADD3 UR27, UP0, UR4, UR18, URZ ;  /* 0x00000012041b7290 */ /* 0x000fc8000ff1e03f */
[----:B------:R-:W-:Y:S02]  /*90f0*/  UIADD3.X UR18, UR5, UR21, UR19, UP0, !UPT ;  /* 0x0000001505127290 */ /* 0x000fe400087fe413 */
[----:B------:R-:W-:-:S04]  /*9100*/  ULEA UR26, UP0, UR27, UR24, 0x2 ;  /* 0x000000181b1a7291 */ /* 0x000fc8000f80103f */
[----:B------:R-:W-:Y:S02]  /*9110*/  ULEA.HI.X UR27, UR27, UR25, UR18, 0x2, UP0 ;  /* 0x000000191b1b7291 */ /* 0x000fe400080f1412 */
[----:B------:R-:W-:-:S04]  /*9120*/  UIADD3 UR26, UP0, UR26, 0x4000, URZ ;  /* 0x000040001a1a7890 */ /* 0x000fc8000ff1e03f */
[----:B------:R-:W-:-:S12]  /*9130*/  UIADD3.X UR27, URZ, UR27, URZ, UP0, !UPT ;  /* 0x0000001b3f1b7290 */ /* 0x000fd800087fe43f */
.L_x_3285:
        /* <DEDUP_REMOVED lines=18> */
.L_x_3263:
[----:B------:R-:W2:Y:S04]  /*9260*/  LDG.E.STRONG.GPU R4, desc[UR46][R2.64] ;  /* 0x0000002e02047981 */ /* 0x000ea8000c1ef900 */
[----:B--2---:R-:W-:Y:S01]  /*9270*/  CCTL.IVALL ;  /* 0x00000000ff00798f */ /* 0x004fe20002000000 */
[----:B------:R-:W-:Y:S05]  /*9280*/  YIELD ;  /* 0x0000000000007946 */ /* 0x000fea0003800000 */
[----:B------:R-:W-:-:S13]  /*9290*/  ISETP.NE.AND P1, PT, R4, R5, PT ;  /* 0x000000050400720c */ /* 0x000fda0003f25270 */
[----:B------:R-:W-:Y:S05]  /*92a0*/  @P1 BRA `(.L_x_3263) ;  /* 0xfffffffc00ec1947 */ /* 0x000fea000383ffff */
.L_x_3262:
[----:B------:R-:W-:Y:S05]  /*92b0*/  BSYNC B0 ;  /* 0x0000000000007941 */ /* 0x000fea0003800000 */
.L_x_3261:
[----:B------:R-:W-:-:S03]  /*92c0*/  UMOV UR24, 0xffffffff ;  /* 0xffffffff00187882 */ /* 0x000fc60000000000 */
[----:B------:R-:W-:Y:S05]  /*92d0*/  BRA.DIV UR24, `(.L_x_3264) ;  /* 0x0000003618307947 */ /* 0x000fea000b800000 */
[----:B------:R-:W-:Y:S01]  /*92e0*/  NOP ;  /* 0x0000000000007918 */ /* 0x000fe20000000000 */
.L_x_3329:
        /* <DEDUP_REMOVED lines=19> */
.L_x_3266:
[----:B------:R-:W-:Y:S05]  /*9420*/  BSYNC B0 ;  /* 0x0000000000007941 */ /* 0x000fea0003800000 */
.L_x_3265:
        /* <DEDUP_REMOVED lines=15> */
.L_x_3268:
[----:B------:R-:W-:Y:S05]  /*9520*/  BSYNC B0 ;  /* 0x0000000000007941 */ /* 0x000fea0003800000 */
.L_x_3267:
[----:B------:R-:W-:Y:S06]  /*9530*/  BAR.ARV 0xa, 0xa0 ;  /* 0x0282800000007b1d */ /* 0x000fec0000002000 */
[----:B------:R-:W-:Y:S04]  /*9540*/  BSSY B0, `(.L_x_3269) ;  /* 0x0000003000007945 */ /* 0x000fe80003800000 */
[----:B------:R-:W-:Y:S05]  /*9550*/  @!P0 BRA `(.L_x_3270) ;  /* 0x0000000000048947 */ /* 0x000fea0003800000 */
[----:B------:R-:W-:-:S04]  /*9560*/  DEPBAR.LE SB0, 0x0 ;  /* 0x000080000000791a */ /* 0x000fc80000000000 */
.L_x_3270:
[----:B------:R-:W-:Y:S05]  /*9570*/  BSYNC B0 ;  /* 0x0000000000007941 */ /* 0x000fea0003800000 */
.L_x_3269:
        /* <DEDUP_REMOVED lines=19> */
.L_x_3272:
[----:B------:R-:W-:Y:S05]  /*96b0*/  BSYNC B0 ;  /* 0x0000000000007941 */ /* 0x000fea0003800000 */
.L_x_3271:
        /* <DEDUP_REMOVED lines=17> */
.L_x_3275:
[----:B------:R-:W2:Y:S04]  /*97d0*/  LDG.E.STRONG.GPU R4, desc[UR46][R2.64] ;  /* 0x0000002e02047981 */ /* 0x000ea8000c1ef900 */
[----:B--2---:R-:W-:Y:S01]  /*97e0*/  CCTL.IVALL ;  /* 0x00000000ff00798f */ /* 0x004fe20002000000 */
[----:B------:R-:W-:Y:S05]  /*97f0*/  YIELD ;  /* 0x0000000000007946 */ /* 0x000fea0003800000 */
[----:B------:R-:W-:-:S13]  /*9800*/  ISETP.NE.AND P1, PT, R4, R5, PT ;  /* 0x000000050400720c */ /* 0x000fda0003f25270 */
[----:B------:R-:W-:Y:S05]  /*9810*/  @P1 BRA `(.L_x_3275) ;  /* 0xfffffffc00ec1947 */ /* 0x000fea000383ffff */
.L_x_3274:
[----:B------:R-:W-:Y:S05]  /*9820*/  BSYNC B0 ;  /* 0x0000000000007941 */ /* 0x000fea0003800000 */
.L_x_3273:
[----:B------:R-:W-:-:S03]  /*9830*/  UMOV UR18, 0xffffffff ;  /* 0xffffffff00127882 */ /* 0x000fc60000000000 */
[----:B------:R-:W-:Y:S05]  /*9840*/  BRA.DIV UR18, `(.L_x_3276) ;  /* 0x0000002e12f07947 */ /* 0x000fea000b800000 */
[----:B------:R-:W-:Y:S01]  /*9850*/  NOP ;  /* 0x0000000000007918 */ /* 0x000fe20000000000 */
.L_x_3332:
        /* <DEDUP_REMOVED lines=15> */
.L_x_3278:
[----:B------:R-:W-:Y:S05]  /*9950*/  BSYNC B0 ;  /* 0x0000000000007941 */ /* 0x000fea0003800000 */
.L_x_3277:
        /* <DEDUP_REMOVED lines=15> */
.L_x_3280:
[----:B------:R-:W-:Y:S05]  /*9a50*/  BSYNC B0 ;  /* 0x0000000000007941 */ /* 0x000fea0003800000 */
.L_x_3279:
[----:B------:R-:W-:Y:S06]  /*9a60*/  BAR.ARV 0xa, 0xa0 ;  /* 0x0282800000007b1d */ /* 0x000fec0000002000 */
[----:B------:R-:W-:Y:S04]  /*9a70*/  BSSY B0, `(.L_x_3281) ;  /* 0x0000003000007945 */ /* 0x000fe80003800000 */
[----:B------:R-:W-:Y:S05]  /*9a80*/  @!P0 BRA `(.L_x_3282) ;  /* 0x0000000000048947 */ /* 0x000fea0003800000 */
[----:B------:R-:W-:-:S04]  /*9a90*/  DEPBAR.LE SB0, 0x0 ;  /* 0x000080000000791a */ /* 0x000fc80000000000 */
.L_x_3282:
[----:B------:R-:W-:Y:S05]  /*9aa0*/  BSYNC B0 ;  /* 0x0000000000007941 */ /* 0x000fea0003800000 */
.L_x_3281:
        /* <DEDUP_REMOVED lines=19> */
.L_x_3284:
[----:B------:R-:W-:Y:S05]  /*9be0*/  BSYNC B0 ;  /* 0x0000000000007941 */ /* 0x000fea0003800000 */
.L_x_3283:
[----:B------:R-:W-:Y:S02]  /*9bf0*/  UIADD3 UR7, UR7, 0x2, URZ ;  /* 0x0000000207077890 */ /* 0x000fe4000fffe03f */
[----:B------:R-:W-:Y:S02]  /*9c00*/  UIADD3 UR6, UR6, 0x4000, URZ ;  /* 0x0000400006067890 */ /* 0x000fe4000fffe03f */
[----:B------:R-:W-:-:S06]  /*9c10*/  UISETP.GE.AND UP0, UPT, UR7, UR12, UPT ;  /* 0x0000000c0700728c */ /* 0x000fcc000bf06270 */
[----:B------:R-:W-:-:S13]  /*9c20*/  PLOP3.LUT P1, PT, PT, PT, UP0, 0x80, 0x0 ;  /* 0x000000000000781c */ /* 0x000fda0003f2f008 */
[----:B------:R-:W-:Y:S05]  /*9c30*/  @!P1 BRA `(.L_x_3285) ;  /* 0xfffffff400409947 */ /* 0x000fea000383ffff */
[----:B------:R-:W-:Y:S05]  /*9c40*/  BRA `(.L_x_3151) ;  /* 0x0000002800587947 */ /* 0x000fea0003800000 */
.L_x_3238:
[----:B------:R-:W1:Y:S01]  /*9c50*/  LDC R5, c[0x0][0x8d0] ;  /* 0x00023400ff057b82 */ /* 0x000e620000000800 */
[----:B------:R-:W2:Y:S01]  /*9c60*/  S2R R3, SR_CTAID.X ;  /* 0x0000000000037919 */ /* 0x000ea20000002500 */
[----:B------:R-:W-:Y:S01]  /*9c70*/  ULDC UR4, c[0x0][0x8e8] ;  /* 0x00023a0000047ab9 */ /* 0x000fe20000000800 */
[----:B-1----:R-:W-:Y:S01]  /*9c80*/  ISETP.NE.AND P0, PT, R5, 0x1, PT ;  /* 0x000000010500780c */ /* 0x002fe20003f05270 */
[----:B--2---:R-:W-:-:S12]  /*9c90*/  IMAD.MOV.U32 R2, RZ, RZ, R3 ;  /* 0x000000ffff027224 */ /* 0x004fd800078e0003 */
[----:B------:R-:W1:Y:S08]  /*9ca0*/  @P0 LDC R0, c[0x0][0x8d4] ;  /* 0x00023500ff000b82 */ /* 0x000e700000000800 */
[----:B------:R-:W2:Y:S01]  /*9cb0*/  @P0 LDC R7, c[0x0][0x8d8] ;  /* 0x00023600ff070b82 */ /* 0x000ea20000000800 */
[----:B-1----:R-:W-:-:S05]  /*9cc0*/  @P0 IMAD.HI.U32 R0, R3, R0, RZ ;  /* 0x0000000003000227 */ /* 0x002fca00078e00ff */
[----:B--2---:R-:W-:-:S04]  /*9cd0*/  @P0 SHF.R.U32.HI R2, RZ, R7, R0 ;  /* 0x00000007ff020219 */ /* 0x004fc80000011600 */
[----:B------:R-:W-:Y:S01]  /*9ce0*/  ISETP.GE.AND P0, PT, R2, UR4, PT ;  /* 0x0000000402007c0c */ /* 0x000fe2000bf06270 */
[----:B------:R-:W-:-:S04]  /*9cf0*/  IMAD.MOV R0, RZ, RZ, -R2 ;  /* 0x000000ffff007224 */ /* 0x000fc800078e0a02 */
[----:B------:R-:W-:-:S08]  /*9d00*/  IMAD R5, R5, R0, R3 ;  /* 0x0000000005057224 */ /* 0x000fd000078e0203 */
[----:B------:R-:W-:Y:S05]  /*9d10*/  @!P0 BRA `(.L_x_3286) ;  /* 0x0000000000208947 */ /* 0x000fea0003800000 */
[----:B------:R-:W1:Y:S01]  /*9d20*/  LDC R3, c[0x0][0x8dc] ;  /* 0x00023700ff037b82 */ /* 0x000e620000000800 */
[----:B------:R-:W-:Y:S01]  /*9d30*/  IMAD.MOV.U32 R0, RZ, RZ, R5 ;  /* 0x000000ffff007224 */ /* 0x000fe200078e0005 */
[----:B-1----:R-:W-:-:S13]  /*9d40*/  ISETP.NE.AND P0, PT, R3, 0x1, PT ;  /* 0x000000010300780c */ /* 0x002fda0003f05270 */
[----:B------:R-:W1:Y:S02]  /*9d50*/  @P0 LDC.64 R6, c[0x0][0x8e0] ;  /* 0x00023800ff060b82 */ /* 0x000e640000000a00 */
[----:B-1----:R-:W-:-:S05]  /*9d60*/  @P0 IMAD.HI.U32 R4, R5, R6, RZ ;  /* 0x0000000605040227 */ /* 0x002fca00078e00ff */
[----:B------:R-:W-:-:S05]  /*9d70*/  @P0 SHF.R.U32.HI R0, RZ, R7, R4 ;  /* 0x00000007ff000219 */ /* 0x000fca0000011604 */
[----:B------:R-:W-:Y:S01]  /*9d80*/  IMAD R3, R0, R3, RZ ;  /* 0x0000000300037224 */ /* 0x000fe200078e02ff */
[----:B------:R-:W-:Y:S06]  /*9d90*/  BRA `(.L_x_3287) ;  /* 0x00000000001c7947 */ /* 0x000fec0003800000 */
.L_x_3286:
[----:B------:R-:W1:Y:S01]  /*9da0*/  LDC R3, c[0x0][0x8c4] ;  /* 0x00023100ff037b82 */ /* 0x000e620000000800 */
[----:B------:R-:W-:Y:S01]  /*9db0*/  IMAD.MOV.U32 R0, RZ, RZ, R5 ;  /* 0x000000ffff007224 */ /* 0x000fe200078e0005 */
[----:B-1----:R-:W-:-:S13]  /*9dc0*/  ISETP.NE.AND P0, PT, R3, 0x1, PT ;  /* 0x000000010300780c */ /* 0x002fda0003f05270 */
[----:B------:R-:W1:Y:S02]  /*9dd0*/  @P0 LDC.64 R6, c[0x0][0x8c8] ;  /* 0x00023200ff060b82 */ /* 0x000e640000000a00 */
[----:B-1----:R-:W-:-:S05]  /*9de0*/  @P0 IMAD.HI.U32 R4, R5, R6, RZ ;  /* 0x0000000605040227 */ /* 0x002fca00078e00ff */
[----:B------:R-:W-:-:S05]  /*9df0*/  @P0 SHF.R.U32.HI R0, RZ, R7, R4 ;  /* 0x00000007ff000219 */ /* 0x000fca0000011604 */
[----:B------:R-:W-:-:S07]  /*9e00*/  IMAD R3, R0, R3, RZ ;  /* 0x0000000300037224 */ /* 0x000fce00078e02ff */
.L_x_3287:
[----:B------:R-:W1:Y:S01]  /*9e10*/  LDC R8, c[0x0][0x8b8] ;  /* 0x00022e00ff087b82 */ /* 0x000e620000000800 */
[----:B------:R-:W-:Y:S01]  /*9e20*/  IMAD.IADD R3, R5, 0x1, -R3 ;  /* 0x0000000105037824 */ /* 0x000fe200078e0a03 */
[----:B------:R-:W-:-:S06]  /*9e30*/  ULDC.64 UR6, c[0x0][0x8f8] ;  /* 0x00023e0000067ab9 */ /* 0x000fcc0000000a00 */
[----:B------:R-:W2:Y:S01]  /*9e40*/  LDC R4, c[0x0][0x8c4] ;  /* 0x00023100ff047b82 */ /* 0x000ea20000000800 */
[C---:B-1----:R-:W-:Y:S02]  /*9e50*/  ISETP.NE.AND P0, PT, R8.reuse, 0x1, PT ;  /* 0x000000010800780c */ /* 0x042fe40003f05270 */
[----:B------:R-:W-:Y:S01]  /*9e60*/  R2UR UR20, R8 ;  /* 0x00000000081472ca */ /* 0x000fe200000e0000 */
[----:B--2---:R-:W-:-:S04]  /*9e70*/  IMAD R3, R2, R4, R3 ;  /* 0x0000000402037224 */ /* 0x004fc800078e0203 */
[----:B------:R-:W-:-:S06]  /*9e80*/  IMAD.MOV.U32 R11, RZ, RZ, R3 ;  /* 0x000000ffff0b7224 */ /* 0x000fcc00078e0003 */
[----:B------:R-:W1:Y:S01]  /*9e90*/  @P0 LDC R6, c[0x0][0x8bc] ;  /* 0x00022f00ff060b82 */ /* 0x000e620000000800 */
[----:B------:R-:W-:-:S07]  /*9ea0*/  R2UR UR5, R3 ;  /* 0x00000000030572ca */ /* 0x000fce00000e0000 */
[----:B------:R-:W2:Y:S01]  /*9eb0*/  @P0 LDC R7, c[0x0][0x8c0] ;  /* 0x00023000ff070b82 */ /* 0x000ea20000000800 */
[----:B-1----:R-:W-:-:S05]  /*9ec0*/  @P0 IMAD.HI.U32 R2, R3, R6, RZ ;  /* 0x0000000603020227 */ /* 0x002fca00078e00ff */
[----:B--2---:R-:W-:Y:S02]  /*9ed0*/  @P0 SHF.R.U32.HI R11, RZ, R7, R2 ;  /* 0x00000007ff0b0219 */ /* 0x004fe40000011602 */
[----:B------:R-:W-:-:S03]  /*9ee0*/  ISETP.NE.U32.AND P0, PT, RZ, UR6, PT ;  /* 0x00000006ff007c0c */ /* 0x000fc6000bf05070 */
[----:B------:R-:W-:Y:S01]  /*9ef0*/  IMAD.MOV R2, RZ, RZ, -R11 ;  /* 0x000000ffff027224 */ /* 0x000fe200078e0a0b */
[----:B------:R-:W-:-:S04]  /*9f00*/  ISETP.NE.AND.EX P0, PT, RZ, UR7, PT, P0 ;  /* 0x00000007ff007c0c */ /* 0x000fc8000bf05300 */
[----:B------:R-:W-:-:S13]  /*9f10*/  R2UR UR4, R2 ;  /* 0x00000000020472ca */ /* 0x000fda00000e0000 */
[----:B------:R-:W-:Y:S01]  /*9f20*/  UIMAD UR20, UR20, UR4, UR5 ;  /* 0x00000004141472a4 */ /* 0x000fe2000f8e0205 */
[----:B------:R-:W-:Y:S11]  /*9f30*/  @!P0 BRA `(.L_x_3288) ;  /* 0x0000000000108947 */ /* 0x000ff60003800000 */
[----:B------:R-:W1:Y:S02]  /*9f40*/  LDC.64 R2, c[0x0][0x8f8] ;  /* 0x00023e00ff027b82 */ /* 0x000e640000000a00 */
[----:B-1----:R-:W-:-:S05]  /*9f50*/  IMAD.WIDE R2, R11, 0x4, R2 ;  /* 0x000000040b027825 */ /* 0x002fca00078e0202 */
[----:B------:R2:W5:Y:S01]  /*9f60*/  LDG.E R4, desc[UR46][R2.64] ;  /* 0x0000002e02047981 */ /* 0x000562000c1e1900 */
[----:B------:R-:W-:Y:S05]  /*9f70*/  BRA `(.L_x_3289) ;  /* 0x00000000002c7947 */ /* 0x000fea0003800000 */
.L_x_3288:
        /* <DEDUP_REMOVED lines=10> */
.L_x_3290:
[----:B------:R-:W1:Y:S02]  /*a020*/  LDC R4, c[0x0][0x8ec] ;  /* 0x00023b00ff047b82 */ /* 0x000e640000000800 */
.L_x_3289:
[----:B-1---5:R-:W-:Y:S01]  /*a030*/  VIADD R4, R4, 0x7f ;  /* 0x0000007f04047836 */ /* 0x022fe20000000000 */
[----:B------:R-:W-:Y:S01]  /*a040*/  LOP3.LUT R12, R0, 0x1ffffff, RZ, 0x3c, !PT ;  /* 0x01ffffff000c7812 */ /* 0x000fe200078e3cff */
[----:B------:R-:W-:Y:S02]  /*a050*/  IMAD.MOV.U32 R10, RZ, RZ, 0x1 ;  /* 0x00000001ff0a7424 */ /* 0x000fe400078e00ff */
[----:B--2---:R-:W-:Y:S01]  /*a060*/  IMAD.MOV.U32 R2, RZ, RZ, RZ ;  /* 0x000000ffff027224 */ /* 0x004fe200078e00ff */
[----:B------:R-:W-:-:S04]  /*a070*/  SHF.R.S32.HI R3, RZ, 0x1f, R4 ;  /* 0x0000001fff037819 */ /* 0x000fc80000011404 */
[----:B------:R-:W-:-:S04]  /*a080*/  LEA.HI R3, R3, R4, RZ, 0x7 ;  /* 0x0000000403037211 */ /* 0x000fc800078f38ff */
[----:B------:R-:W-:-:S04]  /*a090*/  SHF.R.S32.HI R3, RZ, 0x7, R3 ;  /* 0x00000007ff037819 */ /* 0x000fc80000011403 */
[C---:B------:R-:W-:Y:S01]  /*a0a0*/  ISETP.GT.AND P0, PT, R3.reuse, R0, PT ;  /* 0x000000000300720c */ /* 0x040fe20003f04270 */
[----:B------:R-:W-:-:S03]  /*a0b0*/  IMAD.IADD R12, R3, 0x1, R12 ;  /* 0x00000001030c7824 */ /* 0x000fc600078e020c */
[----:B------:R-:W-:-:S04]  /*a0c0*/  SEL R11, R11, 0xffffffff, P0 ;  /* 0xffffffff0b0b7807 */ /* 0x000fc80000000000 */
[----:B------:R-:W-:-:S13]  /*a0d0*/  ISETP.GE.AND P0, PT, R11, RZ, PT ;  /* 0x000000ff0b00720c */ /* 0x000fda0003f06270 */
[----:B------:R-:W-:Y:S05]  /*a0e0*/  @!P0 BRA `(.L_x_3291) ;  /* 0x00000020009c8947 */ /* 0x000fea0003800000 */
[----:B------:R-:W1:Y:S08]  /*a0f0*/  LDC.64 R8, c[0x0][0x770] ;  /* 0x0001dc00ff087b82 */ /* 0x000e700000000a00 */
[----:B------:R-:W2:Y:S08]  /*a100*/  LDC.64 R2, c[0x0][0x780] ;  /* 0x0001e000ff027b82 */ /* 0x000eb00000000a00 */
[----:B------:R-:W3:Y:S01]  /*a110*/  LDC.64 R6, c[0x0][0x778] ;  /* 0x0001de00ff067b82 */ /* 0x000ee20000000a00 */
[----:B-1----:R-:W-:-:S07]  /*a120*/  ISETP.NE.U32.AND P0, PT, R8, RZ, PT ;  /* 0x000000ff0800720c */ /* 0x002fce0003f05070 */
[----:B------:R-:W1:Y:S01]  /*a130*/  LDC.64 R14, c[0x0][0x778] ;  /* 0x0001de00ff0e7b82 */ /* 0x000e620000000a00 */
[----:B------:R-:W-:Y:S02]  /*a140*/  ISETP.NE.AND.EX P0, PT, R9, RZ, PT, P0 ;  /* 0x000000ff0900720c */ /* 0x000fe40003f05300 */
[----:B--2---:R-:W-:-:S05]  /*a150*/  ISETP.NE.U32.AND P1, PT, R2, RZ, PT ;  /* 0x000000ff0200720c */ /* 0x004fca0003f25070 */
[----:B------:R-:W2:Y:S01]  /*a160*/  LDC.64 R4, c[0x0][0x770] ;  /* 0x0001dc00ff047b82 */ /* 0x000ea20000000a00 */
[----:B------:R-:W-:-:S05]  /*a170*/  ISETP.NE.AND.EX P1, PT, R3, RZ, PT, P1 ;  /* 0x000000ff0300720c */ /* 0x000fca0003f25310 */
[----:B------:R-:W-:Y:S01]  /*a180*/  VOTEU.ANY UP0, P0 ;  /* 0x00000000003f7886 */ /* 0x000fe20000000100 */
[----:B---3--:R-:W-:Y:S02]  /*a190*/  ISETP.NE.U32.AND P0, PT, R6, RZ, PT ;  /* 0x000000ff0600720c */ /* 0x008fe40003f05070 */
[----:B------:R-:W-:Y:S02]  /*a1a0*/  PLOP3.LUT P2, PT, PT, PT, UP0, 0x80, 0x0 ;  /* 0x000000000000781c */ /* 0x000fe40003f4f008 */
[----:B------:R-:W-:-:S03]  /*a1b0*/  ISETP.NE.AND.EX P0, PT, R7, RZ, PT, P0 ;  /* 0x000000ff0700720c */ /* 0x000fc60003f05300 */
[----:B------:R-:W3:Y:S01]  /*a1c0*/  @P1 LDC.64 R6, c[0x0][0x780] ;  /* 0x0001e000ff061b82 */ /* 0x000ee20000000a00 */
[----:B-1----:R-:W-:-:S07]  /*a1d0*/  IMAD.WIDE R2, R11, 0x4, R14 ;  /* 0x000000040b027825 */ /* 0x002fce00078e020e */
[----:B------:R-:W1:Y:S01]  /*a1e0*/  LDC R15, c[0x0][0x280] ;  /* 0x0000a000ff0f7b82 */ /* 0x000e620000000800 */
[----:B--2---:R-:W-:-:S05]  /*a1f0*/  IMAD.WIDE R4, R11, 0x4, R4 ;  /* 0x000000040b047825 */ /* 0x004fca00078e0204 */
[----:B------:R-:W2:Y:S01]  /*a200*/  @P2 LDG.E R16, desc[UR46][R4.64] ;  /* 0x0000002e04102981 */ /* 0x000ea2000c1e1900 */
[----:B------:R-:W-:-:S03]  /*a210*/  IMAD.MOV.U32 R13, RZ, RZ, RZ ;  /* 0x000000ffff0d7224 */ /* 0x000fc600078e00ff */
[----:B------:R4:W5:Y:S04]  /*a220*/  @P2 LDG.E R0, desc[UR46][R4.64] ;  /* 0x0000002e04002981 */ /* 0x000968000c1e1900 */
[----:B------:R4:W5:Y:S01]  /*a230*/  @P0 LDG.E R13, desc[UR46][R2.64] ;  /* 0x0000002e020d0981 */ /* 0x000962000c1e1900 */
[----:B---3--:R-:W-:-:S05]  /*a240*/  @P1 IMAD.WIDE R6, R11, 0x4, R6 ;  /* 0x000000040b061825 */ /* 0x008fca00078e0206 */
[----:B-1----:R4:W5:Y:S01]  /*a250*/  @P1 LDG.E R15, desc[UR46][R6.64] ;  /* 0x0000002e060f1981 */ /* 0x002962000c1e1900 */
[----:B--2---:R-:W-:-:S05]  /*a260*/  @P2 IMAD R16, R11, 0x40, R16 ;  /* 0x000000400b102824 */ /* 0x004fca00078e0210 */
[----:B------:R-:W-:Y:S01]  /*a270*/  @P2 R2UR UR4, R16 ;  /* 0x00000000100422ca */ /* 0x000fe200000e0000 */
[----:B----4-:R-:W-:-:S14]  /*a280*/  @P1 BRA `(.L_x_3292) ;  /* 0x0000000000101947 */ /* 0x010fdc0003800000 */
[----:B------:R-:W-:Y:S05]  /*a290*/  @!P2 BRA `(.L_x_3292) ;  /* 0x00000000000ca947 */ /* 0x000fea0003800000 */
[----:B------:R-:W2:Y:S04]  /*a2a0*/  LDG.E R6, desc[UR46][R4.64] ;  /* 0x0000002e04067981 */ /* 0x000ea8000c1e1900 */
[----:B-----5:R-:W2:Y:S02]  /*a2b0*/  LDG.E R15, desc[UR46][R4.64+0x4] ;  /* 0x0000042e040f7981 */ /* 0x020ea4000c1e1900 */
[----:B--2---:R-:W-:-:S07]  /*a2c0*/  IMAD.IADD R15, R15, 0x1, -R6 ;  /* 0x000000010f0f7824 */ /* 0x004fce00078e0a06 */
.L_x_3292:
[----:B------:R-:W-:Y:S01]  /*a2d0*/  @UP0 USHF.R.S32.HI UR5, URZ, 0x1f, UR4 ;  /* 0x0000001f3f050899 */ /* 0x000fe20008011404 */
[----:B------:R-:W-:Y:S01]  /*a2e0*/  ULDC.64 UR8, c[0x0][0x788] ;  /* 0x0001e20000087ab9 */ /* 0x000fe20000000a00 */
[----:B------:R-:W-:Y:S01]  /*a2f0*/  UMOV UR6, URZ ;  /* 0x0000003f00067c82 */ /* 0x000fe20008000000 */
[----:B------:R-:W-:Y:S01]  /*a300*/  ISETP.NE.U32.AND P1, PT, RZ, UR8, PT ;  /* 0x00000008ff007c0c */ /* 0x000fe2000bf25070 */
[----:B------:R-:W-:Y:S01]  /*a310*/  @UP0 ULEA.HI UR5, UR5, UR4, URZ, 0x6 ;  /* 0x0000000405050291 */ /* 0x000fe2000f8f303f */
[----:B-----5:R-:W-:Y:S02]  /*a320*/  @P2 R2UR UR6, R0 ;  /* 0x00000000000622ca */ /* 0x020fe400000e0000 */
[----:B------:R-:W-:Y:S01]  /*a330*/  ISETP.NE.AND.EX P1, PT, RZ, UR9, PT, P1 ;  /* 0x00000009ff007c0c */ /* 0x000fe2000bf25310 */
[----:B------:R-:W-:Y:S01]  /*a340*/  @UP0 ULOP3.LUT UR7, UR5, 0xffffffc0, URZ, 0xc0, !UPT ;  /* 0xffffffc005070892 */ /* 0x000fe2000f8ec03f */
[----:B------:R-:W-:Y:S01]  /*a350*/  ULDC UR9, c[0x0][0x290] ;  /* 0x0000a40000097ab9 */ /* 0x000fe20000000800 */
[----:B------:R-:W-:-:S02]  /*a360*/  UMOV UR4, URZ ;  /* 0x0000003f00047c82 */ /* 0x000fc40008000000 */
[----:B------:R-:W-:Y:S01]  /*a370*/  @UP0 USHF.R.S32.HI UR8, URZ, 0x1f, UR7 ;  /* 0x0000001f3f080899 */ /* 0x000fe20008011407 */
[----:B------:R-:W-:Y:S01]  /*a380*/  IMAD.U32 R0, RZ, RZ, UR9 ;  /* 0x00000009ff007e24 */ /* 0x000fe2000f8e00ff */
[----:B------:R-:W-:Y:S01]  /*a390*/  UMOV UR5, URZ ;  /* 0x0000003f00057c82 */ /* 0x000fe20008000000 */
[----:B------:R-:W-:-:S04]  /*a3a0*/  @UP0 UMOV UR4, UR7 ;  /* 0x0000000700040c82 */ /* 0x000fc80008000000 */
[----:B------:R-:W-:Y:S01]  /*a3b0*/  @UP0 UMOV UR5, UR8 ;  /* 0x0000000800050c82 */ /* 0x000fe20008000000 */
[----:B------:R-:W-:Y:S05]  /*a3c0*/  @!P1 BRA `(.L_x_3293) ;  /* 0x0000000000109947 */ /* 0x000fea0003800000 */
[----:B------:R-:W1:Y:S02]  /*a3d0*/  LDC.64 R2, c[0x0][0x788] ;  /* 0x0001e200ff027b82 */ /* 0x000e640000000a00 */
[----:B-1----:R-:W-:-:S05]  /*a3e0*/  IMAD.WIDE R2, R11, 0x4, R2 ;  /* 0x000000040b027825 */ /* 0x002fca00078e0202 */
[----:B------:R1:W5:Y:S01]  /*a3f0*/  LDG.E R0, desc[UR46][R2.64] ;  /* 0x0000002e02007981 */ /* 0x000362000c1e1900 */
[----:B------:R-:W-:Y:S05]  /*a400*/  BRA `(.L_x_3294) ;  /* 0x0000000000107947 */ /* 0x000fea0003800000 */
.L_x_3293:
[----:B------:R-:W-:Y:S05]  /*a410*/  @!P0 BRA `(.L_x_3294) ;  /* 0x00000000000c8947 */ /* 0x000fea0003800000 */
[----:B------:R-:W2:Y:S04]  /*a420*/  LDG.E R5, desc[UR46][R2.64] ;  /* 0x0000002e02057981 */ /* 0x000ea8000c1e1900 */
[----:B------:R-:W2:Y:S02]  /*a430*/  LDG.E R0, desc[UR46][R2.64+0x4] ;  /* 0x0000042e02007981 */ /* 0x000ea4000c1e1900 */
[----:B--2---:R-:W-:-:S07]  /*a440*/  IMAD.IADD R0, R0, 0x1, -R5 ;  /* 0x0000000100007824 */ /* 0x004fce00078e0a05 */
.L_x_3294:
[----:B-1----:R-:W-:Y:S01]  /*a450*/  IMAD R3, R12, 0x80, R15 ;  /* 0x000000800c037824 */ /* 0x002fe200078e020f */
[----:B------:R-:W-:Y:S01]  /*a460*/  ULDC UR7, c[0x0][0x74c] ;  /* 0x0001d30000077ab9 */ /* 0x000fe20000000800 */
[----:B------:R-:W-:Y:S02]  /*a470*/  VIADD R15, R15, 0x3f ;  /* 0x0000003f0f0f7836 */ /* 0x000fe40000000000 */
[----:B------:R-:W-:Y:S01]  /*a480*/  IMAD.MOV.U32 R2, RZ, RZ, RZ ;  /* 0x000000ffff027224 */ /* 0x000fe200078e00ff */
[----:B-----5:R-:W-:-:S04]  /*a490*/  IADD3 R0, R3, -UR7, -R0 ;  /* 0x8000000703007c10 */ /* 0x020fc8000fffe800 */
[----:B------:R-:W-:-:S04]  /*a4a0*/  SHF.R.S32.HI R3, RZ, 0x1f, R0 ;  /* 0x0000001fff037819 */ /* 0x000fc80000011400 */
[----:B------:R-:W-:Y:S02]  /*a4b0*/  LEA.HI R3, R3, R0, RZ, 0x6 ;  /* 0x0000000003037211 */ /* 0x000fe400078f30ff */
[----:B------:R-:W-:Y:S02]  /*a4c0*/  SHF.R.S32.HI R0, RZ, 0x1f, R15 ;  /* 0x0000001fff007819 */ /* 0x000fe4000001140f */
[----:B------:R-:W-:Y:S02]  /*a4d0*/  SHF.R.S32.HI R3, RZ, 0x6, R3 ;  /* 0x00000006ff037819 */ /* 0x000fe40000011403 */
[----:B------:R-:W-:Y:S02]  /*a4e0*/  LEA.HI R0, R0, R15, RZ, 0x6 ;  /* 0x0000000f00007211 */ /* 0x000fe400078f30ff */
[----:B------:R-:W-:Y:S02]  /*a4f0*/  VIMNMX R4, RZ, R3, !PT ;  /* 0x00000003ff047248 */ /* 0x000fe40007fe0100 */
[----:B------:R-:W-:-:S04]  /*a500*/  SHF.R.S32.HI R0, RZ, 0x6, R0 ;  /* 0x00000006ff007819 */ /* 0x000fc80000011400 */
[----:B------:R-:W-:-:S13]  /*a510*/  ISETP.GT.AND P1, PT, R0, R4, PT ;  /* 0x000000040000720c */ /* 0x000fda0003f24270 */
[----:B------:R-:W-:Y:S05]  /*a520*/  @!P1 BRA `(.L_x_3291) ;  /* 0x0000001c008c9947 */ /* 0x000fea0003800000 */
[----:B------:R-:W-:Y:S01]  /*a530*/  ISETP.NE.U32.AND P1, PT, R8, RZ, PT ;  /* 0x000000ff0800720c */ /* 0x000fe20003f25070 */
[----:B------:R-:W-:Y:S01]  /*a540*/  USHF.R.S32.HI UR7, URZ, 0x1f, UR20 ;  /* 0x0000001f3f077899 */ /* 0x000fe20008011414 */
[----:B------:R-:W-:Y:S01]  /*a550*/  SHF.R.S32.HI R2, RZ, 0x1f, R11 ;  /* 0x0000001fff027819 */ /* 0x000fe2000001140b */
[----:B------:R-:W-:Y:S01]  /*a560*/  ULDC.64 UR10, c[0x0][0x718] ;  /* 0x0001c600000a7ab9 */ /* 0x000fe20000000a00 */
[----:B------:R-:W-:Y:S01]  /*a570*/  ISETP.NE.AND.EX P1, PT, R9, RZ, PT, P1 ;  /* 0x000000ff0900720c */ /* 0x000fe20003f25310 */
[----:B------:R-:W-:Y:S01]  /*a580*/  UMOV UR8, UR4 ;  /* 0x0000000400087c82 */ /* 0x000fe20008000000 */
[----:B------:R-:W-:Y:S01]  /*a590*/  UMOV UR9, UR5 ;  /* 0x0000000500097c82 */ /* 0x000fe20008000000 */
[----:B------:R-:W-:Y:S01]  /*a5a0*/  R2UR UR21, R11 ;  /* 0x000000000b1572ca */ /* 0x000fe200000e0000 */
[----:B------:R-:W-:Y:S01]  /*a5b0*/  UIMAD.WIDE.U32 UR4, UR20, UR10, UR8 ;  /* 0x0000000a140472a5 */ /* 0x000fe2000f8e0008 */
[----:B------:R-:W-:Y:S01]  /*a5c0*/  SEL R2, R2, RZ, !P1 ;  /* 0x000000ff02027207 */ /* 0x000fe20004800000 */
[----:B------:R-:W-:Y:S01]  /*a5d0*/  UIMAD UR10, UR7, UR10, URZ ;  /* 0x0000000a070a72a4 */ /* 0x000fe2000f8e023f */
[----:B------:R-:W-:Y:S01]  /*a5e0*/  R2UR UR18, R12 ;  /* 0x000000000c1272ca */ /* 0x000fe200000e0000 */
[----:B------:R-:W-:Y:S01]  /*a5f0*/  ULDC.64 UR14, c[0x0][0x730] ;  /* 0x0001cc00000e7ab9 */ /* 0x000fe20000000a00 */
[----:B------:R-:W-:Y:S01]  /*a600*/  R2UR UR12, R2 ;  /* 0x00000000020c72ca */ /* 0x000fe200000e0000 */
[----:B------:R-:W-:Y:S01]  /*a610*/  UIMAD UR7, UR7, UR14, URZ ;  /* 0x0000000e070772a4 */ /* 0x000fe2000f8e023f */
[----:B------:R-:W-:Y:S01]  /*a620*/  R2UR UR19, R13 ;  /* 0x000000000d1372ca */ /* 0x000fe200000e0000 */
[----:B------:R-:W-:Y:S01]  /*a630*/  UIMAD UR10, UR20, UR11, UR10 ;  /* 0x0000000b140a72a4 */ /* 0x000fe2000f8e020a */
[----:B------:R-:W-:Y:S01]  /*a640*/  SEL R11, R11, RZ, !P0 ;  /* 0x000000ff0b0b7207 */ /* 0x000fe20004000000 */
[----:B------:R-:W-:Y:S01]  /*a650*/  UIMAD.WIDE.U32 UR8, UR20, UR14, UR8 ;  /* 0x0000000e140872a5 */ /* 0x000fe2000f8e0008 */
[----:B------:R-:W-:Y:S01]  /*a660*/  BSSY B0, `(.L_x_3291) ;  /* 0x00001cf000007945 */ /* 0x000fe20003800000 */
[----:B------:R-:W-:Y:S01]  /*a670*/  ULDC UR11, c[0x0][0x2e8] ;  /* 0x0000ba00000b7ab9 */ /* 0x000fe20000000800 */
[----:B------:R-:W-:Y:S01]  /*a680*/  UIMAD UR7, UR20, UR15, UR7 ;  /* 0x0000000f140772a4 */ /* 0x000fe2000f8e0207 */
[----:B------:R-:W-:Y:S01]  /*a690*/  R2UR UR13, R11 ;  /* 0x000000000b0d72ca */ /* 0x000fe200000e0000 */
[----:B------:R-:W-:Y:S01]  /*a6a0*/  UISETP.NE.AND UP0, UPT, UR11, 0x1, UPT ;  /* 0x000000010b00788c */ /* 0x000fe2000bf05270 */
[----:B------:R-:W-:Y:S01]  /*a6b0*/  IMAD.MOV.U32 R2, RZ, RZ, RZ ;  /* 0x000000ffff027224 */ /* 0x000fe200078e00ff */
[----:B------:R-:W-:Y:S01]  /*a6c0*/  ULDC.64 UR14, c[0x0][0x720] ;  /* 0x0001c800000e7ab9 */ /* 0x000fe20000000a00 */
[----:B------:R-:W-:Y:S01]  /*a6d0*/  VOTEU.ANY UP1, P1 ;  /* 0x00000000003f7886 */ /* 0x000fe20000820100 */
[----:B------:R-:W-:-:S02]  /*a6e0*/  UIADD3 UR5, UR5, UR10, URZ ;  /* 0x0000000a05057290 */ /* 0x000fc4000fffe03f */
[----:B------:R-:W-:Y:S02]  /*a6f0*/  UIADD3 UR9, UR9, UR7, URZ ;  /* 0x0000000709097290 */ /* 0x000fe4000fffe03f */
[----:B------:R-:W-:Y:S02]  /*a700*/  USEL UR21, UR21, URZ, !UP1 ;  /* 0x0000003f15157287 */ /* 0x000fe4000c800000 */
[----:B------:R-:W-:Y:S01]  /*a710*/  UIMAD UR7, UR12, UR14, URZ ;  /* 0x0000000e0c0772a4 */ /* 0x000fe2000f8e023f */
[----:B------:R-:W-:Y:S01]  /*a720*/  ELECT P0, URZ, PT ;  /* 0x00000000003f782f */ /* 0x000fe20003800000 */
[----:B------:R-:W-:Y:S01]  /*a730*/  ULDC.64 UR16, c[0x0][0x738] ;  /* 0x0001ce0000107ab9 */ /* 0x000fe20000000a00 */
[----:B------:R-:W-:Y:S02]  /*a740*/  UIMAD.WIDE.U32 UR22, UR14, UR21, UR4 ;  /* 0x000000150e1672a5 */ /* 0x000fe4000f8e0004 */
[----:B------:R-:W-:Y:S02]  /*a750*/  UIMAD UR5, UR15, UR21, UR7 ;  /* 0x000000150f0572a4 */ /* 0x000fe4000f8e0207 */
[----:B------:R-:W-:-:S02]  /*a760*/  UIMAD.WIDE.U32 UR14, UR16, UR21, UR8 ;  /* 0x00000015100e72a5 */ /* 0x000fc4000f8e0008 */
[----:B------:R-:W-:Y:S01]  /*a770*/  UIMAD UR10, UR12, UR16, URZ ;  /* 0x000000100c0a72a4 */ /* 0x000fe2000f8e023f */
[----:B------:R-:W-:Y:S01]  /*a780*/  @UP0 ULDC UR8, c[0x0][0x2ec] ;  /* 0x0000bb0000080ab9 */ /* 0x000fe20000000800 */
[----:B------:R-:W-:Y:S01]  /*a790*/  @UP0 ULDC UR7, c[0x0][0x2f0] ;  /* 0x0000bc0000070ab9 */ /* 0x000fe20000000800 */
[----:B------:R-:W-:Y:S02]  /*a7a0*/  UIMAD.WIDE.U32 UR8, UR20, UR8, URZ ;  /* 0x00000008140872a5 */ /* 0x000fe4000f8e003f */
[----:B------:R-:W-:Y:S01]  /*a7b0*/  UMOV UR12, UR20 ;  /* 0x00000014000c7c82 */ /* 0x000fe20008000000 */
[----:B------:R-:W-:Y:S02]  /*a7c0*/  UIMAD UR4, UR17, UR21, UR10 ;  /* 0x00000015110472a4 */ /* 0x000fe4000f8e020a */
[----:B------:R-:W-:Y:S02]  /*a7d0*/  ULEA UR11, UR18, UR19, 0x7 ;  /* 0x00000013120b7291 */ /* 0x000fe4000f8e383f */
        /* <DEDUP_REMOVED lines=9> */
.L_x_3333:
        /* <DEDUP_REMOVED lines=15> */
.L_x_3297:
        /* <DEDUP_REMOVED lines=92> */
.L_x_3308:
[----:B-123--:R-:W-:-:S04]  /*af20*/  SHF.L.U32 R18, R10, 0x1f, RZ ;  /* 0x0000001f0a127819 */ /* 0x00efc800000006ff */
[----:B------:R-:W2:Y:S02]  /*af30*/  SYNCS.PHASECHK.TRANS64.TRYWAIT P1, [R15+URZ+0x30840], R18 ;  /* 0x030840120f0075a7 */ /* 0x000ea4000802017f */
[----:B--2---:R-:W-:Y:S05]  /*af40*/  @!P1 BRA `(.L_x_3300) ;  /* 0x0000001800609947 */ /* 0x004fea0003800000 */
.L_x_3334:
        /* <DEDUP_REMOVED lines=8> */
.L_x_3301:
        /* <DEDUP_REMOVED lines=37> */
.L_x_3335:
        /* <DEDUP_REMOVED lines=8> */
.L_x_3303:
        /* <DEDUP_REMOVED lines=37> */
.L_x_3336:
        /* <DEDUP_REMOVED lines=8> */
.L_x_3305:
        /* <DEDUP_REMOVED lines=31> */
.L_x_3338:
        /* <DEDUP_REMOVED lines=8> */
.L_x_3307:
        /* <DEDUP_REMOVED lines=37> */
.L_x_3299:
[----:B------:R-:W4:Y:S02]  /*ba30*/  LDL.LU R4, [R1+0x4] ;  /* 0x0000040001047983 */ /* 0x000f240000300800 */
[----:B----4-:R-:W-:Y:S02]  /*ba40*/  ISETP.NE.AND P1, PT, R4, RZ, PT ;  /* 0x000000ff0400720c */ /* 0x010fe40003f25270 */
[----:B------:R4:W5:Y:S11]  /*ba50*/  LDL R4, [R1] ;  /* 0x0000000001047983 */ /* 0x0009760000100800 */
[----:B----4-:R-:W-:Y:S05]  /*ba60*/  @!P1 BRA `(.L_x_3298) ;  /* 0x00000004005c9947 */ /* 0x010fea0003800000 */
[----:B------:R-:W-:-:S04]  /*ba70*/  SHF.L.U32 R12, R10, 0x1f, RZ ;  /* 0x0000001f0a0c7819 */ /* 0x000fc800000006ff */
[----:B------:R-:W4:Y:S02]  /*ba80*/  SYNCS.PHASECHK.TRANS64.TRYWAIT P1, [R15+URZ+0x30840], R12 ;  /* 0x0308400c0f0075a7 */ /* 0x000f24000802017f */
[----:B----4-:R-:W-:Y:S05]  /*ba90*/  @!P1 BRA `(.L_x_3309) ;  /* 0x0000000c00e09947 */ /* 0x010fea0003800000 */
.L_x_3339:
        /* <DEDUP_REMOVED lines=8> */
.L_x_3310:
        /* <DEDUP_REMOVED lines=34> */
.L_x_3340:
        /* <DEDUP_REMOVED lines=8> */
.L_x_3312:
        /* <DEDUP_REMOVED lines=34> */
.L_x_3298:
[----:B------:R-:W1:Y:S01]  /*bfe0*/  S2R R0, SR_TID.X ;  /* 0x0000000000007919 */ /* 0x000e620000002100 */
[----:B------:R-:W-:Y:S01]  /*bff0*/  IMAD R3, R16, 0x8, R15 ;  /* 0x0000000810037824 */ /* 0x000fe200078e020f */
[----:B-1----:R-:W-:Y:S02]  /*c000*/  LOP3.LUT R2, R0, 0x7f, RZ, 0xc0, !PT ;  /* 0x0000007f00027812 */ /* 0x002fe400078ec0ff */
[----:B------:R-:W-:Y:S02]  /*c010*/  SHF.L.U32 R0, R10, 0x1f, RZ ;  /* 0x0000001f0a007819 */ /* 0x000fe400000006ff */
[----:B------:R-:W-:Y:S02]  /*c020*/  ISETP.NE.AND P1, PT, R2, RZ, PT ;  /* 0x000000ff0200720c */ /* 0x000fe40003f25270 */
[----:B------:R-:W1:Y:S02]  /*c030*/  SYNCS.PHASECHK.TRANS64.TRYWAIT P0, [R3+URZ+0x30840], R0 ;  /* 0x03084000030075a7 */ /* 0x000e64000800017f */
[----:B-1----:R-:W-:Y:S09]  /*c040*/  @!P0 BRA `(.L_x_3313) ;  /* 0x00000008009c8947 */ /* 0x002ff20003800000 */
.L_x_3341:
[----:B------:R-:W-:Y:S05]  /*c050*/  @P1 BRA `(.L_x_3314) ;  /* 0x0000000000181947 */ /* 0x000fea0003800000 */
[----:B------:R-:W1:Y:S01]  /*c060*/  S2R R2, SR_TID.X ;  /* 0x0000000000027919 */ /* 0x000e620000002100 */
[----:B------:R-:W-:-:S04]  /*c070*/  IMAD.MOV.U32 R0, RZ, RZ, 0x4100 ;  /* 0x00004100ff007424 */ /* 0x000fc800078e00ff */
[----:B------:R1:W-:Y:S02]  /*c080*/  SYNCS.ARRIVE.TRANS64 RZ, [R3+URZ+0x30830], R0 ;  /* 0x0308300003ff79a7 */ /* 0x0003e4000800003f */
[----:B-1----:R-:W-:-:S13]  /*c090*/  LOP3.LUT P0, RZ, R2, 0x1f, RZ, 0xc0, !PT ;  /* 0x0000001f02ff7812 */ /* 0x002fda000780c0ff */
[----:B------:R-:W-:Y:S05]  /*c0a0*/  @!P0 BRA `(.L_x_3314) ;  /* 0x0000000000048947 */ /* 0x000fea0003800000 */
[----:B------:R-:W-:Y:S01]  /*c0b0*/  BPT.TRAP 0x1 ;  /* 0x000000040000795c */ /* 0x000fe20000300000 */
.L_x_3314:
        /* <DEDUP_REMOVED lines=41> */
.L_x_3295:
[----:B------:R-:W-:Y:S05]  /*c350*/  BSYNC B0 ;  /* 0x0000000000007941 */ /* 0x000fea0003800000 */
.L_x_3291:
[----:B------:R-:W-:-:S03]  /*c360*/  UMOV UR7, 0xffffffff ;  /* 0xffffffff00077882 */ /* 0x000fc60000000000 */
[----:B------:R-:W-:Y:S05]  /*c370*/  BRA.DIV UR7, `(.L_x_3315) ;  /* 0x0000000607e47947 */ /* 0x000fea000b800000 */
[----:B------:R-:W-:-:S13]  /*c380*/  ELECT P6, URZ, PT ;  /* 0x00000000003f782f */ /* 0x000fda00038c0000 */
.L_x_3344:
[----:B------:R-:W-:Y:S05]  /*c390*/  @!P6 BRA `(.L_x_3151) ;  /* 0x000000000084e947 */ /* 0x000fea0003800000 */
[----:B------:R-:W-:-:S06]  /*c3a0*/  ULOP3.LUT UR7, UR38, 0x2, URZ, 0xfc, !UPT ;  /* 0x0000000226077892 */ /* 0x000fcc000f8efc3f */
[----:B------:R-:W-:-:S05]  /*c3b0*/  IMAD.U32 R0, RZ, RZ, UR7 ;  /* 0x00000007ff007e24 */ /* 0x000fca000f8e00ff */
[----:B------:R-:W-:-:S13]  /*c3c0*/  ISETP.NE.AND P2, PT, R0, 0x3, PT ;  /* 0x000000030000780c */ /* 0x000fda0003f45270 */
[----:B------:R-:W-:Y:S05]  /*c3d0*/  @!P2 BRA `(.L_x_3316) ;  /* 0x000000000004a947 */ /* 0x000fea0003800000 */
[----:B------:R-:W-:Y:S01]  /*c3e0*/  BPT.TRAP 0x1 ;  /* 0x000000040000795c */ /* 0x000fe20000300000 */
.L_x_3316:
        /* <DEDUP_REMOVED lines=15> */
.L_x_3345:
[----:B------:R-:W2:Y:S02]  /*c4e0*/  SYNCS.PHASECHK.TRANS64.TRYWAIT P0, [R3+URZ], R0 ;  /* 0x00000000030075a7 */ /* 0x000ea4000800017f */
[----:B--2---:R-:W-:Y:S05]  /*c4f0*/  @!P0 BRA `(.L_x_3318) ;  /* 0x0000000400b88947 */ /* 0x004fea0003800000 */
.L_x_3346:
[----:B------:R-:W-:Y:S05]  /*c500*/  @!P2 BRA `(.L_x_3319) ;  /* 0x000000000004a947 */ /* 0x000fea0003800000 */
[----:B------:R-:W-:Y:S01]  /*c510*/  BPT.TRAP 0x1 ;  /* 0x000000040000795c */ /* 0x000fe20000300000 */
.L_x_3319:
[----:B--2---:R-:W-:-:S04]  /*c520*/  VIADD R3, R8, 0x30840 ;  /* 0x0003084008037836 */ /* 0x004fc80000000000 */
[----:B------:R-:W-:-:S04]  /*c530*/  IMAD R5, R2, 0x8, R3 ;  /* 0x0000000802057824 */ /* 0x000fc800078e0203 */
[----:B------:R-:W2:Y:S02]  /*c540*/  SYNCS.PHASECHK.TRANS64.TRYWAIT P0, [R5+URZ], R4 ;  /* 0x00000004050075a7 */ /* 0x000ea4000800017f */
[----:B--2---:R-:W-:Y:S05]  /*c550*/  @!P0 BRA `(.L_x_3320) ;  /* 0x0000000400b48947 */ /* 0x004fea0003800000 */
.L_x_3347:
[----:B------:R-:W-:-:S07]  /*c560*/  IMAD R3, R6, 0x8, R3 ;  /* 0x0000000806037824 */ /* 0x000fce00078e0203 */
.L_x_3321:
[----:B---3--:R3:W4:Y:S02]  /*c570*/  SYNCS.PHASECHK.TRANS64.TRYWAIT P0, [R3+URZ], R0 ;  /* 0x00000000030075a7 */ /* 0x008724000800017f */
[----:B----4-:R-:W-:Y:S05]  /*c580*/  @!P0 NANOSLEEP.SYNCS 0x989680 ;  /* 0x009896800000895d */ /* 0x010fea0003900000 */
[----:B------:R-:W4:Y:S02]  /*c590*/  @!P0 SYNCS.PHASECHK.TRANS64 P0, [R3+URZ], R0 ;  /* 0x00000000030085a7 */ /* 0x000f24000800007f */
[----:B----4-:R-:W-:Y:S05]  /*c5a0*/  @!P0 BRA `(.L_x_3321) ;  /* 0xfffffffc00f08947 */ /* 0x010fea000383ffff */
.L_x_3151:
[----:B------:R-:W-:Y:S05]  /*c5b0*/  BSYNC B6 ;  /* 0x0000000000067941 */ /* 0x000fea0003800000 */
.L_x_3143:
[----:B------:R-:W-:Y:S05]  /*c5c0*/  EXIT ;  /* 0x000000000000794d */ /* 0x000fea0003800000 */
.L_x_3161:
[----:B------:R-:W-:Y:S02]  /*c5d0*/  IMAD.MOV.U32 R12, RZ, RZ, RZ ;  /* 0x000000ffff0c7224 */ /* 0x000fe400078e00ff */
[----:B------:R-:W-:Y:S02]  /*c5e0*/  IMAD.MOV.U32 R11, RZ, RZ, 0x1f ;  /* 0x0000001fff0b7424 */ /* 0x000fe400078e00ff */
[----:B------:R-:W-:-:S07]  /*c5f0*/  IMAD.MOV.U32 R15, RZ, RZ, -0x1 ;  /* 0xffffffffff0f7424 */ /* 0x000fce00078e00ff */
[----:B------:R-:W-:Y:S05]  /*c600*/  WARPSYNC.COLLECTIVE R15, `(.L_x_3322) ;  /* 0x000000000f087348 */ /* 0x000fea0003c00000 */
[----:B------:R1:W2:Y:S02]  /*c610*/  SHFL.IDX P6, R14, R13, R12, R11 ;  /* 0x0000000c0d0e7389 */ /* 0x0002a400000c000b */
[----:B-12---:R-:W-:Y:S01]  /*c620*/  ENDCOLLECTIVE ;  /* 0x000000000000791b */ /* 0x006fe20003800000 */
.L_x_3322:
[----:B------:R-:W-:Y:S05]  /*c630*/  BRA `(.L_x_3323) ;  /* 0xffffff50008c7947 */ /* 0x000fea000383ffff */
.L_x_3163:
[----:B---3--:R3:W4:Y:S02]  /*c640*/  SYNCS.PHASECHK.TRANS64.TRYWAIT P0, [R228+URZ+0x30800], R9 ;  /* 0x03080009e40075a7 */ /* 0x008724000800017f */
[----:B----4-:R-:W-:Y:S05]  /*c650*/  @!P0 NANOSLEEP.SYNCS 0x989680 ;  /* 0x009896800000895d */ /* 0x010fea0003900000 */
[----:B------:R-:W4:Y:S02]  /*c660*/  @!P0 SYNCS.PHASECHK.TRANS64 P0, [R228+URZ+0x30800], R9 ;  /* 0x03080009e40085a7 */ /* 0x000f24000800007f */
[----:B----4-:R-:W-:Y:S05]  /*c670*/  @!P0 BRA `(.L_x_3163) ;  /* 0xfffffffc00f08947 */ /* 0x010fea000383ffff */
[----:B------:R-:W-:Y:S05]  /*c680*/  BRA `(.L_x_3162) ;  /* 0xffffff5000b47947 */ /* 0x000fea000383ffff */
.L_x_3167:
[----:B---3--:R3:W4:Y:S02]  /*c690*/  SYNCS.PHASECHK.TRANS64.TRYWAIT P1, [R0+URZ+0x30810], R9 ;  /* 0x03081009000075a7 */ /* 0x008724000802017f */
[----:B----4-:R-:W-:Y:S05]  /*c6a0*/  @!P1 NANOSLEEP.SYNCS 0x989680 ;  /* 0x009896800000995d */ /* 0x010fea0003900000 */
[----:B------:R-:W4:Y:S02]  /*c6b0*/  @!P1 SYNCS.PHASECHK.TRANS64 P1, [R0+URZ+0x30810], R9 ;  /* 0x03081009000095a7 */ /* 0x000f24000802007f */
[----:B----4-:R-:W-:Y:S05]  /*c6c0*/  @!P1 BRA `(.L_x_3167) ;  /* 0xfffffffc00f09947 */ /* 0x010fea000383ffff */
[----:B------:R-:W-:Y:S05]  /*c6d0*/  BRA `(.L_x_3166) ;  /* 0xffffff5800647947 */ /* 0x000fea000383ffff */
.L_x_3171:
[----:B------:R1:W1:Y:S02]  /*c6e0*/  SYNCS.PHASECHK.TRANS64.TRYWAIT P1, [R0+URZ+0x30830], R9 ;  /* 0x03083009000075a7 */ /* 0x000264000802017f */
[----:B-1----:R-:W-:Y:S05]  /*c6f0*/  @!P1 NANOSLEEP.SYNCS 0x989680 ;  /* 0x009896800000995d */ /* 0x002fea0003900000 */
[----:B------:R-:W1:Y:S02]  /*c700*/  @!P1 SYNCS.PHASECHK.TRANS64 P1, [R0+URZ+0x30830], R9 ;  /* 0x03083009000095a7 */ /* 0x000e64000802007f */
[----:B-1----:R-:W-:Y:S05]  /*c710*/  @!P1 BRA `(.L_x_3171) ;  /* 0xfffffffc00f09947 */ /* 0x002fea000383ffff */
[----:B------:R-:W-:Y:S05]  /*c720*/  BRA `(.L_x_3170) ;  /* 0xffffff5c00bc7947 */ /* 0x000fea000383ffff */
.L_x_3251:
[----:B------:R-:W-:Y:S01]  /*c730*/  BSSY B0, `(.L_x_3324) ;  /* 0x0000005000007945 */ /* 0x000fe20003800000 */
[----:B------:R-:W-:-:S07]  /*c740*/  IMAD.MOV.U32 R15, RZ, RZ, -0x1 ;  /* 0xffffffffff0f7424 */ /* 0x000fce00078e00ff */
[----:B------:R-:W-:Y:S05]  /*c750*/  WARPSYNC.COLLECTIVE R15, `(.L_x_3325) ;  /* 0x000000000f087348 */ /* 0x000fea0003c00000 */
[----:B------:R-:W-:Y:S01]  /*c760*/  NOP ;  /* 0x0000000000007918 */ /* 0x000fe20000000000 */
[----:B------:R-:W-:Y:S01]  /*c770*/  ENDCOLLECTIVE ;  /* 0x000000000000791b */ /* 0x000fe20003800000 */
.L_x_3325:
[----:B------:R-:W-:Y:S05]  /*c780*/  BSYNC B0 ;  /* 0x0000000000007941 */ /* 0x000fea0003800000 */
.L_x_3324:
[----:B------:R-:W-:Y:S05]  /*c790*/  BRA `(.L_x_3326) ;  /* 0xffffffc400087947 */ /* 0x000fea000383ffff */
.L_x_3264:
[----:B------:R-:W-:Y:S01]  /*c7a0*/  BSSY B0, `(.L_x_3327) ;  /* 0x0000005000007945 */ /* 0x000fe20003800000 */
[----:B------:R-:W-:-:S07]  /*c7b0*/  IMAD.MOV.U32 R15, RZ, RZ, -0x1 ;  /* 0xffffffffff0f7424 */ /* 0x000fce00078e00ff */
[----:B------:R-:W-:Y:S05]  /*c7c0*/  WARPSYNC.COLLECTIVE R15, `(.L_x_3328) ;  /* 0x000000000f087348 */ /* 0x000fea0003c00000 */
[----:B------:R-:W-:Y:S01]  /*c7d0*/  NOP ;  /* 0x0000000000007918 */ /* 0x000fe20000000000 */
[----:B------:R-:W-:Y:S01]  /*c7e0*/  ENDCOLLECTIVE ;  /* 0x000000000000791b */ /* 0x000fe20003800000 */
.L_x_3328:
[----:B------:R-:W-:Y:S05]  /*c7f0*/  BSYNC B0 ;  /* 0x0000000000007941 */ /* 0x000fea0003800000 */
.L_x_3327:
[----:B------:R-:W-:Y:S05]  /*c800*/  BRA `(.L_x_3329) ;  /* 0xffffffc800b87947 */ /* 0x000fea000383ffff */
.L_x_3276:
[----:B------:R-:W-:Y:S01]  /*c810*/  BSSY B0, `(.L_x_3330) ;  /* 0x0000005000007945 */ /* 0x000fe20003800000 */
[----:B------:R-:W-:-:S07]  /*c820*/  IMAD.MOV.U32 R15, RZ, RZ, -0x1 ;  /* 0xffffffffff0f7424 */ /* 0x000fce00078e00ff */
[----:B------:R-:W-:Y:S05]  /*c830*/  WARPSYNC.COLLECTIVE R15, `(.L_x_3331) ;  /* 0x000000000f087348 */ /* 0x000fea0003c00000 */
[----:B------:R-:W-:Y:S01]  /*c840*/  NOP ;  /* 0x0000000000007918 */ /* 0x000fe20000000000 */
[----:B------:R-:W-:Y:S01]  /*c850*/  ENDCOLLECTIVE ;  /* 0x000000000000791b */ /* 0x000fe20003800000 */
.L_x_3331:
[----:B------:R-:W-:Y:S05]  /*c860*/  BSYNC B0 ;  /* 0x0000000000007941 */ /* 0x000fea0003800000 */
.L_x_3330:
[----:B------:R-:W-:Y:S05]  /*c870*/  BRA `(.L_x_3332) ;  /* 0xffffffcc00f87947 */ /* 0x000fea000383ffff */
.L_x_3296:
[----:B-1----:R1:W2:Y:S02]  /*c880*/  SYNCS.PHASECHK.TRANS64.TRYWAIT P0, [R15+URZ+0x30820], R2 ;  /* 0x030820020f0075a7 */ /* 0x0022a4000800017f */
[----:B--2---:R-:W-:Y:S05]  /*c890*/  @!P0 NANOSLEEP.SYNCS 0x989680 ;  /* 0x009896800000895d */ /* 0x004fea0003900000 */
[----:B------:R-:W2:Y:S02]  /*c8a0*/  @!P0 SYNCS.PHASECHK.TRANS64 P0, [R15+URZ+0x30820], R2 ;  /* 0x030820020f0085a7 */ /* 0x000ea4000800007f */
[----:B--2---:R-:W-:Y:S05]  /*c8b0*/  @!P0 BRA `(.L_x_3296) ;  /* 0xfffffffc00f08947 */ /* 0x004fea000383ffff */
[----:B------:R-:W-:Y:S05]  /*c8c0*/  BRA `(.L_x_3333) ;  /* 0xffffffdc00e87947 */ /* 0x000fea000383ffff */
.L_x_3300:
[----:B--2---:R2:W3:Y:S02]  /*c8d0*/  SYNCS.PHASECHK.TRANS64.TRYWAIT P1, [R15+URZ+0x30840], R18 ;  /* 0x030840120f0075a7 */ /* 0x0044e4000802017f */
[----:B---3--:R-:W-:Y:S05]  /*c8e0*/  @!P1 NANOSLEEP.SYNCS 0x989680 ;  /* 0x009896800000995d */ /* 0x008fea0003900000 */
[----:B------:R-:W3:Y:S02]  /*c8f0*/  @!P1 SYNCS.PHASECHK.TRANS64 P1, [R15+URZ+0x30840], R18 ;  /* 0x030840120f0095a7 */ /* 0x000ee4000802007f */
[----:B---3--:R-:W-:Y:S05]  /*c900*/  @!P1 BRA `(.L_x_3300) ;  /* 0xfffffffc00f09947 */ /* 0x008fea000383ffff */
[----:B------:R-:W-:Y:S05]  /*c910*/  BRA `(.L_x_3334) ;  /* 0xffffffe4008c7947 */ /* 0x000fea000383ffff */
.L_x_3302:
[----:B-1----:R1:W3:Y:S02]  /*c920*/  SYNCS.PHASECHK.TRANS64.TRYWAIT P1, [R15+URZ+0x30828], R18 ;  /* 0x030828120f0075a7 */ /* 0x0022e4000802017f */
[----:B---3--:R-:W-:Y:S05]  /*c930*/  @!P1 NANOSLEEP.SYNCS 0x989680 ;  /* 0x009896800000995d */ /* 0x008fea0003900000 */
[----:B------:R-:W3:Y:S02]  /*c940*/  @!P1 SYNCS.PHASECHK.TRANS64 P1, [R15+URZ+0x30828], R18 ;  /* 0x030828120f0095a7 */ /* 0x000ee4000802007f */
[----:B---3--:R-:W-:Y:S05]  /*c950*/  @!P1 BRA `(.L_x_3302) ;  /* 0xfffffffc00f09947 */ /* 0x008fea000383ffff */
[----:B------:R-:W-:Y:S05]  /*c960*/  BRA `(.L_x_3335) ;  /* 0xffffffe8002c7947 */ /* 0x000fea000383ffff */
.L_x_3304:
[----:B---3--:R3:W4:Y:S02]  /*c970*/  SYNCS.PHASECHK.TRANS64.TRYWAIT P1, [R15+URZ+0x30848], R18 ;  /* 0x030848120f0075a7 */ /* 0x008724000802017f */
[----:B----4-:R-:W-:Y:S05]  /*c980*/  @!P1 NANOSLEEP.SYNCS 0x989680 ;  /* 0x009896800000995d */ /* 0x010fea0003900000 */
[----:B------:R-:W4:Y:S02]  /*c990*/  @!P1 SYNCS.PHASECHK.TRANS64 P1, [R15+URZ+0x30848], R18 ;  /* 0x030848120f0095a7 */ /* 0x000f24000802007f */
[----:B----4-:R-:W-:Y:S05]  /*c9a0*/  @!P1 BRA `(.L_x_3304) ;  /* 0xfffffffc00f09947 */ /* 0x010fea000383ffff */
[----:B------:R-:W-:Y:S05]  /*c9b0*/  BRA `(.L_x_3336) ;  /* 0xffffffe800cc7947 */ /* 0x000fea000383ffff */
.L_x_3306:
[----:B------:R-:W-:-:S07]  /*c9c0*/  SHF.L.U32 R4, R10, 0x1f, RZ ;  /* 0x0000001f0a047819 */ /* 0x000fce00000006ff */
.L_x_3337:
[----:B----4-:R4:W1:Y:S02]  /*c9d0*/  SYNCS.PHASECHK.TRANS64.TRYWAIT P1, [R15+URZ+0x30820], R4 ;  /* 0x030820040f0075a7 */ /* 0x010864000802017f */
[----:B-1----:R-:W-:Y:S05]  /*c9e0*/  @!P1 NANOSLEEP.SYNCS 0x989680 ;  /* 0x009896800000995d */ /* 0x002fea0003900000 */
[----:B------:R-:W1:Y:S02]  /*c9f0*/  @!P1 SYNCS.PHASECHK.TRANS64 P1, [R15+URZ+0x30820], R4 ;  /* 0x030820040f0095a7 */ /* 0x000e64000802007f */
[----:B-1----:R-:W-:Y:S05]  /*ca00*/  @!P1 BRA `(.L_x_3337) ;  /* 0xfffffffc00f09947 */ /* 0x002fea000383ffff */
[----:B------:R-:W-:Y:S05]  /*ca10*/  BRA `(.L_x_3338) ;  /* 0xffffffec00507947 */ /* 0x000fea000383ffff */
.L_x_3309:
[----:B----4-:R4:W1:Y:S02]  /*ca20*/  SYNCS.PHASECHK.TRANS64.TRYWAIT P1, [R15+URZ+0x30840], R12 ;  /* 0x0308400c0f0075a7 */ /* 0x010864000802017f */
[----:B-1----:R-:W-:Y:S05]  /*ca30*/  @!P1 NANOSLEEP.SYNCS 0x989680 ;  /* 0x009896800000995d */ /* 0x002fea0003900000 */
[----:B------:R-:W1:Y:S02]  /*ca40*/  @!P1 SYNCS.PHASECHK.TRANS64 P1, [R15+URZ+0x30840], R12 ;  /* 0x0308400c0f0095a7 */ /* 0x000e64000802007f */
[----:B-1----:R-:W-:Y:S05]  /*ca50*/  @!P1 BRA `(.L_x_3309) ;  /* 0xfffffffc00f09947 */ /* 0x002fea000383ffff */
[----:B------:R-:W-:Y:S05]  /*ca60*/  BRA `(.L_x_3339) ;  /* 0xfffffff0000c7947 */ /* 0x000fea000383ffff */
.L_x_3311:
[----:B-1----:R1:W2:Y:S02]  /*ca70*/  SYNCS.PHASECHK.TRANS64.TRYWAIT P1, [R15+URZ+0x30828], R12 ;  /* 0x0308280c0f0075a7 */ /* 0x0022a4000802017f */
[----:B--2---:R-:W-:Y:S05]  /*ca80*/  @!P1 NANOSLEEP.SYNCS 0x989680 ;  /* 0x009896800000995d */ /* 0x004fea0003900000 */
[----:B------:R-:W2:Y:S02]  /*ca90*/  @!P1 SYNCS.PHASECHK.TRANS64 P1, [R15+URZ+0x30828], R12 ;  /* 0x0308280c0f0095a7 */ /* 0x000ea4000802007f */
[----:B--2---:R-:W-:Y:S05]  /*caa0*/  @!P1 BRA `(.L_x_3311) ;  /* 0xfffffffc00f09947 */ /* 0x004fea000383ffff */
[----:B------:R-:W-:Y:S05]  /*cab0*/  BRA `(.L_x_3340) ;  /* 0xfffffff000a07947 */ /* 0x000fea000383ffff */
.L_x_3313:
[----:B------:R1:W1:Y:S02]  /*cac0*/  SYNCS.PHASECHK.TRANS64.TRYWAIT P0, [R3+URZ+0x30840], R0 ;  /* 0x03084000030075a7 */ /* 0x000264000800017f */
[----:B-1----:R-:W-:Y:S05]  /*cad0*/  @!P0 NANOSLEEP.SYNCS 0x989680 ;  /* 0x009896800000895d */ /* 0x002fea0003900000 */
[----:B------:R-:W1:Y:S02]  /*cae0*/  @!P0 SYNCS.PHASECHK.TRANS64 P0, [R3+URZ+0x30840], R0 ;  /* 0x03084000030085a7 */ /* 0x000e64000800007f */
[----:B-1----:R-:W-:Y:S05]  /*caf0*/  @!P0 BRA `(.L_x_3313) ;  /* 0xfffffffc00f08947 */ /* 0x002fea000383ffff */
[----:B------:R-:W-:Y:S05]  /*cb00*/  BRA `(.L_x_3341) ;  /* 0xfffffff400507947 */ /* 0x000fea000383ffff */
.L_x_3315:
[----:B------:R-:W-:Y:S01]  /*cb10*/  BSSY B0, `(.L_x_3342) ;  /* 0x0000006000007945 */ /* 0x000fe20003800000 */
[----:B------:R-:W-:-:S07]  /*cb20*/  IMAD.MOV.U32 R15, RZ, RZ, -0x1 ;  /* 0xffffffffff0f7424 */ /* 0x000fce00078e00ff */
[----:B------:R-:W-:Y:S05]  /*cb30*/  WARPSYNC.COLLECTIVE R15, `(.L_x_3343) ;  /* 0x000000000f0c7348 */ /* 0x000fea0003c00000 */
[----:B------:R-:W-:Y:S02]  /*cb40*/  ELECT P6, UR62, PT ;  /* 0x00000000003e782f */ /* 0x000fe400038c0000 */
[----:B------:R-:W-:Y:S01]  /*cb50*/  MOV R14, UR62 ;  /* 0x0000003e000e7c02 */ /* 0x000fe20008000f00 */
[----:B------:R-:W-:Y:S10]  /*cb60*/  ENDCOLLECTIVE ;  /* 0x000000000000791b */ /* 0x000ff40003800000 */
.L_x_3343:
[----:B------:R-:W-:Y:S05]  /*cb70*/  BSYNC B0 ;  /* 0x0000000000007941 */ /* 0x000fea0003800000 */
.L_x_3342:
[----:B------:R-:W-:Y:S05]  /*cb80*/  BRA `(.L_x_3344) ;  /* 0xfffffff800007947 */ /* 0x000fea000383ffff */
.L_x_3317:
[----:B-1----:R1:W2:Y:S02]  /*cb90*/  SYNCS.PHASECHK.TRANS64.TRYWAIT P0, [R7+URZ], R4 ;  /* 0x00000004070075a7 */ /* 0x0022a4000800017f */
[----:B--2---:R-:W-:Y:S05]  /*cba0*/  @!P0 NANOSLEEP.SYNCS 0x989680 ;  /* 0x009896800000895d */ /* 0x004fea0003900000 */
[----:B------:R-:W2:Y:S02]  /*cbb0*/  @!P0 SYNCS.PHASECHK.TRANS64 P0, [R7+URZ], R4 ;  /* 0x00000004070085a7 */ /* 0x000ea4000800007f */
[----:B--2---:R-:W-:Y:S05]  /*cbc0*/  @!P0 BRA `(.L_x_3317) ;  /* 0xfffffffc00f08947 */ /* 0x004fea000383ffff */
[----:B------:R-:W-:Y:S05]  /*cbd0*/  BRA `(.L_x_3345) ;  /* 0xfffffff800407947 */ /* 0x000fea000383ffff */
.L_x_3318:
[----:B--2---:R2:W3:Y:S02]  /*cbe0*/  SYNCS.PHASECHK.TRANS64.TRYWAIT P0, [R3+URZ], R0 ;  /* 0x00000000030075a7 */ /* 0x0044e4000800017f */
[----:B---3--:R-:W-:Y:S05]  /*cbf0*/  @!P0 NANOSLEEP.SYNCS 0x989680 ;  /* 0x009896800000895d */ /* 0x008fea0003900000 */
[----:B------:R-:W3:Y:S02]  /*cc00*/  @!P0 SYNCS.PHASECHK.TRANS64 P0, [R3+URZ], R0 ;  /* 0x00000000030085a7 */ /* 0x000ee4000800007f */
[----:B---3--:R-:W-:Y:S05]  /*cc10*/  @!P0 BRA `(.L_x_3318) ;  /* 0xfffffffc00f08947 */ /* 0x008fea000383ffff */
[----:B------:R-:W-:Y:S05]  /*cc20*/  BRA `(.L_x_3346) ;  /* 0xfffffff800347947 */ /* 0x000fea000383ffff */
.L_x_3320:
[----:B--2---:R2:W3:Y:S02]  /*cc30*/  SYNCS.PHASECHK.TRANS64.TRYWAIT P0, [R5+URZ], R4 ;  /* 0x00000004050075a7 */ /* 0x0044e4000800017f */
[----:B---3--:R-:W-:Y:S05]  /*cc40*/  @!P0 NANOSLEEP.SYNCS 0x989680 ;  /* 0x009896800000895d */ /* 0x008fea0003900000 */
[----:B------:R-:W3:Y:S02]  /*cc50*/  @!P0 SYNCS.PHASECHK.TRANS64 P0, [R5+URZ], R4 ;  /* 0x00000004050085a7 */ /* 0x000ee4000800007f */
[----:B---3--:R-:W-:Y:S05]  /*cc60*/  @!P0 BRA `(.L_x_3320) ;  /* 0xfffffffc00f08947 */ /* 0x008fea000383ffff */
[----:B------:R-:W-:Y:S05]  /*cc70*/  BRA `(.L_x_3347) ;  /* 0xfffffff800387947 */ /* 0x000fea000383ffff */
.L_x_3348:
        /* <DEDUP_REMOVED lines=16> */
.L_x_3707:


//--------------------- .text._ZN7cutlass13device_kernelIN5flash11enable_sm90INS1_16FlashAttnBwdSm90INS1_25CollectiveMainloopBwdSm90ILi2ELi2ELi2EN4cute5tupleIJNS5_1CILi1EEES8_S8_EEENS6_IJNS7_ILi64EEENS7_ILi128EEESB_EEENS_6half_tEfNS_4arch4Sm90ELb1ELb0ELb0ELb1ELb0ELb1ELb0ELb0ELi2ELi1ELi2ELi1ELb0EEENS1_24CollectiveEpilogueBwdGQAISC_fSF_Li256ELb1ELb0EEENS1_25SingleTileBwdLPTSchedulerILb1ELi128ELb0EEEEEEEEEvNT_6ParamsE --------------------------
	.section	.text._ZN7cutlass13device_kernelIN5flash11enable_sm90INS1_16FlashAttnBwdSm90INS1_25CollectiveMainloopBwdSm90ILi2ELi2ELi2EN4cute5tupleIJNS5_1CILi1EEES8_S8_EEENS6_IJNS7_ILi64EEENS7_ILi128EEESB_EEENS_6half_tEfNS_4arch4Sm90ELb1ELb0ELb0ELb1ELb0ELb1ELb0ELb0ELi2ELi1ELi2ELi1ELb0EEENS1_24CollectiveEpilogueBwdGQAISC_fSF_Li256ELb1ELb0EEENS1_25SingleTileBwdLPTSchedulerILb1ELi128ELb0EEEEEEEEEvNT_6ParamsE,"ax",@progbits
	.align	128
.text._ZN7cutlass13device_kernelIN5flash11enable_sm90INS1_16FlashAttnBwdSm90INS1_25CollectiveMainloopBwdSm90ILi2ELi2ELi2EN4cute5tupleIJNS5_1CILi1EEES8_S8_EEENS6_IJNS7_ILi64EEENS7_ILi128EEESB_EEENS_6half_tEfNS_4arch4Sm90ELb1ELb0ELb0ELb1ELb0ELb1ELb0ELb0ELi2ELi1ELi2ELi1ELb0EEENS1_24CollectiveEpilogueBwdGQAISC_fSF_Li256ELb1ELb0EEENS1_25SingleTileBwdLPTSchedulerILb1ELi128ELb0EEEEEEEEEvNT_6ParamsE:
        .type           _ZN7cutlass13device_kernelIN5flash11enable_sm90INS1_16FlashAttnBwdSm90INS1_25CollectiveMainloopBwdSm90ILi2ELi2ELi2EN4cute5tupleIJNS5_1CILi1EEES8_S8_EEENS6_IJNS7_ILi64EEENS7_ILi128EEESB_EEENS_6half_tEfNS_4arch4Sm90ELb1ELb0ELb0ELb1ELb0ELb1ELb0ELb0ELi2ELi1ELi2ELi1ELb0EEENS1_24CollectiveEpilogueBwdGQAISC_fSF_Li256ELb1ELb0EEENS1_25SingleTileBwdLPTSchedulerILb1ELi128ELb0EEEEEEEEEvNT_6ParamsE,@function
        .size           _ZN7cutlass13device_kernelIN5flash11enable_sm90INS1_16FlashAttnBwdSm90INS1_25CollectiveMainloopBwdSm90ILi2ELi2ELi2EN4cute5tupleIJNS5_1CILi1EEES8_S8_EEENS6_IJNS7_ILi64EEENS7_ILi128EEESB_EEENS_6half_tEfNS_4arch4Sm90ELb1ELb0ELb0ELb1ELb0ELb1ELb0ELb0ELi2ELi1ELi2ELi1ELb0EEENS1_24CollectiveEpilogueBwdGQAISC_fSF_Li256ELb1ELb0EEENS1_25SingleTileBwdLPTSchedulerILb1ELi128ELb0EEEEEEEEEvNT_6ParamsE,(.L_x_3708 - _ZN7cutlass13device_kernelIN5flash11enable_sm90INS1_16FlashAttnBwdSm90INS1_25CollectiveMainloopBwdSm90ILi2ELi2ELi2EN4cute5tupleIJNS5_1CILi1EEES8_S8_EEENS6_IJNS7_ILi64EEENS7_ILi128EEESB_EEENS_6half_tEfNS_4arch4Sm90ELb1ELb0ELb0ELb1ELb0ELb1ELb0ELb0ELi2ELi1ELi2ELi1ELb0EEENS1_24CollectiveEpilogueBwdGQAISC_fSF_Li256ELb1ELb0EEENS1_25SingleTileBwdLPTSchedulerILb1ELi128ELb0EEEEEEEEEvNT_6ParamsE)
        .other          _ZN7cutlass13device_kernelIN5flash11enable_sm90INS1_16FlashAttnBwdSm90INS1_25CollectiveMainloopBwdSm90ILi2ELi2ELi2EN4cute5tupleIJNS5_1CILi1EEES8_S8_EEENS6_IJNS7_ILi64EEENS7_ILi128EEESB_EEENS_6half_tEfNS_4arch4Sm90ELb1ELb0ELb0ELb1ELb0ELb1ELb0ELb0ELi2ELi1ELi2ELi1ELb0EEENS1_24CollectiveEpilogueBwdGQAISC_fSF_Li256ELb1ELb0EEENS1_25SingleTileBwdLPTSchedulerILb1ELi128ELb0EEEEEEEEEvNT_6ParamsE,@"STO_CUDA_ENTRY STV_DEFAULT"
_ZN7cutlass13device_kernelIN5flash11enable_sm90INS1_16FlashAttnBwdSm90INS1_25CollectiveMainloopBwdSm90ILi2ELi2ELi2EN4cute5tupleIJNS5_1CILi1EEES8_S8_EEENS6_IJNS7_ILi64EEENS7_ILi128EEESB_EEENS_6half_tEfNS_4arch4Sm90ELb1ELb0ELb0ELb1ELb0ELb1ELb0ELb0ELi2ELi1ELi2ELi1ELb0EEENS1_24CollectiveEpilogueBwdGQAISC_fSF_Li256ELb1ELb0EEENS1_25SingleTileBwdLPTSchedulerILb1ELi128ELb0EEEEEEEEEvNT_6ParamsE:
        /* <DEDUP_REMOVED lines=24> */
.L_x_3350:
[----:B------:R-:W-:Y:S05]  /*0180*/  BSYNC B0 ;  /* 0x0000000000007941 */ /* 0x000fea0003800000 */
.L_x_3349:
        /* <DEDUP_REMOVED lines=37> */
.L_x_3351:
        /* <DEDUP_REMOVED lines=22> */
.L_x_3352:
[----:B------:R-:W-:Y:S01]  /*0540*/  PLOP3.LUT P0, PT, PT, PT, UP0, 0x80, 0x0 ;  /* 0x000000000000781c */ /* 0x000fe20003f0f008 */
[----:B------:R-:W-:Y:S01]  /*0550*/  NOP ;  /* 0x0000000000007918 */ /* 0x000fe20000000000 */
[----:B------:R-:W-:Y:S01]  /*0560*/  ULDC.64 UR46, c[0x0][0x208] ;  /* 0x00008200002e7ab9 */ /* 0x000fe20000000a00 */
[----:B------:R-:W-:Y:S01]  /*0570*/  BSSY B6, `(.L_x_3353) ;  /* 0x00008a0000067945 */ /* 0x000fe20003800000 */
[----:B-12-4-:R-:W-:Y:S09]  /*0580*/  BAR.SYNC.DEFER_BLOCKING 0x0 ;  /* 0x0000000000007b1d */ /* 0x016ff20000010000 */
[----:B------:R-:W-:Y:S05]  /*0590*/  @!P0 BRA `(.L_x_3354) ;  /* 0x0000004800bc8947 */ /* 0x000fea0003800000 */
.L_x_3355:
        /* <DEDUP_REMOVED lines=32> */
.L_x_3356:
[----:B------:R-:W-:Y:S01]  /*07a0*/  ULDC UR7, c[0x0][0x8cc] ;  /* 0x0002330000077ab9 */ /* 0x000fe20000000800 */
[----:B------:R-:W-:Y:S01]  /*07b0*/  UMOV UR36, UR10 ;  /* 0x0000000a00247c82 */ /* 0x000fe20008000000 */
[----:B------:R-:W-:-:S11]  /*07c0*/  UISETP.NE.AND UP0, UPT, UR7, 0x1, UPT ;  /* 0x000000010700788c */ /* 0x000fd6000bf05270 */
[----:B------:R-:W-:Y:S02]  /*07d0*/  @UP0 ULDC.64 UR8, c[0x0][0x8d0] ;  /* 0x0002340000080ab9 */ /* 0x000fe40000000a00 */
[----:B------:R-:W-:-:S04]  /*07e0*/  UIMAD.WIDE.U32 UR4, UR10, UR8, URZ ;  /* 0x000000080a0472a5 */ /* 0x000fc8000f8e003f */
[----:B------:R-:W-:-:S04]  /*07f0*/  @UP0 USHF.R.U32.HI UR36, URZ, UR9, UR5 ;  /* 0x000000093f240299 */ /* 0x000fc80008011605 */
[----:B------:R-:W-:-:S12]  /*0800*/  UIMAD UR4, UR36, UR7, URZ ;  /* 0x00000007240472a4 */ /* 0x000fd8000f8e023f */
.L_x_3357:
        /* <DEDUP_REMOVED lines=23> */
.L_x_3358:
        /* <DEDUP_REMOVED lines=14> */
.L_x_3360:
[----:B------:R-:W-:-:S05]  /*0a60*/  ULDC UR4, c[0x0][0x8f4] ;  /* 0x00023d0000047ab9 */ /* 0x000fca0000000800 */
.L_x_3359:
        /* <DEDUP_REMOVED lines=20> */
.L_x_3362:
        /* <DEDUP_REMOVED lines=14> */
.L_x_3363:
        /* <DEDUP_REMOVED lines=11> */
.L_x_3364:
        /* <DEDUP_REMOVED lines=13> */
.L_x_3365:
        /* <DEDUP_REMOVED lines=101> */
.L_x_3368:
        /* <DEDUP_REMOVED lines=15> */
.L_x_3367:
        /* <DEDUP_REMOVED lines=22> */
.L_x_3370:
        /* <DEDUP_REMOVED lines=15> */
.L_x_3369:
        /* <DEDUP_REMOVED lines=8> */
.L_x_3456:
        /* <DEDUP_REMOVED lines=15> */
.L_x_3372:
        /* <DEDUP_REMOVED lines=102> */
.L_x_3384:
[----:B------:R-:W-:-:S13]  /*1f70*/  ISETP.NE.AND P0, PT, R231, 0x3, PT ;  /* 0x00000003e700780c */ /* 0x000fda0003f05270 */
[----:B------:R-:W-:Y:S05]  /*1f80*/  @!P0 BRA `(.L_x_3374) ;  /* 0x0000000000048947 */ /* 0x000fea0003800000 */
[----:B------:R-:W-:Y:S01]  /*1f90*/  BPT.TRAP 0x1 ;  /* 0x000000040000795c */ /* 0x000fe20000300000 */
.L_x_3374:
[----:B------:R-:W-:Y:S01]  /*1fa0*/  IMAD R0, R3, 0x8, R228 ;  /* 0x0000000803007824 */ /* 0x000fe200078e02e4 */
[----:B------:R-:W-:-:S04]  /*1fb0*/  SHF.L.U32 R9, R4, 0x1f, RZ ;  /* 0x0000001f04097819 */ /* 0x000fc800000006ff */
[----:B------:R2:W3:Y:S01]  /*1fc0*/  SYNCS.PHASECHK.TRANS64.TRYWAIT P1, [R0+URZ+0x30810], R9 ;  /* 0x03081009000075a7 */ /* 0x0004e2000802017f */
[----:B------:R-:W-:Y:S05]  /*1fd0*/  @!P0 BRA `(.L_x_3375) ;  /* 0x0000000000048947 */ /* 0x000fea0003800000 */
[----:B------:R-:W-:Y:S01]  /*1fe0*/  BPT.TRAP 0x1 ;  /* 0x000000040000795c */ /* 0x000fe20000300000 */
.L_x_3375:
[----:B---3--:R-:W-:Y:S05]  /*1ff0*/  @P1 BRA `(.L_x_3376) ;  /* 0x0000000000081947 */ /* 0x008fea0003800000 */
[----:B------:R-:W3:Y:S02]  /*2000*/  SYNCS.PHASECHK.TRANS64.TRYWAIT P1, [R0+URZ+0x30810], R9 ;  /* 0x03081009000075a7 */ /* 0x000ee4000802017f */
[----:B---3--:R-:W-:Y:S05]  /*2010*/  @!P1 BRA `(.L_x_3377) ;  /* 0x00000070000c9947 */ /* 0x008fea0003800000 */
.L_x_3376:
        /* <DEDUP_REMOVED lines=81> */
.L_x_3378:
[----:B------:R1:W1:Y:S01]  /*2530*/  SYNCS.PHASECHK.TRANS64.TRYWAIT P1, [R0+URZ+0x30830], R9 ;  /* 0x03083009000075a7 */ /* 0x000262000802017f */
[----:B------:R-:W-:Y:S05]  /*2540*/  @!P0 BRA `(.L_x_3379) ;  /* 0x0000000000048947 */ /* 0x000fea0003800000 */
[----:B------:R-:W-:Y:S01]  /*2550*/  BPT.TRAP 0x1 ;  /* 0x000000040000795c */ /* 0x000fe20000300000 */
.L_x_3379:
[----:B------:R-:W-:-:S05]  /*2560*/  VIADD R6, R228, 0x20000 ;  /* 0x00020000e4067836 */ /* 0x000fca0000000000 */
[----:B------:R-:W-:-:S04]  /*2570*/  SHF.R.U32.HI R6, RZ, 0x4, R6 ;  /* 0x00000004ff067819 */ /* 0x000fc80000011606 */
[----:B------:R-:W-:-:S04]  /*2580*/  LOP3.LUT R225, R6, 0x3fff, RZ, 0xc0, !PT ;  /* 0x00003fff06e17812 */ /* 0x000fc800078ec0ff */
[----:B------:R-:W-:Y:S01]  /*2590*/  LOP3.LUT R6, R225, 0x10000, RZ, 0xfc, !PT ;  /* 0x00010000e1067812 */ /* 0x000fe200078efcff */
[----:B-1----:R-:W-:Y:S06]  /*25a0*/  @P1 BRA `(.L_x_3380) ;  /* 0x0000000000081947 */ /* 0x002fec0003800000 */
[----:B------:R-:W1:Y:S02]  /*25b0*/  SYNCS.PHASECHK.TRANS64.TRYWAIT P1, [R0+URZ+0x30830], R9 ;  /* 0x03083009000075a7 */ /* 0x000e64000802017f */
[----:B-1----:R-:W-:Y:S05]  /*25c0*/  @!P1 BRA `(.L_x_3381) ;  /* 0x0000006800b49947 */ /* 0x002fea0003800000 */
.L_x_3380:
        /* <DEDUP_REMOVED lines=406> */
.L_x_3382:
        /* <DEDUP_REMOVED lines=49> */
.L_x_3383:
        /* <DEDUP_REMOVED lines=78> */
.L_x_3366:
[----:B------:R-:W-:Y:S05]  /*4720*/  @P0 BRA `(.L_x_3361) ;  /* 0x0000004800100947 */ /* 0x000fea0003800000 */
[----:B------:R-:W-:Y:S01]  /*4730*/  ULDC.64 UR4, c[0x0][0x878] ;  /* 0x00021e0000047ab9 */ /* 0x000fe20000000a00 */
[----:B------:R-:W1:Y:S01]  /*4740*/  S2R R4, SR_TID.X ;  /* 0x0000000000047919 */ /* 0x000e620000002100 */
[----:B------:R-:W-:Y:S01]  /*4750*/  UISETP.NE.U32.AND UP0, UPT, UR4, URZ, UPT ;  /* 0x0000003f0400728c */ /* 0x000fe2000bf05070 */
[----:B------:R-:W2:Y:S01]  /*4760*/  S2UR UR10, SR_CgaCtaId ;  /* 0x00000000000a79c3 */ /* 0x000ea20000008800 */
[----:B------:R-:W-:Y:S01]  /*4770*/  UMOV UR7, 0x400 ;  /* 0x0000040000077882 */ /* 0x000fe20000000000 */
[----:B------:R-:W-:Y:S02]  /*4780*/  USHF.L.U32 UR36, UR36, 0xe, URZ ;  /* 0x0000000e24247899 */ /* 0x000fe4000800063f */
[----:B------:R-:W-:Y:S01]  /*4790*/  UISETP.NE.AND.EX UP0, UPT, UR5, URZ, UPT, UP0 ;  /* 0x0000003f0500728c */ /* 0x000fe2000bf05300 */
[----:B------:R-:W-:Y:S01]  /*47a0*/  ULDC.64 UR12, c[0x0][0x818] ;  /* 0x00020600000c7ab9 */ /* 0x000fe20000000a00 */
[----:B------:R-:W-:Y:S01]  /*47b0*/  ULDC.64 UR14, c[0x0][0x840] ;  /* 0x00021000000e7ab9 */ /* 0x000fe20000000a00 */
[----:B------:R-:W-:-:S03]  /*47c0*/  ULDC.64 UR16, c[0x0][0x848] ;  /* 0x0002120000107ab9 */ /* 0x000fc60000000a00 */
[----:B------:R-:W-:-:S05]  /*47d0*/  PLOP3.LUT P0, PT, PT, PT, UP0, 0x80, 0x0 ;  /* 0x000000000000781c */ /* 0x000fca0003f0f008 */
[----:B------:R-:W-:Y:S02]  /*47e0*/  @UP0 ULDC.64 UR4, c[0x0][0x878] ;  /* 0x00021e0000040ab9 */ /* 0x000fe40000000a00 */
[----:B------:R-:W-:-:S06]  /*47f0*/  @UP0 UIMAD.WIDE UR4, UR39, 0x4, UR4 ;  /* 0x00000004270408a5 */ /* 0x000fcc000f8e0204 */
[----:B------:R-:W-:Y:S02]  /*4800*/  IMAD.U32 R2, RZ, RZ, UR4 ;  /* 0x00000004ff027e24 */ /* 0x000fe4000f8e00ff */
[----:B------:R-:W-:Y:S01]  /*4810*/  IMAD.U32 R3, RZ, RZ, UR5 ;  /* 0x00000005ff037e24 */ /* 0x000fe2000f8e00ff */
[----:B------:R-:W-:-:S04]  /*4820*/  ULDC UR5, c[0x0][0x850] ;  /* 0x0002140000057ab9 */ /* 0x000fc80000000800 */
[----:B------:R-:W3:Y:S01]  /*4830*/  @P0 LDG.E R2, desc[UR46][R2.64] ;  /* 0x0000002e02020981 */ /* 0x000ee2000c1e1900 */
[----:B-1----:R-:W-:Y:S01]  /*4840*/  VIADD R5, R4, 0xffffff80 ;  /* 0xffffff8004057836 */ /* 0x002fe20000000000 */
[----:B------:R-:W-:Y:S01]  /*4850*/  UISETP.NE.AND UP1, UPT, UR5, 0x1, UPT ;  /* 0x000000010500788c */ /* 0x000fe2000bf25270 */
[----:B------:R-:W-:Y:S03]  /*4860*/  BSSY B0, `(.L_x_3385) ;  /* 0x000005a000007945 */ /* 0x000fe60003800000 */
[----:B------:R-:W-:-:S07]  /*4870*/  SHF.R.S32.HI R0, RZ, 0x1f, R5 ;  /* 0x0000001fff007819 */ /* 0x000fce0000011405 */
[----:B------:R-:W-:Y:S02]  /*4880*/  @UP1 ULDC UR8, c[0x0][0x854] ;  /* 0x0002150000081ab9 */ /* 0x000fe40000000800 */
[----:B------:R-:W-:Y:S01]  /*4890*/  UIMAD.WIDE.U32 UR8, UR37, UR8, URZ ;  /* 0x00000008250872a5 */ /* 0x000fe2000f8e003f */
        /* <DEDUP_REMOVED lines=12> */
[----:B--2---:R-:W-:Y:S02]  /*4960*/  ULEA UR4, UR10, UR7, 0x18 ;  /* 0x000000070a047291 */ /* 0x004fe4000f8ec03f */
[----:B------:R-:W-:-:S04]  /*4970*/  @UP0 USHF.L.U32 UR5, UR5, 0x7, URZ ;  /* 0x0000000705050899 */ /* 0x000fc8000800063f */
[----:B------:R-:W-:Y:S01]  /*4980*/  @UP0 ULOP3.LUT UR6, UR5, 0xffffc000, URZ, 0xc0, !UPT ;  /* 0xffffc00005060892 */ /* 0x000fe2000f8ec03f */
[----:B------:R-:W-:Y:S02]  /*4990*/  LEA R0, R0, UR4, 0x2 ;  /* 0x0000000400007c11 */ /* 0x000fe4000f8e10ff */
[----:B------:R-:W-:Y:S01]  /*49a0*/  @UP1 ULDC UR5, c[0x0][0x858] ;  /* 0x0002160000051ab9 */ /* 0x000fe20000000800 */
[----:B------:R-:W-:Y:S02]  /*49b0*/  @UP0 USHF.R.S32.HI UR7, URZ, 0x1f, UR6 ;  /* 0x0000001f3f070899 */ /* 0x000fe40008011406 */
[----:B------:R-:W-:Y:S01]  /*49c0*/  @UP1 USHF.R.U32.HI UR37, URZ, UR5, UR9 ;  /* 0x000000053f251299 */ /* 0x000fe20008011609 */
[----:B------:R1:W-:Y:S01]  /*49d0*/  STS.128 [R0], R24 ;  /* 0x0000001800007388 */ /* 0x0003e20000000c00 */
[----:B------:R-:W-:Y:S02]  /*49e0*/  @!UP0 UMOV UR6, URZ ;  /* 0x0000003f00068c82 */ /* 0x000fe40008000000 */
[----:B------:R-:W-:Y:S01]  /*49f0*/  USHF.R.S32.HI UR5, URZ, 0x1f, UR37 ;  /* 0x0000001f3f057899 */ /* 0x000fe20008011425 */
[----:B------:R1:W-:Y:S01]  /*4a00*/  STS.128 [R0+0x800], R28 ;  /* 0x0008001c00007388 */ /* 0x0003e20000000c00 */
[----:B------:R-:W-:Y:S01]  /*4a10*/  UIADD3 UR8, UP1, UR36, UR6, URZ ;  /* 0x0000000624087290 */ /* 0x000fe2000ff3e03f */
[----:B------:R-:W-:Y:S01]  /*4a20*/  @!UP0 UMOV UR7, URZ ;  /* 0x0000003f00078c82 */ /* 0x000fe20008000000 */
[----:B------:R-:W-:Y:S01]  /*4a30*/  UIMAD UR6, UR5, UR12, URZ ;  /* 0x0000000c050672a4 */ /* 0x000fe2000f8e023f */
[----:B------:R1:W-:Y:S01]  /*4a40*/  STS.128 [R0+0x1000], R32 ;  /* 0x0010002000007388 */ /* 0x0003e20000000c00 */
[----:B------:R-:W-:-:S02]  /*4a50*/  ULEA.HI.X.SX32 UR9, UR36, UR7, 0x1, UP1 ;  /* 0x0000000724097291 */ /* 0x000fc400088f0e3f */
[----:B------:R-:W-:Y:S01]  /*4a60*/  UIMAD UR5, UR5, UR14, URZ ;  /* 0x0000000e050572a4 */ /* 0x000fe2000f8e023f */
[----:B------:R1:W-:Y:S01]  /*4a70*/  STS.128 [R0+0x1800], R36 ;  /* 0x0018002400007388 */ /* 0x0003e20000000c00 */
[----:B------:R-:W-:Y:S02]  /*4a80*/  UIMAD UR10, UR37, UR13, UR6 ;  /* 0x0000000d250a72a4 */ /* 0x000fe4000f8e0206 */
[----:B------:R-:W-:Y:S01]  /*4a90*/  UIMAD.WIDE.U32 UR6, UR37, UR12, UR8 ;  /* 0x0000000c250672a5 */ /* 0x000fe2000f8e0008 */
[----:B------:R1:W-:Y:S01]  /*4aa0*/  STS.128 [R0+0x2000], R40 ;  /* 0x0020002800007388 */ /* 0x0003e20000000c00 */
[----:B------:R-:W-:Y:S02]  /*4ab0*/  UIMAD UR12, UR37, UR15, UR5 ;  /* 0x0000000f250c72a4 */ /* 0x000fe4000f8e0205 */
[----:B------:R-:W-:Y:S01]  /*4ac0*/  USHF.R.S32.HI UR5, URZ, 0x1f, UR39 ;  /* 0x0000001f3f057899 */ /* 0x000fe20008011427 */
[----:B------:R1:W-:Y:S01]  /*4ad0*/  STS.128 [R0+0x2800], R44 ;  /* 0x0028002c00007388 */ /* 0x0003e20000000c00 */
[----:B------:R-:W-:-:S02]  /*4ae0*/  UIMAD.WIDE.U32 UR8, UR37, UR14, UR8 ;  /* 0x0000000e250872a5 */ /* 0x000fc4000f8e0008 */
[----:B------:R-:W-:Y:S01]  /*4af0*/  USEL UR5, UR5, URZ, !UP0 ;  /* 0x0000003f05057287 */ /* 0x000fe2000c000000 */
[----:B------:R1:W-:Y:S01]  /*4b00*/  STS.128 [R0+0x3000], R48 ;  /* 0x0030003000007388 */ /* 0x0003e20000000c00 */
[----:B------:R-:W-:Y:S01]  /*4b10*/  ULDC.64 UR14, c[0x0][0x820] ;  /* 0x00020800000e7ab9 */ /* 0x000fe20000000a00 */
[----:B------:R-:W-:Y:S02]  /*4b20*/  USEL UR39, UR39, URZ, !UP0 ;  /* 0x0000003f27277287 */ /* 0x000fe4000c000000 */
[----:B------:R1:W-:Y:S01]  /*4b30*/  STS.128 [R0+0x3800], R52 ;  /* 0x0038003400007388 */ /* 0x0003e20000000c00 */
[----:B------:R-:W-:Y:S02]  /*4b40*/  UIMAD UR11, UR5, UR14, URZ ;  /* 0x0000000e050b72a4 */ /* 0x000fe4000f8e023f */
[----:B------:R-:W-:Y:S01]  /*4b50*/  UIADD3 UR7, UR7, UR10, URZ ;  /* 0x0000000a07077290 */ /* 0x000fe2000fffe03f */
[----:B------:R1:W-:Y:S01]  /*4b60*/  STS.128 [R0+0x4000], R56 ;  /* 0x0040003800007388 */ /* 0x0003e20000000c00 */
[----:B------:R-:W-:-:S02]  /*4b70*/  UIMAD UR5, UR5, UR16, URZ ;  /* 0x00000010050572a4 */ /* 0x000fc4000f8e023f */
[----:B------:R-:W-:Y:S01]  /*4b80*/  UIADD3 UR9, UR9, UR12, URZ ;  /* 0x0000000c09097290 */ /* 0x000fe2000fffe03f */
[----:B------:R1:W-:Y:S01]  /*4b90*/  STS.128 [R0+0x4800], R60 ;  /* 0x0048003c00007388 */ /* 0x0003e20000000c00 */
[----:B------:R-:W-:Y:S02]  /*4ba0*/  UIMAD UR11, UR39, UR15, UR11 ;  /* 0x0000000f270b72a4 */ /* 0x000fe4000f8e020b */
[----:B------:R-:W-:Y:S01]  /*4bb0*/  UIMAD.WIDE.U32 UR6, UR39, UR14, UR6 ;  /* 0x0000000e270672a5 */ /* 0x000fe2000f8e0006 */
[----:B------:R1:W-:Y:S01]  /*4bc0*/  STS.128 [R0+0x5000], R64 ;  /* 0x0050004000007388 */ /* 0x0003e20000000c00 */
[----:B------:R-:W-:Y:S02]  /*4bd0*/  UIMAD UR5, UR39, UR17, UR5 ;  /* 0x00000011270572a4 */ /* 0x000fe4000f8e0205 */
[----:B------:R-:W-:Y:S01]  /*4be0*/  UIMAD.WIDE.U32 UR8, UR39, UR16, UR8 ;  /* 0x00000010270872a5 */ /* 0x000fe2000f8e0008 */
[----:B------:R1:W-:Y:S01]  /*4bf0*/  STS.128 [R0+0x5800], R68 ;  /* 0x0058004400007388 */ /* 0x0003e20000000c00 */
[----:B------:R-:W-:Y:S01]  /*4c00*/  ULDC.64 UR12, c[0x0][0x800] ;  /* 0x00020000000c7ab9 */ /* 0x000fe20000000a00 */
[----:B------:R-:W-:Y:S01]  /*4c10*/  ULDC.64 UR14, c[0x0][0x828] ;  /* 0x00020a00000e7ab9 */ /* 0x000fe20000000a00 */
[----:B------:R-:W-:Y:S01]  /*4c20*/  UIADD3 UR7, UR7, UR11, URZ ;  /* 0x0000000b07077290 */ /* 0x000fe2000fffe03f */
        /* <DEDUP_REMOVED lines=22> */
.L_x_3387:
[----:B------:R-:W-:Y:S01]  /*4d90*/  @P0 ELECT P1, URZ, PT ;  /* 0x00000000003f082f */ /* 0x000fe20003820000 */
[----:B------:R2:W-:-:S12]  /*4da0*/  UBLKRED.G.S.ADD.F32.RN [UR6], [UR4], UR5, desc[UR8] ;  /* 0x00000806040073bb */ /* 0x0005d800080a1405 */
[----:B------:R-:W-:Y:S02]  /*4db0*/  @P1 PLOP3.LUT P0, PT, P1, PT, PT, 0x8, 0x0 ;  /* 0x000000000000181c */ /* 0x000fe40000f0e170 */
[----:B------:R-:W-:-:S11]  /*4dc0*/  PLOP3.LUT P1, PT, PT, PT, PT, 0x8, 0x0 ;  /* 0x000000000000781c */ /* 0x000fd60003f2e170 */
[----:B--2---:R-:W-:Y:S05]  /*4dd0*/  @P0 BRA.U.ANY `(.L_x_3387) ;  /* 0xfffffffd00ec0947 */ /* 0x004fea000393ffff */
[----:B------:R0:W-:Y:S01]  /*4de0*/  UTMACMDFLUSH ;  /* 0x00000000000079b7 */ /* 0x0001e20000000000 */
[----:B------:R-:W-:-:S04]  /*4df0*/  DEPBAR.LE SB0, 0x0 ;  /* 0x000080000000791a */ /* 0x000fc80000000000 */
.L_x_3386:
[----:B------:R-:W-:Y:S05]  /*4e00*/  BSYNC B0 ;  /* 0x0000000000007941 */ /* 0x000fea0003800000 */
.L_x_3385:
        /* <DEDUP_REMOVED lines=32> */
.L_x_3388:
[----:B------:R-:W-:Y:S01]  /*5010*/  @P0 ELECT P1, URZ, PT ;  /* 0x00000000003f082f */ /* 0x000fe20003820000 */
[----:B------:R2:W-:-:S12]  /*5020*/  UBLKRED.G.S.ADD.F32.RN [UR6], [UR4], UR5, desc[UR8] ;  /* 0x00000806040073bb */ /* 0x0005d800080a1405 */
[----:B------:R-:W-:Y:S02]  /*5030*/  @P1 PLOP3.LUT P0, PT, P1, PT, PT, 0x8, 0x0 ;  /* 0x000000000000181c */ /* 0x000fe40000f0e170 */
[----:B------:R-:W-:-:S11]  /*5040*/  PLOP3.LUT P1, PT, PT, PT, PT, 0x8, 0x0 ;  /* 0x000000000000781c */ /* 0x000fd60003f2e170 */
[----:B--2---:R-:W-:Y:S05]  /*5050*/  @P0 BRA.U.ANY `(.L_x_3388) ;  /* 0xfffffffd00ec0947 */ /* 0x004fea000393ffff */
[----:B------:R0:W-:Y:S01]  /*5060*/  UTMACMDFLUSH ;  /* 0x00000000000079b7 */ /* 0x0001e20000000000 */
[----:B------:R-:W-:-:S04]  /*5070*/  DEPBAR.LE SB0, 0x0 ;  /* 0x000080000000791a */ /* 0x000fc80000000000 */
[----:B------:R-:W-:Y:S05]  /*5080*/  BRA `(.L_x_3361) ;  /* 0x0000003c00b87947 */ /* 0x000fea0003800000 */
.L_x_3354:
        /* <DEDUP_REMOVED lines=29> */
.L_x_3390:
[----:B------:R-:W-:Y:S01]  /*5260*/  ULDC UR9, c[0x0][0x8cc] ;  /* 0x0002330000097ab9 */ /* 0x000fe20000000800 */
[----:B------:R-:W-:Y:S01]  /*5270*/  UMOV UR7, UR8 ;  /* 0x0000000800077c82 */ /* 0x000fe20008000000 */
[----:B------:R-:W-:-:S11]  /*5280*/  UISETP.NE.AND UP0, UPT, UR9, 0x1, UPT ;  /* 0x000000010900788c */ /* 0x000fd6000bf05270 */
[----:B------:R-:W-:Y:S02]  /*5290*/  @UP0 ULDC.64 UR10, c[0x0][0x8d0] ;  /* 0x00023400000a0ab9 */ /* 0x000fe40000000a00 */
[----:B------:R-:W-:-:S04]  /*52a0*/  UIMAD.WIDE.U32 UR4, UR8, UR10, URZ ;  /* 0x0000000a080472a5 */ /* 0x000fc8000f8e003f */
[----:B------:R-:W-:-:S04]  /*52b0*/  @UP0 USHF.R.U32.HI UR7, URZ, UR11, UR5 ;  /* 0x0000000b3f070299 */ /* 0x000fc80008011605 */
[----:B------:R-:W-:-:S12]  /*52c0*/  UIMAD UR4, UR7, UR9, URZ ;  /* 0x00000009070472a4 */ /* 0x000fd8000f8e023f */
.L_x_3391:
        /* <DEDUP_REMOVED lines=23> */
.L_x_3392:
        /* <DEDUP_REMOVED lines=13> */
.L_x_3394:
[----:B------:R-:W-:-:S05]  /*5510*/  ULDC UR4, c[0x0][0x8f4] ;  /* 0x00023d0000047ab9 */ /* 0x000fca0000000800 */
.L_x_3393:
        /* <DEDUP_REMOVED lines=46> */
.L_x_3395:
        /* <DEDUP_REMOVED lines=13> */
.L_x_3396:
        /* <DEDUP_REMOVED lines=12> */
.L_x_3397:
        /* <DEDUP_REMOVED lines=54> */
.L_x_3400:
[----:B------:R-:W-:Y:S05]  /*5cf0*/  BSYNC B0 ;  /* 0x0000000000007941 */ /* 0x000fea0003800000 */
.L_x_3399:
        /* <DEDUP_REMOVED lines=19> */
.L_x_3402:
[----:B------:R-:W-:Y:S05]  /*5e30*/  BSYNC B0 ;  /* 0x0000000000007941 */ /* 0x000fea0003800000 */
.L_x_3401:
[----:B------:R-:W-:Y:S06]  /*5e40*/  BAR.ARV 0xa, 0xa0 ;  /* 0x0282800000007b1d */ /* 0x000fec0000002000 */
[----:B------:R-:W-:Y:S04]  /*5e50*/  BSSY B0, `(.L_x_3403) ;  /* 0x0000003000007945 */ /* 0x000fe80003800000 */
[----:B------:R-:W-:Y:S05]  /*5e60*/  @!P0 BRA `(.L_x_3404) ;  /* 0x0000000000048947 */ /* 0x000fea0003800000 */
[----:B------:R-:W-:-:S04]  /*5e70*/  DEPBAR.LE SB0, 0x0 ;  /* 0x000080000000791a */ /* 0x000fc80000000000 */
.L_x_3404:
[----:B------:R-:W-:Y:S05]  /*5e80*/  BSYNC B0 ;  /* 0x0000000000007941 */ /* 0x000fea0003800000 */
.L_x_3403:
[----:B------:R-:W-:Y:S06]  /*5e90*/  BAR.ARV 0xb, 0xa0 ;  /* 0x02c2800000007b1d */ /* 0x000fec0000002000 */
[----:B------:R-:W-:Y:S01]  /*5ea0*/  UIADD3 UR18, UR12, 0x1, URZ ;  /* 0x000000010c127890 */ /* 0x000fe2000fffe03f */
[----:B------:R-:W-:Y:S11]  /*5eb0*/  BRA `(.L_x_3405) ;  /* 0x0000000000047947 */ /* 0x000ff60003800000 */
.L_x_3398:
[----:B------:R-:W-:-:S05]  /*5ec0*/  UMOV UR18, UR12 ;  /* 0x0000000c00127c82 */ /* 0x000fca0008000000 */
.L_x_3405:
        /* <DEDUP_REMOVED lines=22> */
.L_x_3418:
        /* <DEDUP_REMOVED lines=20> */
.L_x_3407:
[----:B------:R-:W-:Y:S05]  /*6170*/  BSYNC B0 ;  /* 0x0000000000007941 */ /* 0x000fea0003800000 */
.L_x_3406:
        /* <DEDUP_REMOVED lines=13> */
.L_x_3409:
[----:B------:R-:W-:Y:S05]  /*6250*/  BSYNC B0 ;  /* 0x0000000000007941 */ /* 0x000fea0003800000 */
.L_x_3408:
[----:B------:R-:W-:Y:S06]  /*6260*/  BAR.ARV 0xa, 0xa0 ;  /* 0x0282800000007b1d */ /* 0x000fec0000002000 */
[----:B------:R-:W-:Y:S04]  /*6270*/  BSSY B0, `(.L_x_3410) ;  /* 0x0000003000007945 */ /* 0x000fe80003800000 */
[----:B------:R-:W-:Y:S05]  /*6280*/  @!P0 BRA `(.L_x_3411) ;  /* 0x0000000000048947 */ /* 0x000fea0003800000 */
[----:B------:R-:W-:-:S04]  /*6290*/  DEPBAR.LE SB0, 0x0 ;  /* 0x000080000000791a */ /* 0x000fc80000000000 */
.L_x_3411:
[----:B------:R-:W-:Y:S05]  /*62a0*/  BSYNC B0 ;  /* 0x0000000000007941 */ /* 0x000fea0003800000 */
.L_x_3410:
        /* <DEDUP_REMOVED lines=13> */
.L_x_3413:
[----:B------:R-:W-:Y:S05]  /*6380*/  BSYNC B0 ;  /* 0x0000000000007941 */ /* 0x000fea0003800000 */
.L_x_3412:
        /* <DEDUP_REMOVED lines=13> */
.L_x_3415:
[----:B------:R-:W-:Y:S05]  /*6460*/  BSYNC B0 ;  /* 0x0000000000007941 */ /* 0x000fea0003800000 */
.L_x_3414:
[----:B------:R-:W-:Y:S01]  /*6470*/  UIADD3 UR18, UR18, 0x2, URZ ;  /* 0x0000000212127890 */ /* 0x000fe2000fffe03f */
[----:B------:R-:W-:Y:S06]  /*6480*/  BAR.ARV 0xa, 0xa0 ;  /* 0x0282800000007b1d */ /* 0x000fec0000002000 */
[----:B------:R-:W-:Y:S01]  /*6490*/  UISETP.GE.AND UP0, UPT, UR18, UR7, UPT ;  /* 0x000000071200728c */ /* 0x000fe2000bf06270 */
[----:B------:R-:W-:Y:S04]  /*64a0*/  BSSY B0, `(.L_x_3416) ;  /* 0x0000003000007945 */ /* 0x000fe80003800000 */
[----:B------:R-:W-:Y:S06]  /*64b0*/  @!P0 BRA `(.L_x_3417) ;  /* 0x0000000000048947 */ /* 0x000fec0003800000 */
[----:B------:R-:W-:-:S04]  /*64c0*/  DEPBAR.LE SB0, 0x0 ;  /* 0x000080000000791a */ /* 0x000fc80000000000 */
.L_x_3417:
[----:B------:R-:W-:Y:S05]  /*64d0*/  BSYNC B0 ;  /* 0x0000000000007941 */ /* 0x000fea0003800000 */
.L_x_3416:
[----:B------:R-:W-:Y:S06]  /*64e0*/  BAR.ARV 0xb, 0xa0 ;  /* 0x02c2800000007b1d */ /* 0x000fec0000002000 */
[----:B------:R-:W-:Y:S01]  /*64f0*/  PLOP3.LUT P1, PT, PT, PT, UP0, 0x80, 0x0 ;  /* 0x000000000000781c */ /* 0x000fe20003f2f008 */
[----:B------:R-:W-:Y:S02]  /*6500*/  UIADD3 UR26, UR26, 0x4000, URZ ;  /* 0x000040001a1a7890 */ /* 0x000fe4000fffe03f */
[----:B------:R-:W-:-:S10]  /*6510*/  UIADD3 UR6, UR6, 0x4000, URZ ;  /* 0x0000400006067890 */ /* 0x000fd4000fffe03f */
[----:B------:R-:W-:Y:S05]  /*6520*/  @!P1 BRA `(.L_x_3418) ;  /* 0xfffffff800c09947 */ /* 0x000fea000383ffff */
[----:B------:R-:W-:Y:S05]  /*6530*/  BRA `(.L_x_3361) ;  /* 0x00000028008c7947 */ /* 0x000fea0003800000 */
.L_x_3389:
        /* <DEDUP_REMOVED lines=22> */
.L_x_3419:
[----:B------:R-:W-:Y:S01]  /*66a0*/  ULDC UR9, c[0x0][0x8cc] ;  /* 0x0002330000097ab9 */ /* 0x000fe20000000800 */
[----:B------:R-:W-:Y:S01]  /*66b0*/  UMOV UR7, UR8 ;  /* 0x0000000800077c82 */ /* 0x000fe20008000000 */
[----:B------:R-:W-:-:S11]  /*66c0*/  UISETP.NE.AND UP0, UPT, UR9, 0x1, UPT ;  /* 0x000000010900788c */ /* 0x000fd6000bf05270 */
[----:B------:R-:W-:Y:S02]  /*66d0*/  @UP0 ULDC.64 UR10, c[0x0][0x8d0] ;  /* 0x00023400000a0ab9 */ /* 0x000fe40000000a00 */
[----:B------:R-:W-:-:S04]  /*66e0*/  UIMAD.WIDE.U32 UR4, UR8, UR10, URZ ;  /* 0x0000000a080472a5 */ /* 0x000fc8000f8e003f */
[----:B------:R-:W-:-:S04]  /*66f0*/  @UP0 USHF.R.U32.HI UR7, URZ, UR11, UR5 ;  /* 0x0000000b3f070299 */ /* 0x000fc80008011605 */
[----:B------:R-:W-:-:S12]  /*6700*/  UIMAD UR4, UR7, UR9, URZ ;  /* 0x00000009070472a4 */ /* 0x000fd8000f8e023f */
.L_x_3420:
        /* <DEDUP_REMOVED lines=23> */
.L_x_3421:
        /* <DEDUP_REMOVED lines=14> */
.L_x_3423:
[----:B------:R-:W-:-:S05]  /*6960*/  ULDC UR4, c[0x0][0x8f4] ;  /* 0x00023d0000047ab9 */ /* 0x000fca0000000800 */
.L_x_3422:
        /* <DEDUP_REMOVED lines=60> */
.L_x_3425:
        /* <DEDUP_REMOVED lines=12> */
.L_x_3426:
[----:B------:R-:W-:Y:S05]  /*6df0*/  @!P2 BRA `(.L_x_3427) ;  /* 0x000000000014a947 */ /* 0x000fea0003800000 */
[----:B------:R-:W-:Y:S02]  /*6e00*/  IMAD.U32 R2, RZ, RZ, UR14 ;  /* 0x0000000eff027e24 */ /* 0x000fe4000f8e00ff */
[----:B------:R-:W-:-:S05]  /*6e10*/  IMAD.U32 R3, RZ, RZ, UR15 ;  /* 0x0000000fff037e24 */ /* 0x000fca000f8e00ff */
[----:B------:R-:W2:Y:S04]  /*6e20*/  LDG.E R5, desc[UR46][R2.64] ;  /* 0x0000002e02057981 */ /* 0x000ea8000c1e1900 */
[----:B------:R-:W2:Y:S02]  /*6e30*/  LDG.E R4, desc[UR46][R2.64+0x4] ;  /* 0x0000042e02047981 */ /* 0x000ea4000c1e1900 */
[----:B--2---:R-:W-:-:S07]  /*6e40*/  IMAD.IADD R4, R4, 0x1, -R5 ;  /* 0x0000000104047824 */ /* 0x004fce00078e0a05 */
.L_x_3427:
        /* <DEDUP_REMOVED lines=62> */
.L_x_3457:
        /* <DEDUP_REMOVED lines=15> */
.L_x_3430:
        /* <DEDUP_REMOVED lines=92> */
.L_x_3441:
[----:B-123--:R-:W-:-:S04]  /*78e0*/  SHF.L.U32 R18, R10, 0x1f, RZ ;  /* 0x0000001f0a127819 */ /* 0x00efc800000006ff */
[----:B------:R-:W2:Y:S02]  /*78f0*/  SYNCS.PHASECHK.TRANS64.TRYWAIT P1, [R15+URZ+0x30840], R18 ;  /* 0x030840120f0075a7 */ /* 0x000ea4000802017f */
[----:B--2---:R-:W-:Y:S05]  /*7900*/  @!P1 BRA `(.L_x_3433) ;  /* 0x00000018000c9947 */ /* 0x004fea0003800000 */
.L_x_3458:
        /* <DEDUP_REMOVED lines=8> */
.L_x_3434:
        /* <DEDUP_REMOVED lines=37> */
.L_x_3459:
        /* <DEDUP_REMOVED lines=8> */
.L_x_3436:
        /* <DEDUP_REMOVED lines=37> */
.L_x_3460:
        /* <DEDUP_REMOVED lines=8> */
.L_x_3438:
        /* <DEDUP_REMOVED lines=31> */
.L_x_3462:
        /* <DEDUP_REMOVED lines=8> */
.L_x_3440:
        /* <DEDUP_REMOVED lines=37> */
.L_x_3432:
[----:B------:R-:W4:Y:S02]  /*83f0*/  LDL.LU R4, [R1+0x4] ;  /* 0x0000040001047983 */ /* 0x000f240000300800 */
[----:B----4-:R-:W-:Y:S02]  /*8400*/  ISETP.NE.AND P1, PT, R4, RZ, PT ;  /* 0x000000ff0400720c */ /* 0x010fe40003f25270 */
[----:B------:R4:W5:Y:S11]  /*8410*/  LDL R4, [R1] ;  /* 0x0000000001047983 */ /* 0x0009760000100800 */
[----:B----4-:R-:W-:Y:S05]  /*8420*/  @!P1 BRA `(.L_x_3431) ;  /* 0x00000004005c9947 */ /* 0x010fea0003800000 */
[----:B------:R-:W-:-:S04]  /*8430*/  SHF.L.U32 R12, R10, 0x1f, RZ ;  /* 0x0000001f0a0c7819 */ /* 0x000fc800000006ff */
[----:B------:R-:W4:Y:S02]  /*8440*/  SYNCS.PHASECHK.TRANS64.TRYWAIT P1, [R15+URZ+0x30840], R12 ;  /* 0x0308400c0f0075a7 */ /* 0x000f24000802017f */
[----:B----4-:R-:W-:Y:S05]  /*8450*/  @!P1 BRA `(.L_x_3442) ;  /* 0x0000000c008c9947 */ /* 0x010fea0003800000 */
.L_x_3463:
        /* <DEDUP_REMOVED lines=8> */
.L_x_3443:
        /* <DEDUP_REMOVED lines=34> */
.L_x_3464:
        /* <DEDUP_REMOVED lines=8> */
.L_x_3445:
        /* <DEDUP_REMOVED lines=34> */
.L_x_3431:
[----:B------:R-:W1:Y:S01]  /*89a0*/  S2R R0, SR_TID.X ;  /* 0x0000000000007919 */ /* 0x000e620000002100 */
[----:B------:R-:W-:Y:S01]  /*89b0*/  IMAD R3, R16, 0x8, R15 ;  /* 0x0000000810037824 */ /* 0x000fe200078e020f */
[----:B-1----:R-:W-:Y:S02]  /*89c0*/  LOP3.LUT R2, R0, 0x7f, RZ, 0xc0, !PT ;  /* 0x0000007f00027812 */ /* 0x002fe400078ec0ff */
[----:B------:R-:W-:Y:S02]  /*89d0*/  SHF.L.U32 R0, R10, 0x1f, RZ ;  /* 0x0000001f0a007819 */ /* 0x000fe400000006ff */
[----:B------:R-:W-:Y:S02]  /*89e0*/  ISETP.NE.AND P1, PT, R2, RZ, PT ;  /* 0x000000ff0200720c */ /* 0x000fe40003f25270 */
[----:B------:R-:W1:Y:S02]  /*89f0*/  SYNCS.PHASECHK.TRANS64.TRYWAIT P0, [R3+URZ+0x30840], R0 ;  /* 0x03084000030075a7 */ /* 0x000e64000800017f */
[----:B-1----:R-:W-:Y:S09]  /*8a00*/  @!P0 BRA `(.L_x_3446) ;  /* 0x0000000800488947 */ /* 0x002ff20003800000 */
.L_x_3465:
[----:B------:R-:W-:Y:S05]  /*8a10*/  @P1 BRA `(.L_x_3447) ;  /* 0x0000000000181947 */ /* 0x000fea0003800000 */
[----:B------:R-:W1:Y:S01]  /*8a20*/  S2R R2, SR_TID.X ;  /* 0x0000000000027919 */ /* 0x000e620000002100 */
[----:B------:R-:W-:-:S04]  /*8a30*/  IMAD.MOV.U32 R0, RZ, RZ, 0x4100 ;  /* 0x00004100ff007424 */ /* 0x000fc800078e00ff */
[----:B------:R1:W-:Y:S02]  /*8a40*/  SYNCS.ARRIVE.TRANS64 RZ, [R3+URZ+0x30830], R0 ;  /* 0x0308300003ff79a7 */ /* 0x0003e4000800003f */
[----:B-1----:R-:W-:-:S13]  /*8a50*/  LOP3.LUT P0, RZ, R2, 0x1f, RZ, 0xc0, !PT ;  /* 0x0000001f02ff7812 */ /* 0x002fda000780c0ff */
[----:B------:R-:W-:Y:S05]  /*8a60*/  @!P0 BRA `(.L_x_3447) ;  /* 0x0000000000048947 */ /* 0x000fea0003800000 */
[----:B------:R-:W-:Y:S01]  /*8a70*/  BPT.TRAP 0x1 ;  /* 0x000000040000795c */ /* 0x000fe20000300000 */
.L_x_3447:
        /* <DEDUP_REMOVED lines=41> */
.L_x_3428:
[----:B------:R-:W-:Y:S05]  /*8d10*/  BSYNC B0 ;  /* 0x0000000000007941 */ /* 0x000fea0003800000 */
.L_x_3424:
[----:B------:R-:W-:-:S03]  /*8d20*/  UMOV UR7, 0xffffffff ;  /* 0xffffffff00077882 */ /* 0x000fc60000000000 */
[----:B------:R-:W-:Y:S05]  /*8d30*/  BRA.DIV UR7, `(.L_x_3448) ;  /* 0x0000000607907947 */ /* 0x000fea000b800000 */
[----:B------:R-:W-:-:S13]  /*8d40*/  ELECT P6, URZ, PT ;  /* 0x00000000003f782f */ /* 0x000fda00038c0000 */
.L_x_3468:
[----:B------:R-:W-:Y:S05]  /*8d50*/  @!P6 BRA `(.L_x_3361) ;  /* 0x000000000084e947 */ /* 0x000fea0003800000 */
[----:B------:R-:W-:-:S06]  /*8d60*/  ULOP3.LUT UR7, UR38, 0x2, URZ, 0xfc, !UPT ;  /* 0x0000000226077892 */ /* 0x000fcc000f8efc3f */
[----:B------:R-:W-:-:S05]  /*8d70*/  IMAD.U32 R0, RZ, RZ, UR7 ;  /* 0x00000007ff007e24 */ /* 0x000fca000f8e00ff */
[----:B------:R-:W-:-:S13]  /*8d80*/  ISETP.NE.AND P2, PT, R0, 0x3, PT ;  /* 0x000000030000780c */ /* 0x000fda0003f45270 */
[----:B------:R-:W-:Y:S05]  /*8d90*/  @!P2 BRA `(.L_x_3449) ;  /* 0x000000000004a947 */ /* 0x000fea0003800000 */
[----:B------:R-:W-:Y:S01]  /*8da0*/  BPT.TRAP 0x1 ;  /* 0x000000040000795c */ /* 0x000fe20000300000 */
.L_x_3449:
        /* <DEDUP_REMOVED lines=15> */
.L_x_3469:
[----:B------:R-:W2:Y:S02]  /*8ea0*/  SYNCS.PHASECHK.TRANS64.TRYWAIT P0, [R3+URZ], R0 ;  /* 0x00000000030075a7 */ /* 0x000ea4000800017f */
[----:B--2---:R-:W-:Y:S05]  /*8eb0*/  @!P0 BRA `(.L_x_3451) ;  /* 0x0000000400648947 */ /* 0x004fea0003800000 */
.L_x_3470:
[----:B------:R-:W-:Y:S05]  /*8ec0*/  @!P2 BRA `(.L_x_3452) ;  /* 0x000000000004a947 */ /* 0x000fea0003800000 */
[----:B------:R-:W-:Y:S01]  /*8ed0*/  BPT.TRAP 0x1 ;  /* 0x000000040000795c */ /* 0x000fe20000300000 */
.L_x_3452:
[----:B--2---:R-:W-:-:S04]  /*8ee0*/  VIADD R3, R8, 0x30840 ;  /* 0x0003084008037836 */ /* 0x004fc80000000000 */
[----:B------:R-:W-:-:S04]  /*8ef0*/  IMAD R5, R2, 0x8, R3 ;  /* 0x0000000802057824 */ /* 0x000fc800078e0203 */
[----:B------:R-:W2:Y:S02]  /*8f00*/  SYNCS.PHASECHK.TRANS64.TRYWAIT P0, [R5+URZ], R4 ;  /* 0x00000004050075a7 */ /* 0x000ea4000800017f */
[----:B--2---:R-:W-:Y:S05]  /*8f10*/  @!P0 BRA `(.L_x_3453) ;  /* 0x0000000400608947 */ /* 0x004fea0003800000 */
.L_x_3471:
[----:B------:R-:W-:-:S07]  /*8f20*/  IMAD R3, R6, 0x8, R3 ;  /* 0x0000000806037824 */ /* 0x000fce00078e0203 */
.L_x_3454:
[----:B---3--:R3:W4:Y:S02]  /*8f30*/  SYNCS.PHASECHK.TRANS64.TRYWAIT P0, [R3+URZ], R0 ;  /* 0x00000000030075a7 */ /* 0x008724000800017f */
[----:B----4-:R-:W-:Y:S05]  /*8f40*/  @!P0 NANOSLEEP.SYNCS 0x989680 ;  /* 0x009896800000895d */ /* 0x010fea0003900000 */
[----:B------:R-:W4:Y:S02]  /*8f50*/  @!P0 SYNCS.PHASECHK.TRANS64 P0, [R3+URZ], R0 ;  /* 0x00000000030085a7 */ /* 0x000f24000800007f */
[----:B----4-:R-:W-:Y:S05]  /*8f60*/  @!P0 BRA `(.L_x_3454) ;  /* 0xfffffffc00f08947 */ /* 0x010fea000383ffff */
.L_x_3361:
[----:B------:R-:W-:Y:S05]  /*8f70*/  BSYNC B6 ;  /* 0x0000000000067941 */ /* 0x000fea0003800000 */
.L_x_3353:
[----:B------:R-:W-:Y:S05]  /*8f80*/  EXIT ;  /* 0x000000000000794d */ /* 0x000fea0003800000 */
.L_x_3371:
[----:B------:R-:W-:Y:S02]  /*8f90*/  IMAD.MOV.U32 R12, RZ, RZ, RZ ;  /* 0x000000ffff0c7224 */ /* 0x000fe400078e00ff */
[----:B------:R-:W-:Y:S02]  /*8fa0*/  IMAD.MOV.U32 R11, RZ, RZ, 0x1f ;  /* 0x0000001fff0b7424 */ /* 0x000fe400078e00ff */
[----:B------:R-:W-:-:S07]  /*8fb0*/  IMAD.MOV.U32 R15, RZ, RZ, -0x1 ;  /* 0xffffffffff0f7424 */ /* 0x000fce00078e00ff */
[----:B------:R-:W-:Y:S05]  /*8fc0*/  WARPSYNC.COLLECTIVE R15, `(.L_x_3455) ;  /* 0x000000000f087348 */ /* 0x000fea0003c00000 */
[----:B------:R1:W2:Y:S02]  /*8fd0*/  SHFL.IDX P6, R14, R13, R12, R11 ;  /* 0x0000000c0d0e7389 */ /* 0x0002a400000c000b */
[----:B-12---:R-:W-:Y:S01]  /*8fe0*/  ENDCOLLECTIVE ;  /* 0x000000000000791b */ /* 0x006fe20003800000 */
.L_x_3455:
[----:B------:R-:W-:Y:S05]  /*8ff0*/  BRA `(.L_x_3456) ;  /* 0xffffff8800087947 */ /* 0x000fea000383ffff */
.L_x_3373:
[----:B---3--:R3:W4:Y:S02]  /*9000*/  SYNCS.PHASECHK.TRANS64.TRYWAIT P0, [R228+URZ+0x30800], R9 ;  /* 0x03080009e40075a7 */ /* 0x008724000800017f */
[----:B----4-:R-:W-:Y:S05]  /*9010*/  @!P0 NANOSLEEP.SYNCS 0x989680 ;  /* 0x009896800000895d */ /* 0x010fea0003900000 */
[----:B------:R-:W4:Y:S02]  /*9020*/  @!P0 SYNCS.PHASECHK.TRANS64 P0, [R228+URZ+0x30800], R9 ;  /* 0x03080009e40085a7 */ /* 0x000f24000800007f */
[----:B----4-:R-:W-:Y:S05]  /*9030*/  @!P0 BRA `(.L_x_3373) ;  /* 0xfffffffc00f08947 */ /* 0x010fea000383ffff */
[----:B------:R-:W-:Y:S05]  /*9040*/  BRA `(.L_x_3372) ;  /* 0xffffff8800307947 */ /* 0x000fea000383ffff */
.L_x_3377:
[----:B---3--:R3:W4:Y:S02]  /*9050*/  SYNCS.PHASECHK.TRANS64.TRYWAIT P1, [R0+URZ+0x30810], R9 ;  /* 0x03081009000075a7 */ /* 0x008724000802017f */
[----:B----4-:R-:W-:Y:S05]  /*9060*/  @!P1 NANOSLEEP.SYNCS 0x989680 ;  /* 0x009896800000995d */ /* 0x010fea0003900000 */
[----:B------:R-:W4:Y:S02]  /*9070*/  @!P1 SYNCS.PHASECHK.TRANS64 P1, [R0+URZ+0x30810], R9 ;  /* 0x03081009000095a7 */ /* 0x000f24000802007f */
[----:B----4-:R-:W-:Y:S05]  /*9080*/  @!P1 BRA `(.L_x_3377) ;  /* 0xfffffffc00f09947 */ /* 0x010fea000383ffff */
[----:B------:R-:W-:Y:S05]  /*9090*/  BRA `(.L_x_3376) ;  /* 0xffffff8c00e07947 */ /* 0x000fea000383ffff */
.L_x_3381:
[----:B------:R1:W1:Y:S02]  /*90a0*/  SYNCS.PHASECHK.TRANS64.TRYWAIT P1, [R0+URZ+0x30830], R9 ;  /* 0x03083009000075a7 */ /* 0x000264000802017f */
[----:B-1----:R-:W-:Y:S05]  /*90b0*/  @!P1 NANOSLEEP.SYNCS 0x989680 ;  /* 0x009896800000995d */ /* 0x002fea0003900000 */
[----:B------:R-:W1:Y:S02]  /*90c0*/  @!P1 SYNCS.PHASECHK.TRANS64 P1, [R0+URZ+0x30830], R9 ;  /* 0x03083009000095a7 */ /* 0x000e64000802007f */
[----:B-1----:R-:W-:Y:S05]  /*90d0*/  @!P1 BRA `(.L_x_3381) ;  /* 0xfffffffc00f09947 */ /* 0x002fea000383ffff */
[----:B------:R-:W-:Y:S05]  /*90e0*/  BRA `(.L_x_3380) ;  /* 0xffffff9400387947 */ /* 0x000fea000383ffff */
.L_x_3429:
[----:B-1----:R1:W2:Y:S02]  /*90f0*/  SYNCS.PHASECHK.TRANS64.TRYWAIT P0, [R15+URZ+0x30820], R2 ;  /* 0x030820020f0075a7 */ /* 0x0022a4000800017f */
[----:B--2---:R-:W-:Y:S05]  /*9100*/  @!P0 NANOSLEEP.SYNCS 0x989680 ;  /* 0x009896800000895d */ /* 0x004fea0003900000 */
[----:B------:R-:W2:Y:S02]  /*9110*/  @!P0 SYNCS.PHASECHK.TRANS64 P0, [R15+URZ+0x30820], R2 ;  /* 0x030820020f0085a7 */ /* 0x000ea4000800007f */
[----:B--2---:R-:W-:Y:S05]  /*9120*/  @!P0 BRA `(.L_x_3429) ;  /* 0xfffffffc00f08947 */ /* 0x004fea000383ffff */
[----:B------:R-:W-:Y:S05]  /*9130*/  BRA `(.L_x_3457) ;  /* 0xffffffe0003c7947 */ /* 0x000fea000383ffff */
.L_x_3433:
[----:B--2---:R2:W3:Y:S02]  /*9140*/  SYNCS.PHASECHK.TRANS64.TRYWAIT P1, [R15+URZ+0x30840], R18 ;  /* 0x030840120f0075a7 */ /* 0x0044e4000802017f */
[----:B---3--:R-:W-:Y:S05]  /*9150*/  @!P1 NANOSLEEP.SYNCS 0x989680 ;  /* 0x009896800000995d */ /* 0x008fea0003900000 */
[----:B------:R-:W3:Y:S02]  /*9160*/  @!P1 SYNCS.PHASECHK.TRANS64 P1, [R15+URZ+0x30840], R18 ;  /* 0x030840120f0095a7 */ /* 0x000ee4000802007f */
[----:B---3--:R-:W-:Y:S05]  /*9170*/  @!P1 BRA `(.L_x_3433) ;  /* 0xfffffffc00f09947 */ /* 0x008fea000383ffff */
[----:B------:R-:W-:Y:S05]  /*9180*/  BRA `(.L_x_3458) ;  /* 0xffffffe400e07947 */ /* 0x000fea000383ffff */
.L_x_3435:
[----:B-1----:R1:W3:Y:S02]  /*9190*/  SYNCS.PHASECHK.TRANS64.TRYWAIT P1, [R15+URZ+0x30828], R18 ;  /* 0x030828120f0075a7 */ /* 0x0022e4000802017f */
[----:B---3--:R-:W-:Y:S05]  /*91a0*/  @!P1 NANOSLEEP.SYNCS 0x989680 ;  /* 0x009896800000995d */ /* 0x008fea0003900000 */
[----:B------:R-:W3:Y:S02]  /*91b0*/  @!P1 SYNCS.PHASECHK.TRANS64 P1, [R15+URZ+0x30828], R18 ;  /* 0x030828120f0095a7 */ /* 0x000ee4000802007f */
[----:B---3--:R-:W-:Y:S05]  /*91c0*/  @!P1 BRA `(.L_x_3435) ;  /* 0xfffffffc00f09947 */ /* 0x008fea000383ffff */
[----:B------:R-:W-:Y:S05]  /*91d0*/  BRA `(.L_x_3459) ;  /* 0xffffffe800807947 */ /* 0x000fea000383ffff */
.L_x_3437:
[----:B---3--:R3:W4:Y:S02]  /*91e0*/  SYNCS.PHASECHK.TRANS64.TRYWAIT P1, [R15+URZ+0x30848], R18 ;  /* 0x030848120f0075a7 */ /* 0x008724000802017f */
[----:B----4-:R-:W-:Y:S05]  /*91f0*/  @!P1 NANOSLEEP.SYNCS 0x989680 ;  /* 0x009896800000995d */ /* 0x010fea0003900000 */
[----:B------:R-:W4:Y:S02]  /*9200*/  @!P1 SYNCS.PHASECHK.TRANS64 P1, [R15+URZ+0x30848], R18 ;  /* 0x030848120f0095a7 */ /* 0x000f24000802007f */
[----:B----4-:R-:W-:Y:S05]  /*9210*/  @!P1 BRA `(.L_x_3437) ;  /* 0xfffffffc00f09947 */ /* 0x010fea000383ffff */
[----:B------:R-:W-:Y:S05]  /*9220*/  BRA `(.L_x_3460) ;  /* 0xffffffec00207947 */ /* 0x000fea000383ffff */
.L_x_3439:
[----:B------:R-:W-:-:S07]  /*9230*/  SHF.L.U32 R4, R10, 0x1f, RZ ;  /* 0x0000001f0a047819 */ /* 0x000fce00000006ff */
.L_x_3461:
[----:B----4-:R4:W1:Y:S02]  /*9240*/  SYNCS.PHASECHK.TRANS64.TRYWAIT P1, [R15+URZ+0x30820], R4 ;  /* 0x030820040f0075a7 */ /* 0x010864000802017f */
[----:B-1----:R-:W-:Y:S05]  /*9250*/  @!P1 NANOSLEEP.SYNCS 0x989680 ;  /* 0x009896800000995d */ /* 0x002fea0003900000 */
[----:B------:R-:W1:Y:S02]  /*9260*/  @!P1 SYNCS.PHASECHK.TRANS64 P1, [R15+URZ+0x30820], R4 ;  /* 0x030820040f0095a7 */ /* 0x000e64000802007f */
[----:B-1----:R-:W-:Y:S05]  /*9270*/  @!P1 BRA `(.L_x_3461) ;  /* 0xfffffffc00f09947 */ /* 0x002fea000383ffff */
[----:B------:R-:W-:Y:S05]  /*9280*/  BRA `(.L_x_3462) ;  /* 0xffffffec00a47947 */ /* 0x000fea000383ffff */
.L_x_3442:
[----:B----4-:R4:W1:Y:S02]  /*9290*/  SYNCS.PHASECHK.TRANS64.TRYWAIT P1, [R15+URZ+0x30840], R12 ;  /* 0x0308400c0f0075a7 */ /* 0x010864000802017f */
[----:B-1----:R-:W-:Y:S05]  /*92a0*/  @!P1 NANOSLEEP.SYNCS 0x989680 ;  /* 0x009896800000995d */ /* 0x002fea0003900000 */
[----:B------:R-:W1:Y:S02]  /*92b0*/  @!P1 SYNCS.PHASECHK.TRANS64 P1, [R15+URZ+0x30840], R12 ;  /* 0x0308400c0f0095a7 */ /* 0x000e64000802007f */
[----:B-1----:R-:W-:Y:S05]  /*92c0*/  @!P1 BRA `(.L_x_3442) ;  /* 0xfffffffc00f09947 */ /* 0x002fea000383ffff */
[----:B------:R-:W-:Y:S05]  /*92d0*/  BRA `(.L_x_3463) ;  /* 0xfffffff000607947 */ /* 0x000fea000383ffff */
.L_x_3444:
[----:B-1----:R1:W2:Y:S02]  /*92e0*/  SYNCS.PHASECHK.TRANS64.TRYWAIT P1, [R15+URZ+0x30828], R12 ;  /* 0x0308280c0f0075a7 */ /* 0x0022a4000802017f */
[----:B--2---:R-:W-:Y:S05]  /*92f0*/  @!P1 NANOSLEEP.SYNCS 0x989680 ;  /* 0x009896800000995d */ /* 0x004fea0003900000 */
[----:B------:R-:W2:Y:S02]  /*9300*/  @!P1 SYNCS.PHASECHK.TRANS64 P1, [R15+URZ+0x30828], R12 ;  /* 0x0308280c0f0095a7 */ /* 0x000ea4000802007f */
[----:B--2---:R-:W-:Y:S05]  /*9310*/  @!P1 BRA `(.L_x_3444) ;  /* 0xfffffffc00f09947 */ /* 0x004fea000383ffff */
[----:B------:R-:W-:Y:S05]  /*9320*/  BRA `(.L_x_3464) ;  /* 0xfffffff000f47947 */ /* 0x000fea000383ffff */
.L_x_3446:
[----:B------:R1:W1:Y:S02]  /*9330*/  SYNCS.PHASECHK.TRANS64.TRYWAIT P0, [R3+URZ+0x30840], R0 ;  /* 0x03084000030075a7 */ /* 0x000264000800017f */
[----:B-1----:R-:W-:Y:S05]  /*9340*/  @!P0 NANOSLEEP.SYNCS 0x989680 ;  /* 0x009896800000895d */ /* 0x002fea0003900000 */
[----:B------:R-:W1:Y:S02]  /*9350*/  @!P0 SYNCS.PHASECHK.TRANS64 P0, [R3+URZ+0x30840], R0 ;  /* 0x03084000030085a7 */ /* 0x000e64000800007f */
[----:B-1----:R-:W-:Y:S05]  /*9360*/  @!P0 BRA `(.L_x_3446) ;  /* 0xfffffffc00f08947 */ /* 0x002fea000383ffff */
[----:B------:R-:W-:Y:S05]  /*9370*/  BRA `(.L_x_3465) ;  /* 0xfffffff400a47947 */ /* 0x000fea000383ffff */
.L_x_3448:
[----:B------:R-:W-:Y:S01]  /*9380*/  BSSY B0, `(.L_x_3466) ;  /* 0x0000006000007945 */ /* 0x000fe20003800000 */
[----:B------:R-:W-:-:S07]  /*9390*/  IMAD.MOV.U32 R15, RZ, RZ, -0x1 ;  /* 0xffffffffff0f7424 */ /* 0x000fce00078e00ff */
[----:B------:R-:W-:Y:S05]  /*93a0*/  WARPSYNC.COLLECTIVE R15, `(.L_x_3467) ;  /* 0x000000000f0c7348 */ /* 0x000fea0003c00000 */
[----:B------:R-:W-:Y:S02]  /*93b0*/  ELECT P6, UR62, PT ;  /* 0x00000000003e782f */ /* 0x000fe400038c0000 */
[----:B------:R-:W-:Y:S01]  /*93c0*/  MOV R14, UR62 ;  /* 0x0000003e000e7c02 */ /* 0x000fe20008000f00 */
[----:B------:R-:W-:Y:S10]  /*93d0*/  ENDCOLLECTIVE ;  /* 0x000000000000791b */ /* 0x000ff40003800000 */
.L_x_3467:
[----:B------:R-:W-:Y:S05]  /*93e0*/  BSYNC B0 ;  /* 0x0000000000007941 */ /* 0x000fea0003800000 */
.L_x_3466:
[----:B------:R-:W-:Y:S05]  /*93f0*/  BRA `(.L_x_3468) ;  /* 0xfffffff800547947 */ /* 0x000fea000383ffff */
.L_x_3450:
[----:B-1----:R1:W2:Y:S02]  /*9400*/  SYNCS.PHASECHK.TRANS64.TRYWAIT P0, [R7+URZ], R4 ;  /* 0x00000004070075a7 */ /* 0x0022a4000800017f */
[----:B--2---:R-:W-:Y:S05]  /*9410*/  @!P0 NANOSLEEP.SYNCS 0x989680 ;  /* 0x009896800000895d */ /* 0x004fea0003900000 */
[----:B------:R-:W2:Y:S02]  /*9420*/  @!P0 SYNCS.PHASECHK.TRANS64 P0, [R7+URZ], R4 ;  /* 0x00000004070085a7 */ /* 0x000ea4000800007f */
[----:B--2---:R-:W-:Y:S05]  /*9430*/  @!P0 BRA `(.L_x_3450) ;  /* 0xfffffffc00f08947 */ /* 0x004fea000383ffff */
[----:B------:R-:W-:Y:S05]  /*9440*/  BRA `(.L_x_3469) ;  /* 0xfffffff800947947 */ /* 0x000fea000383ffff */
.L_x_3451:
[----:B--2---:R2:W3:Y:S02]  /*9450*/  SYNCS.PHASECHK.TRANS64.TRYWAIT P0, [R3+URZ], R0 ;  /* 0x00000000030075a7 */ /* 0x0044e4000800017f */
[----:B---3--:R-:W-:Y:S05]  /*9460*/  @!P0 NANOSLEEP.SYNCS 0x989680 ;  /* 0x009896800000895d */ /* 0x008fea0003900000 */
[----:B------:R-:W3:Y:S02]  /*9470*/  @!P0 SYNCS.PHASECHK.TRANS64 P0, [R3+URZ], R0 ;  /* 0x00000000030085a7 */ /* 0x000ee4000800007f */
[----:B---3--:R-:W-:Y:S05]  /*9480*/  @!P0 BRA `(.L_x_3451) ;  /* 0xfffffffc00f08947 */ /* 0x008fea000383ffff */
[----:B------:R-:W-:Y:S05]  /*9490*/  BRA `(.L_x_3470) ;  /* 0xfffffff800887947 */ /* 0x000fea000383ffff */
.L_x_3453:
[----:B--2---:R2:W3:Y:S02]  /*94a0*/  SYNCS.PHASECHK.TRANS64.TRYWAIT P0, [R5+URZ], R4 ;  /* 0x00000004050075a7 */ /* 0x0044e4000800017f */
[----:B---3--:R-:W-:Y:S05]  /*94b0*/  @!P0 NANOSLEEP.SYNCS 0x989680 ;  /* 0x009896800000895d */ /* 0x008fea0003900000 */
[----:B------:R-:W3:Y:S02]  /*94c0*/  @!P0 SYNCS.PHASECHK.TRANS64 P0, [R5+URZ], R4 ;  /* 0x00000004050085a7 */ /* 0x000ee4000800007f */
[----:B---3--:R-:W-:Y:S05]  /*94d0*/  @!P0 BRA `(.L_x_3453) ;  /* 0xfffffffc00f08947 */ /* 0x008fea000383ffff */
[----:B------:R-:W-:Y:S05]  /*94e0*/  BRA `(.L_x_3471) ;  /* 0xfffffff8008c7947 */ /* 0x000fea000383ffff */
.L_x_3472:
        /* <DEDUP_REMOVED lines=9> */
.L_x_3708:


//--------------------- .text._ZN7cutlass13device_kernelIN5flash32FlashAttnBwdPostprocessConvertdQIN4cute5tupleIJNS3_1CILi128EEES6_EEENS_6half_tEfNS_4arch4Sm90ELi256ENS3_8TiledMMAINS3_8MMA_AtomIJNS3_4SM904GMMA26MMA_64x128x16_F32F16F16_RSILNSE_5MajorE0ELSG_1ELNSE_7ScaleInE1ELSH_1EEEEEENS3_6LayoutINS4_IJNS5_ILi2EEENS5_ILi1EEESM_EEENS4_IJSM_NS5_ILi0EEESO_EEEEENS4_IJNS3_10UnderscoreESR_SR_EEEEELb0EEEEEvNT_6ParamsE --------------------------
	.section	.text._ZN7cutlass13device_kernelIN5flash32FlashAttnBwdPostprocessConvertdQIN4cute5tupleIJNS3_1CILi128EEES6_EEENS_6half_tEfNS_4arch4Sm90ELi256ENS3_8TiledMMAINS3_8MMA_AtomIJNS3_4SM904GMMA26MMA_64x128x16_F32F16F16_RSILNSE_5MajorE0ELSG_1ELNSE_7ScaleInE1ELSH_1EEEEEENS3_6LayoutINS4_IJNS5_ILi2EEENS5_ILi1EEESM_EEENS4_IJSM_NS5_ILi0EEESO_EEEEENS4_IJNS3_10UnderscoreESR_SR_EEEEELb0EEEEEvNT_6ParamsE,"ax",@progbits
	.align	128
.text._ZN7cutlass13device_kernelIN5flash32FlashAttnBwdPostprocessConvertdQIN4cute5tupleIJNS3_1CILi128EEES6_EEENS_6half_tEfNS_4arch4Sm90ELi256ENS3_8TiledMMAINS3_8MMA_AtomIJNS3_4SM904GMMA26MMA_64x128x16_F32F16F16_RSILNSE_5MajorE0ELSG_1ELNSE_7ScaleInE1ELSH_1EEEEEENS3_6LayoutINS4_IJNS5_ILi2EEENS5_ILi1EEESM_EEENS4_IJSM_NS5_ILi0EEESO_EEEEENS4_IJNS3_10UnderscoreESR_SR_EEEEELb0EEEEEvNT_6ParamsE:
        .type           _ZN7cutlass13device_kernelIN5flash32FlashAttnBwdPostprocessConvertdQIN4cute5tupleIJNS3_1CILi128EEES6_EEENS_6half_tEfNS_4arch4Sm90ELi256ENS3_8TiledMMAINS3_8MMA_AtomIJNS3_4SM904GMMA26MMA_64x128x16_F32F16F16_RSILNSE_5MajorE0ELSG_1ELNSE_7ScaleInE1ELSH_1EEEEEENS3_6LayoutINS4_IJNS5_ILi2EEENS5_ILi1EEESM_EEENS4_IJSM_NS5_ILi0EEESO_EEEEENS4_IJNS3_10UnderscoreESR_SR_EEEEELb0EEEEEvNT_6ParamsE,@function
        .size           _ZN7cutlass13device_kernelIN5flash32FlashAttnBwdPostprocessConvertdQIN4cute5tupleIJNS3_1CILi128EEES6_EEENS_6half_tEfNS_4arch4Sm90ELi256ENS3_8TiledMMAINS3_8MMA_AtomIJNS3_4SM904GMMA26MMA_64x128x16_F32F16F16_RSILNSE_5MajorE0ELSG_1ELNSE_7ScaleInE1ELSH_1EEEEEENS3_6LayoutINS4_IJNS5_ILi2EEENS5_ILi1EEESM_EEENS4_IJSM_NS5_ILi0EEESO_EEEEENS4_IJNS3_10UnderscoreESR_SR_EEEEELb0EEEEEvNT_6ParamsE,(.L_x_3709 - _ZN7cutlass13device_kernelIN5flash32FlashAttnBwdPostprocessConvertdQIN4cute5tupleIJNS3_1CILi128EEES6_EEENS_6half_tEfNS_4arch4Sm90ELi256ENS3_8TiledMMAINS3_8MMA_AtomIJNS3_4SM904GMMA26MMA_64x128x16_F32F16F16_RSILNSE_5MajorE0ELSG_1ELNSE_7ScaleInE1ELSH_1EEEEEENS3_6LayoutINS4_IJNS5_ILi2EEENS5_ILi1EEESM_EEENS4_IJSM_NS5_ILi0EEESO_EEEEENS4_IJNS3_10UnderscoreESR_SR_EEEEELb0EEEEEvNT_6ParamsE)
        .other          _ZN7cutlass13device_kernelIN5flash32FlashAttnBwdPostprocessConvertdQIN4cute5tupleIJNS3_1CILi128EEES6_EEENS_6half_tEfNS_4arch4Sm90ELi256ENS3_8TiledMMAINS3_8MMA_AtomIJNS3_4SM904GMMA26MMA_64x128x16_F32F16F16_RSILNSE_5MajorE0ELSG_1ELNSE_7ScaleInE1ELSH_1EEEEEENS3_6LayoutINS4_IJNS5_ILi2EEENS5_ILi1EEESM_EEENS4_IJSM_NS5_ILi0EEESO_EEEEENS4_IJNS3_10UnderscoreESR_SR_EEEEELb0EEEEEvNT_6ParamsE,@"STO_CUDA_ENTRY STV_DEFAULT"
_ZN7cutlass13device_kernelIN5flash32FlashAttnBwdPostprocessConvertdQIN4cute5tupleIJNS3_1CILi128EEES6_EEENS_6half_tEfNS_4arch4Sm90ELi256ENS3_8TiledMMAINS3_8MMA_AtomIJNS3_4SM904GMMA26MMA_64x128x16_F32F16F16_RSILNSE_5MajorE0ELSG_1ELNSE_7ScaleInE1ELSH_1EEEEEENS3_6LayoutINS4_IJNS5_ILi2EEENS5_ILi1EEESM_EEENS4_IJSM_NS5_ILi0EEESO_EEEEENS4_IJNS3_10UnderscoreESR_SR_EEEEELb0EEEEEvNT_6ParamsE:
[----:B------:R-:W-:Y:S08]  /*0000*/  LDC R1, c[0x0][0x28] ;  /* 0x00000a00ff017b82 */ /* 0x000ff00000000800 */
[----:B------:R-:W0:Y:S01]  /*0010*/  LDC.64 R4, c[0x0][0x278] ;  /* 0x00009e00ff047b82 */ /* 0x000e220000000a00 */
[----:B------:R-:W1:Y:S01]  /*0020*/  S2R R15, SR_CTAID.Z ;  /* 0x00000000000f7919 */ /* 0x000e620000002700 */
[----:B------:R-:W-:-:S06]  /*0030*/  ULDC.64 UR8, c[0x0][0x208] ;  /* 0x0000820000087ab9 */ /* 0x000fcc0000000a00 */
[----:B------:R-:W2:Y:S08]  /*0040*/  LDC.64 R10, c[0x0][0x270] ;  /* 0x00009c00ff0a7b82 */ /* 0x000eb00000000a00 */
[----:B------:R-:W1:Y:S01]  /*0050*/  LDC.64 R2, c[0x0][0x270] ;  /* 0x00009c00ff027b82 */ /* 0x000e620000000a00 */
[----:B0-----:R-:W-:-:S04]  /*0060*/  ISETP.NE.U32.AND P2, PT, R4, RZ, PT ;  /* 0x000000ff0400720c */ /* 0x001fc80003f45070 */
[----:B------:R-:W-:Y:S02]  /*0070*/  ISETP.NE.AND.EX P2, PT, R5, RZ, PT, P2 ;  /* 0x000000ff0500720c */ /* 0x000fe40003f45320 */
[----:B--2---:R-:W-:-:S04]  /*0080*/  ISETP.NE.U32.AND P1, PT, R10, RZ, PT ;  /* 0x000000ff0a00720c */ /* 0x004fc80003f25070 */
[----:B------:R-:W-:Y:S01]  /*0090*/  ISETP.NE.AND.EX P1, PT, R11, RZ, PT, P1 ;  /* 0x000000ff0b00720c */ /* 0x000fe20003f25310 */
[----:B------:R-:W-:Y:S01]  /*00a0*/  ULDC UR4, c[0x0][0x240] ;  /* 0x0000900000047ab9 */ /* 0x000fe20000000800 */
[----:B-1----:R-:W-:-:S05]  /*00b0*/  IMAD.WIDE R2, R15, 0x4, R2 ;  /* 0x000000040f027825 */ /* 0x002fca00078e0202 */
[----:B------:R-:W0:Y:S01]  /*00c0*/  @P2 LDC.64 R4, c[0x0][0x278] ;  /* 0x00009e00ff042b82 */ /* 0x000e220000000a00 */
[----:B------:R-:W-:-:S05]  /*00d0*/  IMAD.U32 R0, RZ, RZ, UR4 ;  /* 0x00000004ff007e24 */ /* 0x000fca000f8e00ff */
[----:B------:R1:W5:Y:S01]  /*00e0*/  @P1 LDG.E R9, desc[UR8][R2.64] ;  /* 0x0000000802091981 */ /* 0x000362000c1e1900 */
[----:B0-----:R-:W-:-:S05]  /*00f0*/  @P2 IMAD.WIDE R4, R15, 0x4, R4 ;  /* 0x000000040f042825 */ /* 0x001fca00078e0204 */
[----:B------:R1:W5:Y:S01]  /*0100*/  @P2 LDG.E R0, desc[UR8][R4.64] ;  /* 0x0000000804002981 */ /* 0x000362000c1e1900 */
[----:B------:R-:W-:Y:S01]  /*0110*/  ISETP.NE.U32.AND P0, PT, R10, RZ, PT ;  /* 0x000000ff0a00720c */ /* 0x000fe20003f05070 */
[----:B------:R-:W0:Y:S03]  /*0120*/  S2R R6, SR_CTAID.X ;  /* 0x0000000000067919 */ /* 0x000e260000002500 */
[----:B------:R-:W-:Y:S01]  /*0130*/  ISETP.NE.AND.EX P0, PT, R11, RZ, PT, P0 ;  /* 0x000000ff0b00720c */ /* 0x000fe20003f05300 */
[----:B0-----:R-:W-:Y:S01]  /*0140*/  IMAD.SHL.U32 R11, R6, 0x80, RZ ;  /* 0x00000080060b7824 */ /* 0x001fe200078e00ff */
[----:B-1----:R-:W-:Y:S11]  /*0150*/  @P2 BRA `(.L_x_3473) ;  /* 0x0000000000102947 */ /* 0x002ff60003800000 */
[----:B------:R-:W-:Y:S05]  /*0160*/  @!P1 BRA `(.L_x_3473) ;  /* 0x00000000000c9947 */ /* 0x000fea0003800000 */
[----:B------:R-:W2:Y:S04]  /*0170*/  LDG.E R5, desc[UR8][R2.64] ;  /* 0x0000000802057981 */ /* 0x000ea8000c1e1900 */
[----:B-----5:R-:W2:Y:S02]  /*0180*/  LDG.E R0, desc[UR8][R2.64+0x4] ;  /* 0x0000040802007981 */ /* 0x020ea4000c1e1900 */
[----:B--2---:R-:W-:-:S07]  /*0190*/  IADD3 R0, -R5, R0, RZ ;  /* 0x0000000005007210 */ /* 0x004fce0007ffe1ff */
.L_x_3473:
[----:B-----5:R-:W-:-:S13]  /*01a0*/  ISETP.LE.AND P2, PT, R0, R11, PT ;  /* 0x0000000b0000720c */ /* 0x020fda0003f43270 */
[----:B------:R-:W-:Y:S05]  /*01b0*/  @P0 EXIT P2 ;  /* 0x000000000000094d */ /* 0x000fea0001000000 */
[----:B------:R-:W0:Y:S01]  /*01c0*/  S2R R10, SR_CTAID.Y ;  /* 0x00000000000a7919 */ /* 0x000e220000002600 */
[C---:B------:R-:W-:Y:S01]  /*01d0*/  @P1 IMAD R2, R15.reuse, 0x80, R9 ;  /* 0x000000800f021824 */ /* 0x040fe200078e0209 */
[----:B------:R-:W1:Y:S01]  /*01e0*/  LDC.64 R18, c[0x0][0x228] ;  /* 0x00008a00ff127b82 */ /* 0x000e620000000a00 */
[----:B------:R-:W-:Y:S01]  /*01f0*/  SHF.L.U32 R13, R6, 0xe, RZ ;  /* 0x0000000e060d7819 */ /* 0x000fe200000006ff */
[----:B------:R-:W2:Y:S01]  /*0200*/  S2R R17, SR_TID.X ;  /* 0x0000000000117919 */ /* 0x000ea20000002100 */
[----:B------:R-:W-:Y:S01]  /*0210*/  SEL R8, R15, RZ, !P0 ;  /* 0x000000ff0f087207 */ /* 0x000fe20004000000 */
[----:B------:R-:W-:Y:S01]  /*0220*/  BSSY B0, `(.L_x_3474) ;  /* 0x0000031000007945 */ /* 0x000fe20003800000 */
[----:B------:R-:W-:Y:S01]  /*0230*/  @P1 SHF.R.S32.HI R3, RZ, 0x1f, R2 ;  /* 0x0000001fff031819 */ /* 0x000fe20000011402 */
[----:B------:R-:W3:Y:S02]  /*0240*/  S2R R12, SR_CgaCtaId ;  /* 0x00000000000c7919 */ /* 0x000ee40000008800 */
[----:B------:R-:W4:Y:S01]  /*0250*/  LDC.64 R20, c[0x0][0x230] ;  /* 0x00008c00ff147b82 */ /* 0x000f220000000a00 */
[----:B------:R-:W-:-:S05]  /*0260*/  @P1 LEA.HI R3, R3, R2, RZ, 0x7 ;  /* 0x0000000203031211 */ /* 0x000fca00078f38ff */
[----:B------:R-:W-:Y:S02]  /*0270*/  @P1 IMAD.SHL.U32 R3, R3, 0x80, RZ ;  /* 0x0000008003031824 */ /* 0x000fe400078e00ff */
[----:B------:R-:W5:Y:S03]  /*0280*/  LDC.64 R22, c[0x0][0x210] ;  /* 0x00008400ff167b82 */ /* 0x000f660000000a00 */
[----:B------:R-:W-:Y:S02]  /*0290*/  @P1 LOP3.LUT R5, R3, 0xffffc000, RZ, 0xc0, !PT ;  /* 0xffffc00003051812 */ /* 0x000fe400078ec0ff */
[----:B------:R-:W-:Y:S02]  /*02a0*/  CS2R R2, SRZ ;  /* 0x0000000000027805 */ /* 0x000fe4000001ff00 */
[--C-:B------:R-:W-:Y:S01]  /*02b0*/  @P1 SHF.R.S32.HI R3, RZ, 0x1f, R5.reuse ;  /* 0x0000001fff031819 */ /* 0x100fe20000011405 */
[----:B------:R-:W-:Y:S01]  /*02c0*/  @P1 IMAD.MOV.U32 R2, RZ, RZ, R5 ;  /* 0x000000ffff021224 */ /* 0x000fe200078e0005 */
[----:B------:R-:W-:-:S04]  /*02d0*/  SHF.R.S32.HI R5, RZ, 0x1f, R15 ;  /* 0x0000001fff057819 */ /* 0x000fc8000001140f */
[C---:B------:R-:W-:Y:S02]  /*02e0*/  IADD3 R2, P2, R13.reuse, R2, RZ ;  /* 0x000000020d027210 */ /* 0x040fe40007f5e0ff */
[----:B0-----:R-:W-:Y:S02]  /*02f0*/  SHF.R.S32.HI R7, RZ, 0x1f, R10 ;  /* 0x0000001fff077819 */ /* 0x001fe4000001140a */
[----:B------:R-:W-:Y:S02]  /*0300*/  LEA.HI.X.SX32 R3, R13, R3, 0x1, P2 ;  /* 0x000000030d037211 */ /* 0x000fe400010f0eff */
[----:B------:R-:W-:Y:S01]  /*0310*/  SEL R5, R5, RZ, !P0 ;  /* 0x000000ff05057207 */ /* 0x000fe20004000000 */
[-C--:B-1----:R-:W-:Y:S01]  /*0320*/  IMAD R4, R7, R18.reuse, RZ ;  /* 0x0000001207047224 */ /* 0x082fe200078e02ff */
[----:B--2---:R-:W-:Y:S01]  /*0330*/  ISETP.NE.AND P0, PT, R17, RZ, PT ;  /* 0x000000ff1100720c */ /* 0x004fe20003f05270 */
[----:B------:R-:W-:-:S04]  /*0340*/  IMAD.WIDE.U32 R2, R10, R18, R2 ;  /* 0x000000120a027225 */ /* 0x000fc800078e0002 */
[----:B------:R-:W-:Y:S02]  /*0350*/  IMAD R13, R10, R19, R4 ;  /* 0x000000130a0d7224 */ /* 0x000fe400078e0204 */
[-C--:B----4-:R-:W-:Y:S02]  /*0360*/  IMAD R4, R5, R20.reuse, RZ ;  /* 0x0000001405047224 */ /* 0x090fe400078e02ff */
[----:B------:R-:W-:Y:S02]  /*0370*/  IMAD.IADD R3, R3, 0x1, R13 ;  /* 0x0000000103037824 */ /* 0x000fe400078e020d */
[C---:B------:R-:W-:Y:S02]  /*0380*/  IMAD R13, R8.reuse, R21, R4 ;  /* 0x00000015080d7224 */ /* 0x040fe400078e0204 */
[----:B------:R-:W-:-:S05]  /*0390*/  IMAD.WIDE.U32 R2, R8, R20, R2 ;  /* 0x0000001408027225 */ /* 0x000fca00078e0002 */
[----:B------:R-:W-:Y:S02]  /*03a0*/  IADD3 R3, R3, R13, RZ ;  /* 0x0000000d03037210 */ /* 0x000fe40007ffe0ff */
[----:B-----5:R-:W-:-:S04]  /*03b0*/  LEA R22, P2, R2, R22, 0x2 ;  /* 0x0000001602167211 */ /* 0x020fc800078410ff */
[----:B------:R-:W-:Y:S01]  /*03c0*/  LEA.HI.X R3, R2, R23, R3, 0x2, P2 ;  /* 0x0000001702037211 */ /* 0x000fe200010f1403 */
[----:B---3--:R-:W-:Y:S08]  /*03d0*/  @P0 BRA `(.L_x_3475) ;  /* 0x0000000000540947 */ /* 0x008ff00003800000 */
[----:B------:R-:W0:Y:S01]  /*03e0*/  S2UR UR7, SR_CgaCtaId ;  /* 0x00000000000779c3 */ /* 0x000e220000008800 */
[----:B------:R-:W-:Y:S01]  /*03f0*/  UMOV UR6, 0x400 ;  /* 0x0000040000067882 */ /* 0x000fe20000000000 */
[----:B------:R-:W-:Y:S01]  /*0400*/  UMOV UR4, 0x1 ;  /* 0x0000000100047882 */ /* 0x000fe20000000000 */
[----:B------:R-:W-:Y:S01]  /*0410*/  IMAD.MOV.U32 R2, RZ, RZ, 0x10000 ;  /* 0x00010000ff027424 */ /* 0x000fe200078e00ff */
        /* <DEDUP_REMOVED lines=12> */
.L_x_3476:
[----:B------:R-:W-:Y:S01]  /*04e0*/  @P0 ELECT P2, URZ, PT ;  /* 0x00000000003f082f */ /* 0x000fe20003840000 */
[----:B------:R1:W-:-:S12]  /*04f0*/  UBLKCP.S.G [UR6], [UR4], UR10 ;  /* 0x00000006040073ba */ /* 0x0003d8000800020a */
[----:B------:R-:W-:Y:S02]  /*0500*/  @P2 PLOP3.LUT P0, PT, P2, PT, PT, 0x8, 0x0 ;  /* 0x000000000000281c */ /* 0x000fe4000170e170 */
[----:B------:R-:W-:-:S11]  /*0510*/  PLOP3.LUT P2, PT, PT, PT, PT, 0x8, 0x0 ;  /* 0x000000000000781c */ /* 0x000fd60003f4e170 */
[----:B-1----:R-:W-:Y:S05]  /*0520*/  @P0 BRA.U.ANY `(.L_x_3476) ;  /* 0xfffffffd00ec0947 */ /* 0x002fea000393ffff */
.L_x_3475:
[----:B------:R-:W-:Y:S05]  /*0530*/  BSYNC B0 ;  /* 0x0000000000007941 */ /* 0x000fea0003800000 */
.L_x_3474:
[----:B------:R-:W-:Y:S01]  /*0540*/  BAR.SYNC.DEFER_BLOCKING 0x0 ;  /* 0x0000000000007b1d */ /* 0x000fe20000010000 */
[----:B------:R-:W-:Y:S02]  /*0550*/  MOV R57, 0x400 ;  /* 0x0000040000397802 */ /* 0x000fe40000000f00 */
[----:B------:R-:W-:Y:S02]  /*0560*/  CS2R R78, SRZ ;  /* 0x00000000004e7805 */ /* 0x000fe4000001ff00 */
[----:B0-----:R-:W-:Y:S01]  /*0570*/  SHF.L.U32 R2, RZ, 0x1f, RZ ;  /* 0x0000001fff027819 */ /* 0x001fe200000006ff */
[--C-:B------:R-:W-:Y:S01]  /*0580*/  @P1 IMAD.MOV.U32 R78, RZ, RZ, R9.reuse ;  /* 0x000000ffff4e1224 */ /* 0x100fe200078e0009 */
[----:B------:R-:W-:Y:S02]  /*0590*/  LEA R57, R12, R57, 0x18 ;  /* 0x000000390c397211 */ /* 0x000fe400078ec0ff */
[----:B------:R-:W-:-:S07]  /*05a0*/  @P1 SHF.R.S32.HI R79, RZ, 0x1f, R9 ;  /* 0x0000001fff4f1819 */ /* 0x000fce0000011409 */
.L_x_3477:
[----:B0-----:R0:W1:Y:S02]  /*05b0*/  SYNCS.PHASECHK.TRANS64.TRYWAIT P0, [R57+URZ+0x18000], R2 ;  /* 0x01800002390075a7 */ /* 0x001064000800017f */
[----:B-1----:R-:W-:Y:S05]  /*05c0*/  @!P0 NANOSLEEP.SYNCS 0x989680 ;  /* 0x009896800000895d */ /* 0x002fea0003900000 */
[----:B------:R-:W1:Y:S02]  /*05d0*/  @!P0 SYNCS.PHASECHK.TRANS64 P0, [R57+URZ+0x18000], R2 ;  /* 0x01800002390085a7 */ /* 0x000e64000800007f */
[----:B-1----:R-:W-:Y:S05]  /*05e0*/  @!P0 BRA `(.L_x_3477) ;  /* 0xfffffffc00f08947 */ /* 0x002fea000383ffff */
[----:B0-----:R-:W-:Y:S01]  /*05f0*/  SHF.R.S32.HI R2, RZ, 0x1f, R17 ;  /* 0x0000001fff027819 */ /* 0x001fe20000011411 */
[----:B------:R-:W-:Y:S01]  /*0600*/  ULDC UR4, c[0x0][0x268] ;  /* 0x00009a0000047ab9 */ /* 0x000fe20000000800 */
[----:B------:R-:W-:Y:S01]  /*0610*/  VIADDMNMX R0, R0, -R11, 0x80, PT ;  /* 0x0000008000007446 */ /* 0x000fe2000380090b */
[----:B------:R-:W-:Y:S01]  /*0620*/  ULDC.64 UR6, c[0x0][0x258] ;  /* 0x0000960000067ab9 */ /* 0x000fe20000000a00 */
[CC--:B------:R-:W-:Y:S01]  /*0630*/  LEA.HI R3, R2.reuse, R17.reuse, RZ, 0x7 ;  /* 0x0000001102037211 */ /* 0x0c0fe200078f38ff */
[----:B------:R-:W-:Y:S01]  /*0640*/  IMAD R7, R7, UR6, RZ ;  /* 0x0000000607077c24 */ /* 0x000fe2000f8e02ff */
[----:B------:R-:W-:Y:S01]  /*0650*/  LEA.HI R9, R2, R17, RZ, 0x4 ;  /* 0x0000001102097211 */ /* 0x000fe200078f20ff */
[----:B------:R-:W-:Y:S01]  /*0660*/  BSSY B0, `(.L_x_3478) ;  /* 0x00000d1000007945 */ /* 0x000fe20003800000 */
[----:B------:R-:W-:Y:S02]  /*0670*/  LOP3.LUT R4, R3, 0xfffff80, RZ, 0xc0, !PT ;  /* 0x0fffff8003047812 */ /* 0x000fe400078ec0ff */
[----:B------:R-:W-:-:S02]  /*0680*/  SHF.R.S32.HI R25, RZ, 0x7, R3 ;  /* 0x00000007ff197819 */ /* 0x000fc40000011403 */
[-C--:B------:R-:W-:Y:S02]  /*0690*/  IADD3 R4, -R4, R17.reuse, RZ ;  /* 0x0000001104047210 */ /* 0x080fe40007ffe1ff */
[----:B------:R-:W-:Y:S02]  /*06a0*/  LOP3.LUT R3, R9, 0xfffffff0, RZ, 0xc0, !PT ;  /* 0xfffffff009037812 */ /* 0x000fe400078ec0ff */
[----:B------:R-:W-:Y:S01]  /*06b0*/  LEA.HI R2, R2, R17, RZ, 0x5 ;  /* 0x0000001102027211 */ /* 0x000fe200078f28ff */
[----:B------:R-:W-:Y:S01]  /*06c0*/  IMAD R4, R25, 0x800, R4 ;  /* 0x0000080019047824 */ /* 0x000fe200078e0204 */
[----:B------:R-:W-:Y:S01]  /*06d0*/  SHF.R.S32.HI R9, RZ, 0x4, R9 ;  /* 0x00000004ff097819 */ /* 0x000fe20000011409 */
[----:B------:R-:W-:Y:S02]  /*06e0*/  IMAD.IADD R3, R17, 0x1, -R3 ;  /* 0x0000000111037824 */ /* 0x000fe400078e0a03 */
[----:B------:R-:W-:Y:S01]  /*06f0*/  IMAD.SHL.U32 R80, R4, 0x4, RZ ;  /* 0x0000000404507824 */ /* 0x000fe200078e00ff */
[C---:B------:R-:W-:Y:S01]  /*0700*/  SHF.L.U32 R11, R9.reuse, 0x6, RZ ;  /* 0x00000006090b7819 */ /* 0x040fe200000006ff */
[----:B------:R-:W-:Y:S01]  /*0710*/  IMAD.SHL.U32 R16, R2, 0x20, RZ ;  /* 0x0000002002107824 */ /* 0x000fe200078e00ff */
[----:B------:R-:W-:Y:S01]  /*0720*/  SHF.R.S32.HI R4, RZ, 0x1f, R3 ;  /* 0x0000001fff047819 */ /* 0x000fe20000011403 */
[----:B------:R-:W-:Y:S01]  /*0730*/  IMAD.SHL.U32 R24, R9, 0x8, RZ ;  /* 0x0000000809187824 */ /* 0x000fe200078e00ff */
[----:B------:R-:W-:-:S02]  /*0740*/  LEA R80, R80, R57, 0x2 ;  /* 0x0000003950507211 */ /* 0x000fc400078e10ff */
[----:B------:R-:W-:Y:S02]  /*0750*/  LEA.HI R4, R4, R3, RZ, 0x3 ;  /* 0x0000000304047211 */ /* 0x000fe400078f18ff */
[----:B------:R-:W-:Y:S01]  /*0760*/  LOP3.LUT R23, R11, 0x1c0, RZ, 0xc0, !PT ;  /* 0x000001c00b177812 */ /* 0x000fe200078ec0ff */
[----:B------:R-:W0:Y:S01]  /*0770*/  LDS.128 R40, [R80] ;  /* 0x0000000050287984 */ /* 0x000e220000000c00 */
[----:B------:R-:W-:Y:S02]  /*0780*/  LOP3.LUT R2, R4, 0xfffffff8, RZ, 0xc0, !PT ;  /* 0xfffffff804027812 */ /* 0x000fe400078ec0ff */
[----:B------:R-:W-:Y:S01]  /*0790*/  LOP3.LUT R21, R16, 0x7ffffc00, RZ, 0xc0, !PT ;  /* 0x7ffffc0010157812 */ /* 0x000fe200078ec0ff */
[----:B------:R-:W1:Y:S01]  /*07a0*/  LDS.128 R44, [R80+0x800] ;  /* 0x00080000502c7984 */ /* 0x000e620000000c00 */
[----:B------:R-:W-:Y:S01]  /*07b0*/  SHF.R.S32.HI R26, RZ, 0x3, R4 ;  /* 0x00000003ff1a7819 */ /* 0x000fe20000011404 */
[----:B------:R-:W-:Y:S01]  /*07c0*/  IMAD.IADD R2, R3, 0x1, -R2 ;  /* 0x0000000103027824 */ /* 0x000fe200078e0a02 */
[----:B------:R-:W-:Y:S01]  /*07d0*/  SHF.R.U32.HI R29, RZ, 0x3, R23 ;  /* 0x00000003ff1d7819 */ /* 0x000fe20000011617 */
[----:B------:R-:W2:Y:S01]  /*07e0*/  LDS.128 R12, [R80+0x1000] ;  /* 0x00100000500c7984 */ /* 0x000ea20000000c00 */
[----:B------:R-:W-:Y:S01]  /*07f0*/  LEA R34, R26, R25, 0x4 ;  /* 0x000000191a227211 */ /* 0x000fe200078e20ff */
[C---:B------:R-:W-:Y:S01]  /*0800*/  IMAD.SHL.U32 R20, R2.reuse, 0x8, RZ ;  /* 0x0000000802147824 */ /* 0x040fe200078e00ff */
[----:B------:R-:W-:Y:S01]  /*0810*/  SHF.L.U32 R11, R2, 0x6, RZ ;  /* 0x00000006020b7819 */ /* 0x000fe200000006ff */
[----:B------:R-:W3:Y:S01]  /*0820*/  LDS.128 R52, [R80+0x1800] ;  /* 0x0018000050347984 */ /* 0x000ee20000000c00 */
[----:B------:R-:W-:Y:S01]  /*0830*/  IMAD R32, R26, 0x200, R21 ;  /* 0x000002001a207824 */ /* 0x000fe200078e0215 */
[----:B------:R-:W-:-:S02]  /*0840*/  R2P PR, R2, 0x6 ;  /* 0x0000000602007804 */ /* 0x000fc40000000000 */
[----:B------:R-:W4:Y:S01]  /*0850*/  LDS.128 R16, [R80+0x2000] ;  /* 0x0020000050107984 */ /* 0x000f220000000c00 */
[----:B------:R-:W-:Y:S02]  /*0860*/  LOP3.LUT R11, R11, 0x1c0, RZ, 0xc0, !PT ;  /* 0x000001c00b0b7812 */ /* 0x000fe400078ec0ff */
[----:B------:R-:W-:Y:S01]  /*0870*/  LOP3.LUT R28, R23, 0x38, R20, 0xf8, !PT ;  /* 0x00000038171c7812 */ /* 0x000fe200078ef814 */
[----:B------:R-:W-:Y:S01]  /*0880*/  LDS.128 R36, [R80+0x4800] ;  /* 0x0048000050247984 */ /* 0x000fe20000000c00 */
[----:B------:R-:W-:Y:S02]  /*0890*/  LOP3.LUT R4, R11, 0x8, R24, 0xf8, !PT ;  /* 0x000000080b047812 */ /* 0x000fe400078ef818 */
[----:B------:R-:W-:Y:S01]  /*08a0*/  SHF.R.U32.HI R11, RZ, 0x3, R11 ;  /* 0x00000003ff0b7819 */ /* 0x000fe2000001160b */
[----:B------:R-:W5:Y:S01]  /*08b0*/  LDS.128 R20, [R80+0x2800] ;  /* 0x0028000050147984 */ /* 0x000f620000000c00 */
[----:B------:R-:W-:Y:S02]  /*08c0*/  LOP3.LUT R33, R28, R29, RZ, 0x3c, !PT ;  /* 0x0000001d1c217212 */ /* 0x000fe400078e3cff */
[----:B------:R-:W-:Y:S01]  /*08d0*/  LOP3.LUT R11, R4, R11, RZ, 0x3c, !PT ;  /* 0x0000000b040b7212 */ /* 0x000fe200078e3cff */
[----:B------:R-:W5:Y:S02]  /*08e0*/  LDS.128 R24, [R80+0x3000] ;  /* 0x0030000050187984 */ /* 0x000f640000000c00 */
[----:B------:R-:W-:-:S02]  /*08f0*/  IMAD.U32 R4, R34, 0x200, R33 ;  /* 0x0000020022047824 */ /* 0x000fc400078e0021 */
[----:B------:R-:W5:Y:S01]  /*0900*/  LDS.128 R28, [R80+0x3800] ;  /* 0x00380000501c7984 */ /* 0x000f620000000c00 */
[----:B------:R-:W-:-:S03]  /*0910*/  IMAD.IADD R2, R11, 0x1, R32 ;  /* 0x000000010b027824 */ /* 0x000fc600078e0220 */
[----:B------:R-:W5:Y:S01]  /*0920*/  LDS.128 R32, [R80+0x4000] ;  /* 0x0040000050207984 */ /* 0x000f620000000c00 */
[----:B0-----:R-:W-:Y:S01]  /*0930*/  FMUL.FTZ R11, R40, UR4 ;  /* 0x00000004280b7c20 */ /* 0x001fe20008410000 */
[----:B------:R-:W-:Y:S01]  /*0940*/  FMUL.FTZ R56, R41, UR4 ;  /* 0x0000000429387c20 */ /* 0x000fe20008410000 */
[----:B------:R-:W-:Y:S01]  /*0950*/  FMUL.FTZ R58, R42, UR4 ;  /* 0x000000042a3a7c20 */ /* 0x000fe20008410000 */
[----:B------:R-:W-:Y:S01]  /*0960*/  FMUL.FTZ R61, R43, UR4 ;  /* 0x000000042b3d7c20 */ /* 0x000fe20008410000 */
[----:B-1----:R-:W-:Y:S01]  /*0970*/  FMUL.FTZ R59, R44, UR4 ;  /* 0x000000042c3b7c20 */ /* 0x002fe20008410000 */
[----:B------:R-:W-:Y:S01]  /*0980*/  FMUL.FTZ R64, R45, UR4 ;  /* 0x000000042d407c20 */ /* 0x000fe20008410000 */
[----:B------:R-:W0:Y:S01]  /*0990*/  LDS.128 R40, [R80+0x5000] ;  /* 0x0050000050287984 */ /* 0x000e220000000c00 */
[----:B------:R-:W-:Y:S01]  /*09a0*/  FMUL.FTZ R60, R46, UR4 ;  /* 0x000000042e3c7c20 */ /* 0x000fe20008410000 */
[----:B------:R-:W-:Y:S01]  /*09b0*/  FMUL.FTZ R63, R47, UR4 ;  /* 0x000000042f3f7c20 */ /* 0x000fe20008410000 */
[----:B--2---:R-:W-:Y:S01]  /*09c0*/  FMUL.FTZ R62, R12, UR4 ;  /* 0x000000040c3e7c20 */ /* 0x004fe20008410000 */
[----:B------:R-:W1:Y:S01]  /*09d0*/  LDS.128 R44, [R80+0x5800] ;  /* 0x00580000502c7984 */ /* 0x000e620000000c00 */
[----:B------:R-:W-:Y:S01]  /*09e0*/  FMUL.FTZ R67, R13, UR4 ;  /* 0x000000040d437c20 */ /* 0x000fe20008410000 */
[----:B------:R-:W-:Y:S01]  /*09f0*/  FMUL.FTZ R65, R14, UR4 ;  /* 0x000000040e417c20 */ /* 0x000fe20008410000 */
[----:B------:R-:W-:Y:S01]  /*0a00*/  FMUL.FTZ R68, R15, UR4 ;  /* 0x000000040f447c20 */ /* 0x000fe20008410000 */
[----:B------:R-:W2:Y:S01]  /*0a10*/  LDS.128 R48, [R80+0x6000] ;  /* 0x0060000050307984 */ /* 0x000ea20000000c00 */
[----:B---3--:R-:W-:Y:S01]  /*0a20*/  FMUL.FTZ R66, R52, UR4 ;  /* 0x0000000434427c20 */ /* 0x008fe20008410000 */
[----:B------:R-:W-:Y:S01]  /*0a30*/  FMUL.FTZ R71, R53, UR4 ;  /* 0x0000000435477c20 */ /* 0x000fe20008410000 */
[----:B------:R-:W-:Y:S01]  /*0a40*/  FMUL.FTZ R69, R54, UR4 ;  /* 0x0000000436457c20 */ /* 0x000fe20008410000 */
[----:B------:R-:W3:Y:S01]  /*0a50*/  LDS.128 R12, [R80+0x6800] ;  /* 0x00680000500c7984 */ /* 0x000ee20000000c00 */
[----:B------:R-:W-:Y:S01]  /*0a60*/  FMUL.FTZ R72, R55, UR4 ;  /* 0x0000000437487c20 */ /* 0x000fe20008410000 */
[----:B----4-:R-:W-:Y:S01]  /*0a70*/  FMUL.FTZ R70, R16, UR4 ;  /* 0x0000000410467c20 */ /* 0x010fe20008410000 */
[----:B------:R-:W-:Y:S01]  /*0a80*/  FMUL.FTZ R75, R17, UR4 ;  /* 0x00000004114b7c20 */ /* 0x000fe20008410000 */
[----:B------:R-:W4:Y:S01]  /*0a90*/  LDS.128 R52, [R80+0x7000] ;  /* 0x0070000050347984 */ /* 0x000f220000000c00 */
[----:B------:R-:W-:Y:S01]  /*0aa0*/  FMUL.FTZ R73, R18, UR4 ;  /* 0x0000000412497c20 */ /* 0x000fe20008410000 */
[----:B------:R-:W-:Y:S01]  /*0ab0*/  FMUL.FTZ R74, R19, UR4 ;  /* 0x00000004134a7c20 */ /* 0x000fe20008410000 */
[----:B-----5:R-:W-:Y:S01]  /*0ac0*/  FMUL.FTZ R77, R21, UR4 ;  /* 0x00000004154d7c20 */ /* 0x020fe20008410000 */
[----:B------:R-:W5:Y:S01]  /*0ad0*/  LDS.128 R16, [R80+0x7800] ;  /* 0x0078000050107984 */ /* 0x000f620000000c00 */
        /* <DEDUP_REMOVED lines=14> */
[----:B------:R-:W-:Y:S01]  /*0bc0*/  FMUL.FTZ R31, R31, UR4 ;  /* 0x000000041f1f7c20 */ /* 0x000fe20008410000 */
[----:B------:R-:W-:Y:S01]  /*0bd0*/  F2FP.F16.F32.PACK_AB R74, R77, R20 ;  /* 0x000000144d4a723e */ /* 0x000fe200000000ff */
[----:B------:R-:W-:Y:S01]  /*0be0*/  FMUL.FTZ R29, R29, UR4 ;  /* 0x000000041d1d7c20 */ /* 0x000fe20008410000 */
[----:B------:R-:W-:Y:S01]  /*0bf0*/  F2FP.F16.F32.PACK_AB R20, R25, R22 ;  /* 0x000000161914723e */ /* 0x000fe200000000ff */
[----:B------:R-:W-:Y:S01]  /*0c00*/  FMUL.FTZ R35, R35, UR4 ;  /* 0x0000000423237c20 */ /* 0x000fe20008410000 */
[----:B0-----:R-:W-:Y:S01]  /*0c10*/  FMUL.FTZ R36, R40, UR4 ;  /* 0x0000000428247c20 */ /* 0x001fe20008410000 */
[----:B------:R-:W-:Y:S01]  /*0c20*/  FMUL.FTZ R38, R42, UR4 ;  /* 0x000000042a267c20 */ /* 0x000fe20008410000 */
[----:B------:R-:W-:Y:S01]  /*0c30*/  F2FP.F16.F32.PACK_AB R22, R29, R24 ;  /* 0x000000181d16723e */ /* 0x000fe200000000ff */
[----:B------:R-:W-:Y:S01]  /*0c40*/  FMUL.FTZ R37, R37, UR4 ;  /* 0x0000000425257c20 */ /* 0x000fe20008410000 */
[----:B-1----:R-:W-:Y:S01]  /*0c50*/  FMUL.FTZ R40, R44, UR4 ;  /* 0x000000042c287c20 */ /* 0x002fe20008410000 */
[----:B------:R-:W-:Y:S01]  /*0c60*/  FMUL.FTZ R42, R46, UR4 ;  /* 0x000000042e2a7c20 */ /* 0x000fe20008410000 */
[----:B------:R-:W-:Y:S01]  /*0c70*/  FMUL.FTZ R43, R43, UR4 ;  /* 0x000000042b2b7c20 */ /* 0x000fe20008410000 */
[----:B------:R-:W-:Y:S01]  /*0c80*/  FMUL.FTZ R33, R33, UR4 ;  /* 0x0000000421217c20 */ /* 0x000fe20008410000 */
[----:B--2---:R-:W-:Y:S01]  /*0c90*/  FMUL.FTZ R44, R48, UR4 ;  /* 0x00000004302c7c20 */ /* 0x004fe20008410000 */
[----:B------:R-:W-:Y:S01]  /*0ca0*/  FMUL.FTZ R46, R50, UR4 ;  /* 0x00000004322e7c20 */ /* 0x000fe20008410000 */
[----:B------:R-:W-:Y:S01]  /*0cb0*/  FMUL.FTZ R39, R39, UR4 ;  /* 0x0000000427277c20 */ /* 0x000fe20008410000 */
[----:B------:R-:W-:Y:S01]  /*0cc0*/  FMUL.FTZ R45, R45, UR4 ;  /* 0x000000042d2d7c20 */ /* 0x000fe20008410000 */
[----:B---3--:R-:W-:Y:S01]  /*0cd0*/  FMUL.FTZ R48, R12, UR4 ;  /* 0x000000040c307c20 */ /* 0x008fe20008410000 */
[----:B------:R-:W-:Y:S01]  /*0ce0*/  F2FP.F16.F32.PACK_AB R12, R56, R11 ;  /* 0x0000000b380c723e */ /* 0x000fe200000000ff */
[----:B------:R-:W-:Y:S01]  /*0cf0*/  HFMA2.MMA R56, -RZ, RZ, 0, 1.9073486328125e-06 ;  /* 0x00000020ff387435 */ /* 0x000fe200000001ff */
[----:B------:R-:W-:Y:S01]  /*0d00*/  FMUL.FTZ R50, R14, UR4 ;  /* 0x000000040e327c20 */ /* 0x000fe20008410000 */
[----:B------:R-:W-:Y:S01]  /*0d10*/  F2FP.F16.F32.PACK_AB R14, R64, R59 ;  /* 0x0000003b400e723e */ /* 0x000fe200000000ff */
[----:B------:R-:W-:Y:S01]  /*0d20*/  VIADD R11, R57, 0x10000 ;  /* 0x00010000390b7836 */ /* 0x000fe20000000000 */
[----:B------:R-:W-:Y:S01]  /*0d30*/  F2FP.F16.F32.PACK_AB R64, R67, R62 ;  /* 0x0000003e4340723e */ /* 0x000fe200000000ff */
[----:B----4-:R-:W-:Y:S01]  /*0d40*/  FMUL.FTZ R85, R53, UR4 ;  /* 0x0000000435557c20 */ /* 0x010fe20008410000 */
[----:B------:R-:W-:Y:S01]  /*0d50*/  F2FP.F16.F32.PACK_AB R67, R72, R69 ;  /* 0x000000454843723e */ /* 0x000fe200000000ff */
[----:B------:R-:W-:Y:S01]  /*0d60*/  FMUL.FTZ R53, R54, UR4 ;  /* 0x0000000436357c20 */ /* 0x000fe20008410000 */
[----:B------:R-:W-:Y:S01]  /*0d70*/  F2FP.F16.F32.PACK_AB R72, R75, R70 ;  /* 0x000000464b48723e */ /* 0x000fe200000000ff */
[----:B------:R-:W-:Y:S01]  /*0d80*/  FMUL.FTZ R81, R13, UR4 ;  /* 0x000000040d517c20 */ /* 0x000fe20008410000 */
[----:B------:R-:W-:Y:S01]  /*0d90*/  F2FP.F16.F32.PACK_AB R75, R76, R21 ;  /* 0x000000154c4b723e */ /* 0x000fe200000000ff */
[----:B------:R-:W-:Y:S01]  /*0da0*/  FMUL.FTZ R83, R15, UR4 ;  /* 0x000000040f537c20 */ /* 0x000fe20008410000 */
[----:B------:R-:W-:Y:S01]  /*0db0*/  F2FP.F16.F32.PACK_AB R21, R27, R23 ;  /* 0x000000171b15723e */ /* 0x000fe200000000ff */
[----:B------:R-:W-:Y:S01]  /*0dc0*/  IMAD.MOV.U32 R27, RZ, RZ, 0x40 ;  /* 0x00000040ff1b7424 */ /* 0x000fe200078e00ff */
[----:B------:R-:W-:Y:S01]  /*0dd0*/  SEL R56, R56, 0xffffffe0, !P1 ;  /* 0xffffffe038387807 */ /* 0x000fe20004800000 */
[----:B------:R-:W-:Y:S01]  /*0de0*/  FMUL.FTZ R54, R55, UR4 ;  /* 0x0000000437367c20 */ /* 0x000fe20008410000 */
[----:B------:R-:W-:Y:S01]  /*0df0*/  LEA R25, R2, R11, 0x1 ;  /* 0x0000000b02197211 */ /* 0x000fe200078e08ff */
[----:B------:R-:W-:Y:S01]  /*0e00*/  FMUL.FTZ R41, R41, UR4 ;  /* 0x0000000429297c20 */ /* 0x000fe20008410000 */
[----:B------:R-:W-:Y:S01]  /*0e10*/  F2FP.F16.F32.PACK_AB R23, R31, R26 ;  /* 0x0000001a1f17723e */ /* 0x000fe200000000ff */
[----:B------:R-:W-:Y:S01]  /*0e20*/  FMUL.FTZ R47, R47, UR4 ;  /* 0x000000042f2f7c20 */ /* 0x000fe20008410000 */
[----:B------:R-:W-:Y:S01]  /*0e30*/  SEL R26, R27, 0xffffffc0, !P2 ;  /* 0xffffffc01b1a7807 */ /* 0x000fe20005000000 */
[----:B------:R-:W-:-:S02]  /*0e40*/  IMAD.IADD R24, R25, 0x1, R56 ;  /* 0x0000000119187824 */ /* 0x000fc400078e0238 */
[----:B------:R-:W-:Y:S01]  /*0e50*/  FMUL.FTZ R51, R51, UR4 ;  /* 0x0000000433337c20 */ /* 0x000fe20008410000 */
[----:B------:R-:W-:Y:S01]  /*0e60*/  F2FP.F16.F32.PACK_AB R13, R61, R58 ;  /* 0x0000003a3d0d723e */ /* 0x000fe200000000ff */
[--C-:B------:R-:W-:Y:S01]  /*0e70*/  IMAD R2, R2, 0x2, R57.reuse ;  /* 0x0000000202027824 */ /* 0x100fe200078e0239 */
[----:B------:R-:W-:Y:S01]  /*0e80*/  F2FP.F16.F32.PACK_AB R15, R63, R60 ;  /* 0x0000003c3f0f723e */ /* 0x000fe200000000ff */
[----:B-----5:R-:W-:Y:S01]  /*0e90*/  FMUL.FTZ R55, R18, UR4 ;  /* 0x0000000412377c20 */ /* 0x020fe20008410000 */
[----:B------:R-:W-:Y:S01]  /*0ea0*/  FMUL.FTZ R49, R49, UR4 ;  /* 0x0000000431317c20 */ /* 0x000fe20008410000 */
[----:B------:R-:W-:Y:S01]  /*0eb0*/  F2FP.F16.F32.PACK_AB R65, R68, R65 ;  /* 0x000000414441723e */ /* 0x000fe200000000ff */
[----:B------:R-:W-:Y:S01]  /*0ec0*/  IMAD.IADD R18, R24, 0x1, R26 ;  /* 0x0000000118127824 */ /* 0x000fe200078e021a */
[----:B------:R-:W-:Y:S01]  /*0ed0*/  F2FP.F16.F32.PACK_AB R66, R71, R66 ;  /* 0x000000424742723e */ /* 0x000fe200000000ff */
[----:B------:R-:W-:Y:S01]  /*0ee0*/  FMUL.FTZ R52, R52, UR4 ;  /* 0x0000000434347c20 */ /* 0x000fe20008410000 */
[----:B------:R-:W-:Y:S01]  /*0ef0*/  IADD3 R25, R25, R26, RZ ;  /* 0x0000001a19197210 */ /* 0x000fe20007ffe0ff */
[----:B------:R-:W-:Y:S01]  /*0f00*/  FMUL.FTZ R16, R16, UR4 ;  /* 0x0000000410107c20 */ /* 0x000fe20008410000 */
[----:B------:R-:W-:Y:S01]  /*0f10*/  F2FP.F16.F32.PACK_AB R29, R35, R30 ;  /* 0x0000001e231d723e */ /* 0x000fe200000000ff */
[----:B------:R-:W-:Y:S01]  /*0f20*/  FMUL.FTZ R17, R17, UR4 ;  /* 0x0000000411117c20 */ /* 0x000fe20008410000 */
[----:B------:R-:W-:Y:S01]  /*0f30*/  FMUL.FTZ R26, R19, UR4 ;  /* 0x00000004131a7c20 */ /* 0x000fe20008410000 */
[----:B------:R-:W-:Y:S01]  /*0f40*/  F2FP.F16.F32.PACK_AB R30, R37, R32 ;  /* 0x00000020251e723e */ /* 0x000fe200000000ff */
[----:B------:R-:W-:Y:S01]  /*0f50*/  STSM.16.M88.4 [R2+0x10000], R12 ;  /* 0x0100000c02007844 */ /* 0x000fe20000000200 */
[----:B------:R-:W-:Y:S01]  /*0f60*/  F2FP.F16.F32.PACK_AB R37, R43, R38 ;  /* 0x000000262b25723e */ /* 0x000fe200000000ff */
[C---:B------:R-:W-:Y:S01]  /*0f70*/  IMAD R57, R4.reuse, 0x2, R57 ;  /* 0x0000000204397824 */ /* 0x040fe200078e0239 */
[----:B------:R-:W-:Y:S01]  /*0f80*/  F2FP.F16.F32.PACK_AB R28, R33, R28 ;  /* 0x0000001c211c723e */ /* 0x000fe200000000ff */
[----:B------:R-:W-:Y:S01]  /*0f90*/  STSM.16.M88.4 [R24], R64 ;  /* 0x0000004018007844 */ /* 0x000fe20000000200 */
[----:B------:R-:W-:Y:S01]  /*0fa0*/  F2FP.F16.F32.PACK_AB R31, R39, R34 ;  /* 0x00000022271f723e */ /* 0x000fe200000000ff */
[----:B------:R-:W-:Y:S01]  /*0fb0*/  ULDC UR4, c[0x0][0x244] ;  /* 0x0000910000047ab9 */ /* 0x000fe20000000800 */
[----:B------:R-:W-:Y:S01]  /*0fc0*/  F2FP.F16.F32.PACK_AB R38, R45, R40 ;  /* 0x000000282d26723e */ /* 0x000fe200000000ff */
[----:B------:R-:W-:Y:S01]  /*0fd0*/  STSM.16.M88.4 [R25], R72 ;  /* 0x0000004819007844 */ /* 0x000fe20000000200 */
[----:B------:R-:W-:Y:S01]  /*0fe0*/  F2FP.F16.F32.PACK_AB R36, R41, R36 ;  /* 0x000000242924723e */ /* 0x000fe200000000ff */
[----:B------:R-:W-:Y:S01]  /*0ff0*/  IMAD R11, R4, 0x2, R11 ;  /* 0x00000002040b7824 */ /* 0x000fe200078e020b */
        /* <DEDUP_REMOVED lines=13> */
[----:B0-----:R-:W-:Y:S01]  /*10d0*/  IMAD R23, R10, UR7, R7 ;  /* 0x000000070a177c24 */ /* 0x001fe2000f8e0207 */
[----:B------:R-:W-:Y:S01]  /*10e0*/  SHF.L.U32 R20, R3, 0x3, RZ ;  /* 0x0000000303147819 */ /* 0x000fe200000006ff */
[C---:B------:R-:W-:Y:S01]  /*10f0*/  VIADD R3, R9.reuse, 0x10 ;  /* 0x0000001009037836 */ /* 0x040fe20000000000 */
[C---:B------:R-:W-:Y:S01]  /*1100*/  IADD3 R16, P1, R9.reuse, R78, RZ ;  /* 0x0000004e09107210 */ /* 0x040fe20007f3e0ff */
[----:B------:R2:W-:Y:S01]  /*1110*/  STSM.16.M88.4 [R18+0x4000], R52 ;  /* 0x0040003412007844 */ /* 0x0005e20000000200 */
[----:B------:R-:W-:Y:S01]  /*1120*/  BAR.SYNC.DEFER_BLOCKING 0x0 ;  /* 0x0000000000007b1d */ /* 0x000fe20000010000 */
[----:B------:R-:W-:Y:S01]  /*1130*/  ISETP.GE.AND P0, PT, R20, UR4, PT ;  /* 0x0000000414007c0c */ /* 0x000fe2000bf06270 */
[C---:B------:R-:W-:Y:S01]  /*1140*/  VIADD R7, R9.reuse, 0x20 ;  /* 0x0000002009077836 */ /* 0x040fe20000000000 */
[--C-:B------:R-:W-:Y:S02]  /*1150*/  SHF.R.S32.HI R21, RZ, 0x1f, R20.reuse ;  /* 0x0000001fff157819 */ /* 0x100fe40000011414 */
[----:B------:R-:W-:Y:S01]  /*1160*/  LEA.HI.X.SX32 R17, R9, R79, 0x1, P1 ;  /* 0x0000004f09117211 */ /* 0x000fe200008f0eff */
[----:B------:R-:W-:Y:S01]  /*1170*/  ULDC.64 UR4, c[0x0][0x260] ;  /* 0x0000980000047ab9 */ /* 0x000fe20000000a00 */
[-C--:B------:R-:W-:Y:S01]  /*1180*/  ISETP.GE.OR P6, PT, R3, R0.reuse, P0 ;  /* 0x000000000300720c */ /* 0x080fe200007c6670 */
[----:B-1----:R-:W-:Y:S01]  /*1190*/  IMAD.WIDE.U32 R2, R10, UR6, R20 ;  /* 0x000000060a027c25 */ /* 0x002fe2000f8e0014 */
[----:B------:R-:W-:-:S02]  /*11a0*/  ISETP.GE.OR P1, PT, R9, R0, P0 ;  /* 0x000000000900720c */ /* 0x000fc40000726670 */
[----:B------:R-:W-:Y:S01]  /*11b0*/  IADD3 R19, R9, 0x30, RZ ;  /* 0x0000003009137810 */ /* 0x000fe20007ffe0ff */
[----:B------:R-:W-:Y:S01]  /*11c0*/  IMAD R5, R5, UR4, RZ ;  /* 0x0000000405057c24 */ /* 0x000fe2000f8e02ff */
[----:B------:R-:W-:Y:S01]  /*11d0*/  IADD3 R3, R3, R23, RZ ;  /* 0x0000001703037210 */ /* 0x000fe20007ffe0ff */
[----:B------:R-:W-:Y:S01]  /*11e0*/  VIADD R21, R9, 0x60 ;  /* 0x0000006009157836 */ /* 0x000fe20000000000 */
[-C--:B------:R-:W-:Y:S01]  /*11f0*/  ISETP.GE.OR P5, PT, R7, R0.reuse, P0 ;  /* 0x000000000700720c */ /* 0x080fe200007a6670 */
[----:B------:R-:W-:Y:S01]  /*1200*/  VIADD R7, R9, 0x40 ;  /* 0x0000004009077836 */ /* 0x000fe20000000000 */
[-C--:B------:R-:W-:Y:S01]  /*1210*/  ISETP.GE.OR P4, PT, R19, R0.reuse, P0 ;  /* 0x000000001300720c */ /* 0x080fe20000786670 */
[C---:B------:R-:W-:Y:S01]  /*1220*/  VIADD R19, R9.reuse, 0x50 ;  /* 0x0000005009137836 */ /* 0x040fe20000000000 */
[----:B------:R-:W-:Y:S01]  /*1230*/  IADD3 R23, R9, 0x70, RZ ;  /* 0x0000007009177810 */ /* 0x000fe20007ffe0ff */
[C---:B------:R-:W-:Y:S01]  /*1240*/  IMAD R5, R8.reuse, UR5, R5 ;  /* 0x0000000508057c24 */ /* 0x040fe2000f8e0205 */
[-C--:B------:R-:W-:Y:S01]  /*1250*/  ISETP.GE.OR P3, PT, R7, R0.reuse, P0 ;  /* 0x000000000700720c */ /* 0x080fe20000766670 */
[----:B------:R-:W-:Y:S01]  /*1260*/  IMAD.WIDE.U32 R2, R8, UR4, R2 ;  /* 0x0000000408027c25 */ /* 0x000fe2000f8e0002 */
[----:B------:R-:W-:Y:S01]  /*1270*/  ISETP.GE.OR P2, PT, R19, R0, P0 ;  /* 0x000000001300720c */ /* 0x000fe20000746670 */
[----:B------:R2:W0:Y:S02]  /*1280*/  LDS.128 R12, [R57+0x13800] ;  /* 0x01380000390c7984 */ /* 0x0004240000000c00 */
[----:B------:R-:W-:-:S04]  /*1290*/  IMAD.WIDE R6, R6, 0x80, R16 ;  /* 0x0000008006067825 */ /* 0x000fc800078e0210 */
[----:B------:R-:W-:Y:S01]  /*12a0*/  IMAD.IADD R5, R3, 0x1, R5 ;  /* 0x0000000103057824 */ /* 0x000fe200078e0205 */
[----:B------:R-:W-:Y:S06]  /*12b0*/  @P1 BRA `(.L_x_3479) ;  /* 0x00000000002c1947 */ /* 0x000fec0003800000 */
[----:B------:R-:W1:Y:S01]  /*12c0*/  LDS.128 R8, [R11] ;  /* 0x000000000b087984 */ /* 0x000e620000000c00 */
[----:B------:R-:W-:Y:S01]  /*12d0*/  ULDC.64 UR4, c[0x0][0x250] ;  /* 0x0000940000047ab9 */ /* 0x000fe20000000a00 */
[----:B------:R-:W-:Y:S02]  /*12e0*/  IMAD.MOV.U32 R4, RZ, RZ, R2 ;  /* 0x000000ffff047224 */ /* 0x000fe400078e0002 */
[----:B------:R-:W-:Y:S02]  /*12f0*/  IMAD R19, R7, UR4, RZ ;  /* 0x0000000407137c24 */ /* 0x000fe4000f8e02ff */
[----:B------:R-:W-:-:S04]  /*1300*/  IMAD.WIDE.U32 R16, R6, UR4, R4 ;  /* 0x0000000406107c25 */ /* 0x000fc8000f8e0004 */
[----:B------:R-:W-:Y:S01]  /*1310*/  IMAD R19, R6, UR5, R19 ;  /* 0x0000000506137c24 */ /* 0x000fe2000f8e0213 */
[----:B------:R-:W-:Y:S02]  /*1320*/  ULDC.64 UR4, c[0x0][0x238] ;  /* 0x00008e0000047ab9 */ /* 0x000fe40000000a00 */
[----:B--2---:R-:W-:Y:S02]  /*1330*/  LEA R18, P1, R16, UR4, 0x1 ;  /* 0x0000000410127c11 */ /* 0x004fe4000f8208ff */
[----:B------:R-:W-:-:S04]  /*1340*/  IADD3 R17, R17, R19, RZ ;  /* 0x0000001311117210 */ /* 0x000fc80007ffe0ff */
[----:B------:R-:W-:-:S05]  /*1350*/  LEA.HI.X R19, R16, UR5, R17, 0x1, P1 ;  /* 0x0000000510137c11 */ /* 0x000fca00088f0c11 */
[----:B-1----:R1:W-:Y:S02]  /*1360*/  STG.E.128 desc[UR8][R18.64], R8 ;  /* 0x0000000812007986 */ /* 0x0023e4000c101d08 */
.L_x_3479:
[----:B------:R-:W-:Y:S05]  /*1370*/  BSYNC B0 ;  /* 0x0000000000007941 */ /* 0x000fea0003800000 */
.L_x_3478:
[----:B-1----:R1:W3:Y:S01]  /*1380*/  LDS.128 R8, [R57+0x10800] ;  /* 0x0108000039087984 */ /* 0x0022e20000000c00 */
[----:B------:R-:W-:Y:S01]  /*1390*/  BSSY B0, `(.L_x_3480) ;  /* 0x0000011000007945 */ /* 0x000fe20003800000 */
[-C--:B------:R-:W-:Y:S02]  /*13a0*/  ISETP.GE.OR P1, PT, R21, R0.reuse, P0 ;  /* 0x000000001500720c */ /* 0x080fe40000726670 */
[----:B------:R-:W-:Y:S01]  /*13b0*/  ISETP.GE.OR P0, PT, R23, R0, P0 ;  /* 0x000000001700720c */ /* 0x000fe20000706670 */
[----:B------:R-:W-:-:S12]  /*13c0*/  @P6 BRA `(.L_x_3481) ;  /* 0x0000000000346947 */ /* 0x000fd80003800000 */
[----:B------:R-:W-:Y:S01]  /*13d0*/  IADD3 R19, P6, R6, 0x10, RZ ;  /* 0x0000001006137810 */ /* 0x000fe20007fde0ff */
[----:B------:R-:W-:Y:S01]  /*13e0*/  ULDC.64 UR4, c[0x0][0x250] ;  /* 0x0000940000047ab9 */ /* 0x000fe20000000a00 */
[----:B------:R-:W-:Y:S01]  /*13f0*/  MOV R17, R5 ;  /* 0x0000000500117202 */ /* 0x000fe20000000f00 */
        /* <DEDUP_REMOVED lines=9> */
[----:B---3--:R4:W-:Y:S02]  /*1490*/  STG.E.128 desc[UR8][R18.64], R8 ;  /* 0x0000000812007986 */ /* 0x0089e4000c101d08 */
.L_x_3481:
[----:B------:R-:W-:Y:S05]  /*14a0*/  BSYNC B0 ;  /* 0x0000000000007941 */ /* 0x000fea0003800000 */
.L_x_3480:
[----:B---34-:R3:W4:Y:S01]  /*14b0*/  LDS.128 R8, [R57+0x11000] ;  /* 0x0110000039087984 */ /* 0x0187220000000c00 */
[----:B------:R-:W-:Y:S04]  /*14c0*/  BSSY B0, `(.L_x_3482) ;  /* 0x000000f000007945 */ /* 0x000fe80003800000 */
[----:B------:R-:W-:Y:S05]  /*14d0*/  @P5 BRA `(.L_x_3483) ;  /* 0x0000000000345947 */ /* 0x000fea0003800000 */
        /* <DEDUP_REMOVED lines=12> */
[----:B----4-:R2:W-:Y:S02]  /*15a0*/  STG.E.128 desc[UR8][R18.64], R8 ;  /* 0x0000000812007986 */ /* 0x0105e4000c101d08 */
.L_x_3483:
[----:B------:R-:W-:Y:S05]  /*15b0*/  BSYNC B0 ;  /* 0x0000000000007941 */ /* 0x000fea0003800000 */
.L_x_3482:
[----:B--2-4-:R2:W4:Y:S01]  /*15c0*/  LDS.128 R8, [R57+0x11800] ;  /* 0x0118000039087984 */ /* 0x0145220000000c00 */
[----:B------:R-:W-:Y:S04]  /*15d0*/  BSSY B0, `(.L_x_3484) ;  /* 0x000000f000007945 */ /* 0x000fe80003800000 */
[----:B------:R-:W-:Y:S05]  /*15e0*/  @P4 BRA `(.L_x_3485) ;  /* 0x0000000000344947 */ /* 0x000fea0003800000 */
[----:B------:R-:W-:Y:S01]  /*15f0*/  IADD3 R19, P4, R6, 0x30, RZ ;  /* 0x0000003006137810 */ /* 0x000fe20007f9e0ff */
[----:B------:R-:W-:Y:S01]  /*1600*/  ULDC.64 UR4, c[0x0][0x250] ;  /* 0x0000940000047ab9 */ /* 0x000fe20000000a00 */
[----:B------:R-:W-:Y:S01]  /*1610*/  MOV R17, R5 ;  /* 0x0000000500117202 */ /* 0x000fe20000000f00 */
[----:B------:R-:W-:Y:S01]  /*1620*/  IMAD.MOV.U32 R16, RZ, RZ, R2 ;  /* 0x000000ffff107224 */ /* 0x000fe200078e0002 */
[----:B------:R-:W-:-:S03]  /*1630*/  IADD3.X R0, RZ, R7, RZ, P4, !PT ;  /* 0x00000007ff007210 */ /* 0x000fc600027fe4ff */
        /* <DEDUP_REMOVED lines=8> */
.L_x_3485:
[----:B------:R-:W-:Y:S05]  /*16c0*/  BSYNC B0 ;  /* 0x0000000000007941 */ /* 0x000fea0003800000 */
.L_x_3484:
[----:B----4-:R4:W0:Y:S01]  /*16d0*/  LDS.128 R8, [R57+0x12000] ;  /* 0x0120000039087984 */ /* 0x0108220000000c00 */
        /* <DEDUP_REMOVED lines=14> */
[----:B0-----:R0:W-:Y:S02]  /*17c0*/  STG.E.128 desc[UR8][R18.64], R8 ;  /* 0x0000000812007986 */ /* 0x0011e4000c101d08 */
.L_x_3487:
[----:B------:R-:W-:Y:S05]  /*17d0*/  BSYNC B0 ;  /* 0x0000000000007941 */ /* 0x000fea0003800000 */
.L_x_3486:
[----:B0-----:R0:W0:Y:S01]  /*17e0*/  LDS.128 R8, [R57+0x12800] ;  /* 0x0128000039087984 */ /* 0x0010220000000c00 */
        /* <DEDUP_REMOVED lines=15> */
.L_x_3489:
[----:B------:R-:W-:Y:S05]  /*18e0*/  BSYNC B0 ;  /* 0x0000000000007941 */ /* 0x000fea0003800000 */
.L_x_3488:
        /* <DEDUP_REMOVED lines=16> */
.L_x_3491:
[----:B------:R-:W-:Y:S05]  /*19f0*/  BSYNC B0 ;  /* 0x0000000000007941 */ /* 0x000fea0003800000 */
.L_x_3490:
[----:B------:R-:W-:Y:S05]  /*1a00*/  @P0 EXIT ;  /* 0x000000000000094d */ /* 0x000fea0003800000 */
[----:B0-----:R-:W-:Y:S01]  /*1a10*/  IADD3 R9, P0, R6, 0x70, RZ ;  /* 0x0000007006097810 */ /* 0x001fe20007f1e0ff */
[----:B------:R-:W-:Y:S01]  /*1a20*/  ULDC.64 UR4, c[0x0][0x250] ;  /* 0x0000940000047ab9 */ /* 0x000fe20000000a00 */
[----:B------:R-:W-:Y:S02]  /*1a30*/  IMAD.MOV.U32 R3, RZ, RZ, R5 ;  /* 0x000000ffff037224 */ /* 0x000fe400078e0005 */
[----:B------:R-:W-:Y:S01]  /*1a40*/  IADD3.X R6, RZ, R7, RZ, P0, !PT ;  /* 0x00000007ff067210 */ /* 0x000fe200007fe4ff */
[----:B------:R-:W-:-:S04]  /*1a50*/  IMAD.WIDE.U32 R2, R9, UR4, R2 ;  /* 0x0000000409027c25 */ /* 0x000fc8000f8e0002 */
[----:B------:R-:W-:-:S04]  /*1a60*/  IMAD R6, R6, UR4, RZ ;  /* 0x0000000406067c24 */ /* 0x000fc8000f8e02ff */
[----:B------:R-:W-:Y:S01]  /*1a70*/  IMAD R9, R9, UR5, R6 ;  /* 0x0000000509097c24 */ /* 0x000fe2000f8e0206 */
[----:B------:R-:W-:Y:S02]  /*1a80*/  ULDC.64 UR4, c[0x0][0x238] ;  /* 0x00008e0000047ab9 */ /* 0x000fe40000000a00 */
[----:B------:R-:W-:Y:S02]  /*1a90*/  LEA R4, P0, R2, UR4, 0x1 ;  /* 0x0000000402047c11 */ /* 0x000fe4000f8008ff */
[----:B------:R-:W-:-:S04]  /*1aa0*/  IADD3 R3, R3, R9, RZ ;  /* 0x0000000903037210 */ /* 0x000fc80007ffe0ff */
[----:B------:R-:W-:-:S05]  /*1ab0*/  LEA.HI.X R5, R2, UR5, R3, 0x1, P0 ;  /* 0x0000000502057c11 */ /* 0x000fca00080f0c03 */
[----:B------:R-:W-:Y:S01]  /*1ac0*/  STG.E.128 desc[UR8][R4.64], R12 ;  /* 0x0000000c04007986 */ /* 0x000fe2000c101d08 */
[----:B------:R-:W-:Y:S05]  /*1ad0*/  EXIT ;  /* 0x000000000000794d */ /* 0x000fea0003800000 */
.L_x_3492:
        /* <DEDUP_REMOVED lines=10> */
.L_x_3709:


//--------------------- .text._ZN7cutlass13device_kernelIN5flash32FlashAttnBwdPostprocessConvertdQIN4cute5tupleIJNS3_1CILi64EEENS5_ILi128EEEEEENS_6half_tEfNS_4arch4Sm90ELi256ENS3_8TiledMMAINS3_8MMA_AtomIJNS3_4SM904GMMA25MMA_64x64x16_F32F16F16_SSILNSF_5MajorE0ELSH_1ELNSF_7ScaleInE1ELSI_1EEEEEENS3_6LayoutINS4_IJNS5_ILi1EEENS5_ILi2EEESM_EEENS4_IJNS5_ILi0EEESM_SP_EEEEENS4_IJNS3_10UnderscoreESS_SS_EEEEELb0EEEEEvNT_6ParamsE --------------------------
	.section	.text._ZN7cutlass13device_kernelIN5flash32FlashAttnBwdPostprocessConvertdQIN4cute5tupleIJNS3_1CILi64EEENS5_ILi128EEEEEENS_6half_tEfNS_4arch4Sm90ELi256ENS3_8TiledMMAINS3_8MMA_AtomIJNS3_4SM904GMMA25MMA_64x64x16_F32F16F16_SSILNSF_5MajorE0ELSH_1ELNSF_7ScaleInE1ELSI_1EEEEEENS3_6LayoutINS4_IJNS5_ILi1EEENS5_ILi2EEESM_EEENS4_IJNS5_ILi0EEESM_SP_EEEEENS4_IJNS3_10UnderscoreESS_SS_EEEEELb0EEEEEvNT_6ParamsE,"ax",@progbits
	.align	128
.text._ZN7cutlass13device_kernelIN5flash32FlashAttnBwdPostprocessConvertdQIN4cute5tupleIJNS3_1CILi64EEENS5_ILi128EEEEEENS_6half_tEfNS_4arch4Sm90ELi256ENS3_8TiledMMAINS3_8MMA_AtomIJNS3_4SM904GMMA25MMA_64x64x16_F32F16F16_SSILNSF_5MajorE0ELSH_1ELNSF_7ScaleInE1ELSI_1EEEEEENS3_6LayoutINS4_IJNS5_ILi1EEENS5_ILi2EEESM_EEENS4_IJNS5_ILi0EEESM_SP_EEEEENS4_IJNS3_10UnderscoreESS_SS_EEEEELb0EEEEEvNT_6ParamsE:
        .type           _ZN7cutlass13device_kernelIN5flash32FlashAttnBwdPostprocessConvertdQIN4cute5tupleIJNS3_1CILi64EEENS5_ILi128EEEEEENS_6half_tEfNS_4arch4Sm90ELi256ENS3_8TiledMMAINS3_8MMA_AtomIJNS3_4SM904GMMA25MMA_64x64x16_F32F16F16_SSILNSF_5MajorE0ELSH_1ELNSF_7ScaleInE1ELSI_1EEEEEENS3_6LayoutINS4_IJNS5_ILi1EEENS5_ILi2EEESM_EEENS4_IJNS5_ILi0EEESM_SP_EEEEENS4_IJNS3_10UnderscoreESS_SS_EEEEELb0EEEEEvNT_6ParamsE,@function
        .size           _ZN7cutlass13device_kernelIN5flash32FlashAttnBwdPostprocessConvertdQIN4cute5tupleIJNS3_1CILi64EEENS5_ILi128EEEEEENS_6half_tEfNS_4arch4Sm90ELi256ENS3_8TiledMMAINS3_8MMA_AtomIJNS3_4SM904GMMA25MMA_64x64x16_F32F16F16_SSILNSF_5MajorE0ELSH_1ELNSF_7ScaleInE1ELSI_1EEEEEENS3_6LayoutINS4_IJNS5_ILi1EEENS5_ILi2EEESM_EEENS4_IJNS5_ILi0EEESM_SP_EEEEENS4_IJNS3_10UnderscoreESS_SS_EEEEELb0EEEEEvNT_6ParamsE,(.L_x_3710 - _ZN7cutlass13device_kernelIN5flash32FlashAttnBwdPostprocessConvertdQIN4cute5tupleIJNS3_1CILi64EEENS5_ILi128EEEEEENS_6half_tEfNS_4arch4Sm90ELi256ENS3_8TiledMMAINS3_8MMA_AtomIJNS3_4SM904GMMA25MMA_64x64x16_F32F16F16_SSILNSF_5MajorE0ELSH_1ELNSF_7ScaleInE1ELSI_1EEEEEENS3_6LayoutINS4_IJNS5_ILi1EEENS5_ILi2EEESM_EEENS4_IJNS5_ILi0EEESM_SP_EEEEENS4_IJNS3_10UnderscoreESS_SS_EEEEELb0EEEEEvNT_6ParamsE)
        .other          _ZN7cutlass13device_kernelIN5flash32FlashAttnBwdPostprocessConvertdQIN4cute5tupleIJNS3_1CILi64EEENS5_ILi128EEEEEENS_6half_tEfNS_4arch4Sm90ELi256ENS3_8TiledMMAINS3_8MMA_AtomIJNS3_4SM904GMMA25MMA_64x64x16_F32F16F16_SSILNSF_5MajorE0ELSH_1ELNSF_7ScaleInE1ELSI_1EEEEEENS3_6LayoutINS4_IJNS5_ILi1EEENS5_ILi2EEESM_EEENS4_IJNS5_ILi0EEESM_SP_EEEEENS4_IJNS3_10UnderscoreESS_SS_EEEEELb0EEEEEvNT_6ParamsE,@"STO_CUDA_ENTRY STV_DEFAULT"
_ZN7cutlass13device_kernelIN5flash32FlashAttnBwdPostprocessConvertdQIN4cute5tupleIJNS3_1CILi64EEENS5_ILi128EEEEEENS_6half_tEfNS_4arch4Sm90ELi256ENS3_8TiledMMAINS3_8MMA_AtomIJNS3_4SM904GMMA25MMA_64x64x16_F32F16F16_SSILNSF_5MajorE0ELSH_1ELNSF_7ScaleInE1ELSI_1EEEEEENS3_6LayoutINS4_IJNS5_ILi1EEENS5_ILi2EEESM_EEENS4_IJNS5_ILi0EEESM_SP_EEEEENS4_IJNS3_10UnderscoreESS_SS_EEEEELb0EEEEEvNT_6ParamsE:
        /* <DEDUP_REMOVED lines=25> */
[----:B--2---:R-:W-:-:S07]  /*0190*/  IMAD.IADD R43, R43, 0x1, -R0 ;  /* 0x000000012b2b7824 */ /* 0x004fce00078e0a00 */
.L_x_3493:
[----:B-----5:R-:W-:-:S13]  /*01a0*/  ISETP.LE.AND P2, PT, R43, R42, PT ;  /* 0x0000002a2b00720c */ /* 0x020fda0003f43270 */
[----:B------:R-:W-:Y:S05]  /*01b0*/  @P0 EXIT P2 ;  /* 0x000000000000094d */ /* 0x000fea0001000000 */
[----:B------:R-:W0:Y:S01]  /*01c0*/  S2R R6, SR_CTAID.Y ;  /* 0x0000000000067919 */ /* 0x000e220000002600 */
[----:B------:R-:W-:Y:S01]  /*01d0*/  @P1 IMAD R0, R13, 0x40, R9 ;  /* 0x000000400d001824 */ /* 0x000fe200078e0209 */
[----:B------:R-:W1:Y:S01]  /*01e0*/  LDC.64 R14, c[0x0][0x228] ;  /* 0x00008a00ff0e7b82 */ /* 0x000e620000000a00 */
[----:B------:R-:W-:Y:S01]  /*01f0*/  CS2R R10, SRZ ;  /* 0x00000000000a7805 */ /* 0x000fe2000001ff00 */
[----:B------:R-:W-:Y:S01]  /*0200*/  IMAD.SHL.U32 R7, R3, 0x2000, RZ ;  /* 0x0000200003077824 */ /* 0x000fe200078e00ff */
[----:B------:R-:W2:Y:S01]  /*0210*/  S2R R8, SR_CgaCtaId ;  /* 0x0000000000087919 */ /* 0x000ea20000008800 */
[----:B------:R-:W-:Y:S01]  /*0220*/  @P1 SHF.R.S32.HI R5, RZ, 0x1f, R0 ;  /* 0x0000001fff051819 */ /* 0x000fe20000011400 */
[----:B------:R-:W-:Y:S01]  /*0230*/  BSSY B0, `(.L_x_3494) ;  /* 0x0000030000007945 */ /* 0x000fe20003800000 */
[----:B------:R-:W-:Y:S02]  /*0240*/  SEL R4, R13, RZ, !P0 ;  /* 0x000000ff0d047207 */ /* 0x000fe40004000000 */
[----:B------:R-:W-:Y:S01]  /*0250*/  @P1 LEA.HI R5, R5, R0, RZ, 0x6 ;  /* 0x0000000005051211 */ /* 0x000fe200078f30ff */
[----:B------:R-:W3:Y:S01]  /*0260*/  LDC.64 R16, c[0x0][0x230] ;  /* 0x00008c00ff107b82 */ /* 0x000ee20000000a00 */
[----:B------:R-:W4:Y:S02]  /*0270*/  S2R R0, SR_TID.X ;  /* 0x0000000000007919 */ /* 0x000f240000002100 */
[----:B------:R-:W-:-:S04]  /*0280*/  @P1 SHF.L.U32 R5, R5, 0x7, RZ ;  /* 0x0000000705051819 */ /* 0x000fc800000006ff */
[----:B------:R-:W-:Y:S01]  /*0290*/  @P1 LOP3.LUT R5, R5, 0xffffe000, RZ, 0xc0, !PT ;  /* 0xffffe00005051812 */ /* 0x000fe200078ec0ff */
[----:B------:R-:W5:Y:S03]  /*02a0*/  LDC.64 R18, c[0x0][0x210] ;  /* 0x00008400ff127b82 */ /* 0x000f660000000a00 */
[--C-:B------:R-:W-:Y:S01]  /*02b0*/  @P1 SHF.R.S32.HI R11, RZ, 0x1f, R5.reuse ;  /* 0x0000001fff0b1819 */ /* 0x100fe20000011405 */
[----:B------:R-:W-:-:S05]  /*02c0*/  @P1 IMAD.MOV.U32 R10, RZ, RZ, R5 ;  /* 0x000000ffff0a1224 */ /* 0x000fca00078e0005 */
[C---:B------:R-:W-:Y:S02]  /*02d0*/  IADD3 R10, P2, R7.reuse, R10, RZ ;  /* 0x0000000a070a7210 */ /* 0x040fe40007f5e0ff */
[----:B0-----:R-:W-:Y:S02]  /*02e0*/  SHF.R.S32.HI R5, RZ, 0x1f, R6 ;  /* 0x0000001fff057819 */ /* 0x001fe40000011406 */
[----:B------:R-:W-:Y:S02]  /*02f0*/  LEA.HI.X.SX32 R11, R7, R11, 0x1, P2 ;  /* 0x0000000b070b7211 */ /* 0x000fe400010f0eff */
[----:B------:R-:W-:Y:S01]  /*0300*/  SHF.R.S32.HI R7, RZ, 0x1f, R13 ;  /* 0x0000001fff077819 */ /* 0x000fe2000001140d */
[-C--:B-1----:R-:W-:Y:S02]  /*0310*/  IMAD R2, R5, R14.reuse, RZ ;  /* 0x0000000e05027224 */ /* 0x082fe400078e02ff */
[----:B------:R-:W-:Y:S01]  /*0320*/  IMAD.WIDE.U32 R10, R6, R14, R10 ;  /* 0x0000000e060a7225 */ /* 0x000fe200078e000a */
[----:B------:R-:W-:-:S03]  /*0330*/  SEL R7, R7, RZ, !P0 ;  /* 0x000000ff07077207 */ /* 0x000fc60004000000 */
[----:B------:R-:W-:Y:S01]  /*0340*/  IMAD R15, R6, R15, R2 ;  /* 0x0000000f060f7224 */ /* 0x000fe200078e0202 */
[----:B----4-:R-:W-:Y:S01]  /*0350*/  ISETP.NE.AND P0, PT, R0, RZ, PT ;  /* 0x000000ff0000720c */ /* 0x010fe20003f05270 */
[-C--:B---3--:R-:W-:Y:S02]  /*0360*/  IMAD R2, R7, R16.reuse, RZ ;  /* 0x0000001007027224 */ /* 0x088fe400078e02ff */
[----:B------:R-:W-:Y:S02]  /*0370*/  IMAD.IADD R11, R11, 0x1, R15 ;  /* 0x000000010b0b7824 */ /* 0x000fe400078e020f */
[C---:B------:R-:W-:Y:S02]  /*0380*/  IMAD R13, R4.reuse, R17, R2 ;  /* 0x00000011040d7224 */ /* 0x040fe400078e0202 */
[----:B------:R-:W-:-:S04]  /*0390*/  IMAD.WIDE.U32 R10, R4, R16, R10 ;  /* 0x00000010040a7225 */ /* 0x000fc800078e000a */
[----:B------:R-:W-:Y:S01]  /*03a0*/  IMAD.IADD R2, R11, 0x1, R13 ;  /* 0x000000010b027824 */ /* 0x000fe200078e020d */
[----:B-----5:R-:W-:-:S04]  /*03b0*/  LEA R18, P2, R10, R18, 0x2 ;  /* 0x000000120a127211 */ /* 0x020fc800078410ff */
[----:B------:R-:W-:Y:S01]  /*03c0*/  LEA.HI.X R2, R10, R19, R2, 0x2, P2 ;  /* 0x000000130a027211 */ /* 0x000fe200010f1402 */
[----:B--2---:R-:W-:Y:S08]  /*03d0*/  @P0 BRA `(.L_x_3495) ;  /* 0x0000000000540947 */ /* 0x004ff00003800000 */
[----:B------:R-:W0:Y:S01]  /*03e0*/  S2UR UR7, SR_CgaCtaId ;  /* 0x00000000000779c3 */ /* 0x000e220000008800 */
[----:B------:R-:W-:Y:S01]  /*03f0*/  UMOV UR6, 0x400 ;  /* 0x0000040000067882 */ /* 0x000fe20000000000 */
[----:B------:R-:W-:Y:S01]  /*0400*/  UMOV UR4, 0x1 ;  /* 0x0000000100047882 */ /* 0x000fe20000000000 */
[----:B------:R-:W-:Y:S01]  /*0410*/  HFMA2.MMA R10, -RZ, RZ, 0, -0.0 ;  /* 0x00008000ff0a7435 */ /* 0x000fe200000001ff */
        /* <DEDUP_REMOVED lines=12> */
.L_x_3496:
[----:B------:R-:W-:Y:S01]  /*04e0*/  @P0 ELECT P2, URZ, PT ;  /* 0x00000000003f082f */ /* 0x000fe20003840000 */
[----:B------:R1:W-:-:S12]  /*04f0*/  UBLKCP.S.G [UR6], [UR4], UR10 ;  /* 0x00000006040073ba */ /* 0x0003d8000800020a */
[----:B------:R-:W-:Y:S02]  /*0500*/  @P2 PLOP3.LUT P0, PT, P2, PT, PT, 0x8, 0x0 ;  /* 0x000000000000281c */ /* 0x000fe4000170e170 */
[----:B------:R-:W-:-:S11]  /*0510*/  PLOP3.LUT P2, PT, PT, PT, PT, 0x8, 0x0 ;  /* 0x000000000000781c */ /* 0x000fd60003f4e170 */
[----:B-1----:R-:W-:Y:S05]  /*0520*/  @P0 BRA.U.ANY `(.L_x_3496) ;  /* 0xfffffffd00ec0947 */ /* 0x002fea000393ffff */
.L_x_3495:
[----:B------:R-:W-:Y:S05]  /*0530*/  BSYNC B0 ;  /* 0x0000000000007941 */ /* 0x000fea0003800000 */
.L_x_3494:
[----:B------:R-:W-:Y:S01]  /*0540*/  BAR.SYNC.DEFER_BLOCKING 0x0 ;  /* 0x0000000000007b1d */ /* 0x000fe20000010000 */
[----:B------:R-:W-:Y:S02]  /*0550*/  MOV R41, 0x400 ;  /* 0x0000040000297802 */ /* 0x000fe40000000f00 */
[----:B------:R-:W-:Y:S02]  /*0560*/  CS2R R50, SRZ ;  /* 0x0000000000327805 */ /* 0x000fe4000001ff00 */
[----:B------:R-:W-:Y:S01]  /*0570*/  SHF.L.U32 R2, RZ, 0x1f, RZ ;  /* 0x0000001fff027819 */ /* 0x000fe200000006ff */
[--C-:B------:R-:W-:Y:S01]  /*0580*/  @P1 IMAD.MOV.U32 R50, RZ, RZ, R9.reuse ;  /* 0x000000ffff321224 */ /* 0x100fe200078e0009 */
[----:B------:R-:W-:Y:S02]  /*0590*/  LEA R41, R8, R41, 0x18 ;  /* 0x0000002908297211 */ /* 0x000fe400078ec0ff */
[----:B------:R-:W-:-:S07]  /*05a0*/  @P1 SHF.R.S32.HI R51, RZ, 0x1f, R9 ;  /* 0x0000001fff331819 */ /* 0x000fce0000011409 */
.L_x_3497:
[----:B-1----:R1:W2:Y:S02]  /*05b0*/  SYNCS.PHASECHK.TRANS64.TRYWAIT P0, [R41+URZ+0xc000], R2 ;  /* 0x00c00002290075a7 */ /* 0x0022a4000800017f */
[----:B--2---:R-:W-:Y:S05]  /*05c0*/  @!P0 NANOSLEEP.SYNCS 0x989680 ;  /* 0x009896800000895d */ /* 0x004fea0003900000 */
[----:B------:R-:W2:Y:S02]  /*05d0*/  @!P0 SYNCS.PHASECHK.TRANS64 P0, [R41+URZ+0xc000], R2 ;  /* 0x00c00002290085a7 */ /* 0x000ea4000800007f */
[----:B--2---:R-:W-:Y:S05]  /*05e0*/  @!P0 BRA `(.L_x_3497) ;  /* 0xfffffffc00f08947 */ /* 0x004fea000383ffff */
[----:B------:R-:W-:Y:S01]  /*05f0*/  SHF.R.S32.HI R9, RZ, 0x1f, R0 ;  /* 0x0000001fff097819 */ /* 0x000fe20000011400 */
[----:B------:R-:W-:Y:S01]  /*0600*/  ULDC UR4, c[0x0][0x268] ;  /* 0x00009a0000047ab9 */ /* 0x000fe20000000800 */
[----:B------:R-:W-:Y:S01]  /*0610*/  VIADDMNMX R43, R43, -R42, 0x40, PT ;  /* 0x000000402b2b7446 */ /* 0x000fe2000380092a */
[----:B------:R-:W-:Y:S01]  /*0620*/  ULDC.64 UR6, c[0x0][0x258] ;  /* 0x0000960000067ab9 */ /* 0x000fe20000000a00 */
[-C--:B-1----:R-:W-:Y:S01]  /*0630*/  LEA.HI R2, R9, R0.reuse, RZ, 0x7 ;  /* 0x0000000009027211 */ /* 0x082fe200078f38ff */
[----:B------:R-:W-:Y:S01]  /*0640*/  IMAD R5, R5, UR6, RZ ;  /* 0x0000000605057c24 */ /* 0x000fe2000f8e02ff */
[----:B------:R-:W-:Y:S01]  /*0650*/  LEA.HI R40, R9, R0, RZ, 0x4 ;  /* 0x0000000009287211 */ /* 0x000fe200078f20ff */
[----:B------:R-:W-:Y:S01]  /*0660*/  BSSY B0, `(.L_x_3498) ;  /* 0x0000092000007945 */ /* 0x000fe20003800000 */
[----:B------:R-:W-:Y:S02]  /*0670*/  LOP3.LUT R11, R2, 0xfffff80, RZ, 0xc0, !PT ;  /* 0x0fffff80020b7812 */ /* 0x000fe400078ec0ff */
[----:B------:R-:W-:-:S02]  /*0680*/  LOP3.LUT R13, R40, 0xfffffff0, RZ, 0xc0, !PT ;  /* 0xfffffff0280d7812 */ /* 0x000fc400078ec0ff */
[----:B------:R-:W-:Y:S01]  /*0690*/  SHF.R.S32.HI R2, RZ, 0x7, R2 ;  /* 0x00000007ff027819 */ /* 0x000fe20000011402 */
[C---:B------:R-:W-:Y:S01]  /*06a0*/  IMAD.IADD R11, R0.reuse, 0x1, -R11 ;  /* 0x00000001000b7824 */ /* 0x040fe200078e0a0b */
[----:B------:R-:W-:Y:S01]  /*06b0*/  LEA.HI R12, R9, R0, RZ, 0x5 ;  /* 0x00000000090c7211 */ /* 0x000fe200078f28ff */
[----:B------:R-:W-:Y:S01]  /*06c0*/  IMAD.IADD R0, R0, 0x1, -R13 ;  /* 0x0000000100007824 */ /* 0x000fe200078e0a0d */
[----:B------:R-:W-:Y:S01]  /*06d0*/  SHF.R.S32.HI R40, RZ, 0x4, R40 ;  /* 0x00000004ff287819 */ /* 0x000fe20000011428 */
[----:B------:R-:W-:Y:S01]  /*06e0*/  IMAD.SHL.U32 R28, R2, 0x1000, RZ ;  /* 0x00001000021c7824 */ /* 0x000fe200078e00ff */
[--C-:B------:R-:W-:Y:S02]  /*06f0*/  SHF.R.S32.HI R24, RZ, 0x5, R12.reuse ;  /* 0x00000005ff187819 */ /* 0x100fe4000001140c */
[----:B------:R-:W-:Y:S01]  /*0700*/  SHF.R.S32.HI R17, RZ, 0x1f, R12 ;  /* 0x0000001fff117819 */ /* 0x000fe2000001140c */
[----:B------:R-:W-:Y:S01]  /*0710*/  IMAD R8, R11, 0x4, R28 ;  /* 0x000000040b087824 */ /* 0x000fe200078e021c */
[----:B------:R-:W-:Y:S01]  /*0720*/  SHF.R.S32.HI R21, RZ, 0x1f, R0 ;  /* 0x0000001fff157819 */ /* 0x000fe20000011400 */
[C---:B------:R-:W-:Y:S01]  /*0730*/  IMAD.SHL.U32 R30, R40.reuse, 0x40, RZ ;  /* 0x00000040281e7824 */ /* 0x040fe200078e00ff */
[----:B------:R-:W-:Y:S01]  /*0740*/  LEA.HI R20, R17, R24, RZ, 0x2 ;  /* 0x0000001811147211 */ /* 0x000fe200078f10ff */
[----:B------:R-:W-:Y:S01]  /*0750*/  IMAD.SHL.U32 R49, R40, 0x8, RZ ;  /* 0x0000000828317824 */ /* 0x000fe200078e00ff */
[----:B------:R-:W-:-:S02]  /*0760*/  LEA.HI R52, R21, R0, RZ, 0x3 ;  /* 0x0000000015347211 */ /* 0x000fc400078f18ff */
[----:B------:R-:W-:Y:S02]  /*0770*/  LOP3.LUT R25, R20, 0x3ffffc, RZ, 0xc0, !PT ;  /* 0x003ffffc14197812 */ /* 0x000fe400078ec0ff */
[----:B------:R-:W-:Y:S02]  /*0780*/  LEA R53, R8, R41, 0x2 ;  /* 0x0000002908357211 */ /* 0x000fe400078e10ff */
[----:B------:R-:W-:Y:S01]  /*0790*/  LOP3.LUT R29, R52, 0xfffffff8, RZ, 0xc0, !PT ;  /* 0xfffffff8341d7812 */ /* 0x000fe200078ec0ff */
[----:B------:R-:W-:Y:S01]  /*07a0*/  IMAD.IADD R45, R24, 0x1, -R25 ;  /* 0x00000001182d7824 */ /* 0x000fe200078e0a19 */
[----:B------:R-:W-:Y:S01]  /*07b0*/  LOP3.LUT R48, R30, 0x1c0, RZ, 0xc0, !PT ;  /* 0x000001c01e307812 */ /* 0x000fe200078ec0ff */
[----:B0-----:R-:W0:Y:S01]  /*07c0*/  LDS.128 R8, [R53] ;  /* 0x0000000035087984 */ /* 0x001e220000000c00 */
[----:B------:R-:W-:Y:S01]  /*07d0*/  SHF.R.S32.HI R52, RZ, 0x3, R52 ;  /* 0x00000003ff347819 */ /* 0x000fe20000011434 */
[----:B------:R-:W-:Y:S01]  /*07e0*/  IMAD.IADD R44, R0, 0x1, -R29 ;  /* 0x00000001002c7824 */ /* 0x000fe200078e0a1d */
[----:B------:R-:W-:Y:S01]  /*07f0*/  LEA R45, R45, R28, 0xa ;  /* 0x0000001c2d2d7211 */ /* 0x000fe200078e50ff */
[----:B------:R-:W1:Y:S02]  /*0800*/  LDS.128 R12, [R53+0x800] ;  /* 0x00080000350c7984 */ /* 0x000e640000000c00 */
[----:B------:R-:W-:Y:S01]  /*0810*/  IMAD.SHL.U32 R46, R44, 0x40, RZ ;  /* 0x000000402c2e7824 */ /* 0x000fe200078e00ff */
[----:B------:R-:W-:Y:S01]  /*0820*/  LEA R45, R52, R45, 0x9 ;  /* 0x0000002d342d7211 */ /* 0x000fe200078e48ff */
[----:B------:R-:W2:Y:S01]  /*0830*/  LDS.128 R16, [R53+0x1000] ;  /* 0x0010000035107984 */ /* 0x000ea20000000c00 */
[C---:B------:R-:W-:Y:S01]  /*0840*/  IMAD.SHL.U32 R47, R44.reuse, 0x8, RZ ;  /* 0x000000082c2f7824 */ /* 0x040fe200078e00ff */
[----:B------:R-:W-:Y:S01]  /*0850*/  R2P PR, R44, 0x6 ;  /* 0x000000062c007804 */ /* 0x000fe20000000000 */
[----:B------:R-:W-:Y:S01]  /*0860*/  IMAD R2, R52, 0x8, R2 ;  /* 0x0000000834027824 */ /* 0x000fe200078e0202 */
[----:B------:R-:W3:Y:S01]  /*0870*/  LDS.128 R24, [R53+0x2000] ;  /* 0x0020000035187984 */ /* 0x000ee20000000c00 */
[----:B------:R-:W-:-:S02]  /*0880*/  LOP3.LUT R46, R46, 0x1c0, RZ, 0xc0, !PT ;  /* 0x000001c02e2e7812 */ /* 0x000fc400078ec0ff */
[----:B------:R-:W-:Y:S01]  /*0890*/  LOP3.LUT R47, R48, 0x38, R47, 0xf8, !PT ;  /* 0x00000038302f7812 */ /* 0x000fe200078ef82f */
[----:B------:R-:W4:Y:S01]  /*08a0*/  LDS.128 R28, [R53+0x2800] ;  /* 0x00280000351c7984 */ /* 0x000f220000000c00 */
[----:B------:R-:W-:Y:S02]  /*08b0*/  LOP3.LUT R49, R46, 0x8, R49, 0xf8, !PT ;  /* 0x000000082e317812 */ /* 0x000fe400078ef831 */
[----:B------:R-:W-:Y:S01]  /*08c0*/  SHF.R.U32.HI R46, RZ, 0x3, R46 ;  /* 0x00000003ff2e7819 */ /* 0x000fe2000001162e */
[----:B------:R-:W5:Y:S01]  /*08d0*/  LDS.128 R20, [R53+0x1800] ;  /* 0x0018000035147984 */ /* 0x000f620000000c00 */
[----:B------:R-:W-:Y:S02]  /*08e0*/  SHF.R.U32.HI R48, RZ, 0x3, R48 ;  /* 0x00000003ff307819 */ /* 0x000fe40000011630 */
[----:B------:R-:W-:Y:S01]  /*08f0*/  LOP3.LUT R46, R49, R46, RZ, 0x3c, !PT ;  /* 0x0000002e312e7212 */ /* 0x000fe200078e3cff */
[----:B------:R-:W5:Y:S01]  /*0900*/  LDS.128 R32, [R53+0x3000] ;  /* 0x0030000035207984 */ /* 0x000f620000000c00 */
[----:B------:R-:W-:-:S03]  /*0910*/  LOP3.LUT R47, R47, R48, RZ, 0x3c, !PT ;  /* 0x000000302f2f7212 */ /* 0x000fc600078e3cff */
[----:B------:R-:W5:Y:S01]  /*0920*/  LDS.128 R36, [R53+0x3800] ;  /* 0x0038000035247984 */ /* 0x000f620000000c00 */
[----:B------:R-:W-:Y:S02]  /*0930*/  IMAD.IADD R44, R46, 0x1, R45 ;  /* 0x000000012e2c7824 */ /* 0x000fe400078e022d */
[----:B------:R-:W-:Y:S02]  /*0940*/  IMAD.U32 R2, R2, 0x200, R47 ;  /* 0x0000020002027824 */ /* 0x000fe400078e002f */
[----:B0-----:R-:W-:Y:S01]  /*0950*/  FMUL.FTZ R45, R9, UR4 ;  /* 0x00000004092d7c20 */ /* 0x001fe20008410000 */
[----:B------:R-:W-:Y:S01]  /*0960*/  FMUL.FTZ R46, R11, UR4 ;  /* 0x000000040b2e7c20 */ /* 0x000fe20008410000 */
[----:B------:R-:W-:Y:S01]  /*0970*/  FMUL.FTZ R9, R10, UR4 ;  /* 0x000000040a097c20 */ /* 0x000fe20008410000 */
        /* <DEDUP_REMOVED lines=8> */
[----:B------:R-:W-:Y:S01]  /*0a00*/  F2FP.F16.F32.PACK_AB R10, R13, R10 ;  /* 0x0000000a0d0a723e */ /* 0x000fe200000000ff */
[----:B---3--:R-:W-:Y:S01]  /*0a10*/  FMUL.FTZ R18, R24, UR4 ;  /* 0x0000000418127c20 */ /* 0x008fe20008410000 */
[----:B------:R-:W-:Y:S01]  /*0a20*/  FMUL.FTZ R17, R17, UR4 ;  /* 0x0000000411117c20 */ /* 0x000fe20008410000 */
[----:B------:R-:W-:Y:S01]  /*0a30*/  F2FP.F16.F32.PACK_AB R13, R19, R14 ;  /* 0x0000000e130d723e */ /* 0x000fe200000000ff */
[----:B------:R-:W-:Y:S01]  /*0a40*/  FMUL.FTZ R25, R25, UR4 ;  /* 0x0000000419197c20 */ /* 0x000fe20008410000 */
[----:B----4-:R-:W-:Y:S01]  /*0a50*/  FMUL.FTZ R24, R30, UR4 ;  /* 0x000000041e187c20 */ /* 0x010fe20008410000 */
[----:B------:R-:W-:Y:S01]  /*0a60*/  FMUL.FTZ R31, R31, UR4 ;  /* 0x000000041f1f7c20 */ /* 0x000fe20008410000 */
[----:B------:R-:W-:Y:S01]  /*0a70*/  FMUL.FTZ R29, R29, UR4 ;  /* 0x000000041d1d7c20 */ /* 0x000fe20008410000 */
[----:B------:R-:W-:Y:S01]  /*0a80*/  F2FP.F16.F32.PACK_AB R8, R45, R8 ;  /* 0x000000082d08723e */ /* 0x000fe200000000ff */
[----:B-----5:R-:W-:Y:S01]  /*0a90*/  FMUL.FTZ R15, R20, UR4 ;  /* 0x00000004140f7c20 */ /* 0x020fe20008410000 */
[----:B------:R-:W-:Y:S01]  /*0aa0*/  FMUL.FTZ R20, R21, UR4 ;  /* 0x0000000415147c20 */ /* 0x000fe20008410000 */
[----:B------:R-:W-:Y:S01]  /*0ab0*/  FMUL.FTZ R21, R26, UR4 ;  /* 0x000000041a157c20 */ /* 0x000fe20008410000 */
[----:B------:R-:W-:Y:S01]  /*0ac0*/  FMUL.FTZ R26, R27, UR4 ;  /* 0x000000041b1a7c20 */ /* 0x000fe20008410000 */
[----:B------:R-:W-:Y:S01]  /*0ad0*/  FMUL.FTZ R27, R32, UR4 ;  /* 0x00000004201b7c20 */ /* 0x000fe20008410000 */
[----:B------:R-:W-:Y:S01]  /*0ae0*/  F2FP.F16.F32.PACK_AB R19, R31, R24 ;  /* 0x000000181f13723e */ /* 0x000fe200000000ff */
[----:B------:R-:W-:Y:S01]  /*0af0*/  FMUL.FTZ R32, R33, UR4 ;  /* 0x0000000421207c20 */ /* 0x000fe20008410000 */
[----:B------:R-:W-:Y:S01]  /*0b00*/  HFMA2.MMA R24, -RZ, RZ, 0, 1.9073486328125e-06 ;  /* 0x00000020ff187435 */ /* 0x000fe200000001ff */
[----:B------:R-:W-:Y:S01]  /*0b10*/  FMUL.FTZ R16, R22, UR4 ;  /* 0x0000000416107c20 */ /* 0x000fe20008410000 */
[----:B------:R-:W-:Y:S01]  /*0b20*/  FMUL.FTZ R23, R23, UR4 ;  /* 0x0000000417177c20 */ /* 0x000fe20008410000 */
[----:B------:R-:W-:Y:S01]  /*0b30*/  FMUL.FTZ R33, R38, UR4 ;  /* 0x0000000426217c20 */ /* 0x000fe20008410000 */
[----:B------:R-:W-:Y:S01]  /*0b40*/  FMUL.FTZ R38, R39, UR4 ;  /* 0x0000000427267c20 */ /* 0x000fe20008410000 */
[----:B------:R-:W-:Y:S01]  /*0b50*/  VIADD R39, R41, 0x8000 ;  /* 0x0000800029277836 */ /* 0x000fe20000000000 */
[----:B------:R-:W-:Y:S01]  /*0b60*/  F2FP.F16.F32.PACK_AB R14, R20, R15 ;  /* 0x0000000f140e723e */ /* 0x000fe200000000ff */
[----:B------:R-:W-:Y:S01]  /*0b70*/  FMUL.FTZ R22, R28, UR4 ;  /* 0x000000041c167c20 */ /* 0x000fe20008410000 */
[----:B------:R-:W-:Y:S01]  /*0b80*/  F2FP.F16.F32.PACK_AB R15, R23, R16 ;  /* 0x00000010170f723e */ /* 0x000fe200000000ff */
[----:B------:R-:W-:Y:S01]  /*0b90*/  IMAD R23, R44, 0x2, R39 ;  /* 0x000000022c177824 */ /* 0x000fe200078e0227 */
[----:B------:R-:W-:Y:S01]  /*0ba0*/  SEL R24, R24, 0xffffffe0, !P1 ;  /* 0xffffffe018187807 */ /* 0x000fe20004800000 */
[----:B------:R-:W-:Y:S01]  /*0bb0*/  FMUL.FTZ R28, R34, UR4 ;  /* 0x00000004221c7c20 */ /* 0x000fe20008410000 */
[----:B------:R-:W-:Y:S01]  /*0bc0*/  FMUL.FTZ R35, R35, UR4 ;  /* 0x0000000423237c20 */ /* 0x000fe20008410000 */
[----:B------:R-:W-:Y:S01]  /*0bd0*/  FMUL.FTZ R30, R36, UR4 ;  /* 0x00000004241e7c20 */ /* 0x000fe20008410000 */
[----:B------:R-:W-:Y:S01]  /*0be0*/  FMUL.FTZ R37, R37, UR4 ;  /* 0x0000000425257c20 */ /* 0x000fe20008410000 */
[C---:B------:R-:W-:Y:S01]  /*0bf0*/  VIADD R45, R23.reuse, 0x40 ;  /* 0x00000040172d7836 */ /* 0x040fe20000000000 */
[----:B------:R-:W-:Y:S01]  /*0c00*/  F2FP.F16.F32.PACK_AB R9, R46, R9 ;  /* 0x000000092e09723e */ /* 0x000fe200000000ff */
[----:B------:R-:W-:Y:S01]  /*0c10*/  @P2 VIADD R45, R23, 0xffffffc0 ;  /* 0xffffffc0172d2836 */ /* 0x000fe20000000000 */
[----:B------:R-:W-:Y:S01]  /*0c20*/  F2FP.F16.F32.PACK_AB R11, R48, R11 ;  /* 0x0000000b300b723e */ /* 0x000fe200000000ff */
[--C-:B------:R-:W-:Y:S01]  /*0c30*/  IMAD R44, R44, 0x2, R41.reuse ;  /* 0x000000022c2c7824 */ /* 0x100fe200078e0229 */
[----:B------:R-:W-:Y:S01]  /*0c40*/  F2FP.F16.F32.PACK_AB R20, R32, R27 ;  /* 0x0000001b2014723e */ /* 0x000fe200000000ff */
[----:B------:R-:W-:Y:S01]  /*0c50*/  IMAD R41, R2, 0x2, R41 ;  /* 0x0000000202297824 */ /* 0x000fe200078e0229 */
[----:B------:R-:W-:Y:S01]  /*0c60*/  F2FP.F16.F32.PACK_AB R12, R17, R12 ;  /* 0x0000000c110c723e */ /* 0x000fe200000000ff */
[----:B------:R-:W-:Y:S01]  /*0c70*/  ULDC UR4, c[0x0][0x244] ;  /* 0x0000910000047ab9 */ /* 0x000fe20000000800 */
[----:B------:R-:W-:Y:S01]  /*0c80*/  F2FP.F16.F32.PACK_AB R16, R25, R18 ;  /* 0x000000121910723e */ /* 0x000fe200000000ff */
[----:B------:R0:W-:Y:S01]  /*0c90*/  STSM.16.M88.4 [R44+0x8000], R8 ;  /* 0x008000082c007844 */ /* 0x0001e20000000200 */
[----:B------:R-:W-:-:S02]  /*0ca0*/  IADD3 R32, R23, R24, RZ ;  /* 0x0000001817207210 */ /* 0x000fc40007ffe0ff */
[----:B------:R-:W-:Y:S02]  /*0cb0*/  F2FP.F16.F32.PACK_AB R17, R26, R21 ;  /* 0x000000151a11723e */ /* 0x000fe400000000ff */
[----:B------:R-:W-:Y:S01]  /*0cc0*/  F2FP.F16.F32.PACK_AB R18, R29, R22 ;  /* 0x000000161d12723e */ /* 0x000fe200000000ff */
[----:B------:R1:W-:Y:S01]  /*0cd0*/  STSM.16.M88.4 [R32], R12 ;  /* 0x0000000c20007844 */ /* 0x0003e20000000200 */
[----:B------:R-:W-:Y:S01]  /*0ce0*/  F2FP.F16.F32.PACK_AB R23, R38, R33 ;  /* 0x000000212617723e */ /* 0x000fe200000000ff */
[----:B------:R-:W-:Y:S01]  /*0cf0*/  IMAD.IADD R33, R24, 0x1, R45 ;  /* 0x0000000118217824 */ /* 0x000fe200078e022d */
[----:B------:R-:W-:Y:S01]  /*0d00*/  F2FP.F16.F32.PACK_AB R21, R35, R28 ;  /* 0x0000001c2315723e */ /* 0x000fe200000000ff */
[----:B------:R1:W-:Y:S01]  /*0d10*/  STSM.16.M88.4 [R45], R16 ;  /* 0x000000102d007844 */ /* 0x0003e20000000200 */
[----:B------:R-:W-:Y:S01]  /*0d20*/  F2FP.F16.F32.PACK_AB R22, R37, R30 ;  /* 0x0000001e2516723e */ /* 0x000fe200000000ff */
[----:B------:R-:W-:Y:S01]  /*0d30*/  IMAD.SHL.U32 R30, R0, 0x8, RZ ;  /* 0x00000008001e7824 */ /* 0x000fe200078e00ff */
[----:B------:R-:W-:-:S02]  /*0d40*/  IADD3 R28, P0, R40, R50, RZ ;  /* 0x00000032281c7210 */ /* 0x000fc40007f1e0ff */
[C---:B------:R-:W-:Y:S01]  /*0d50*/  IADD3 R0, R40.reuse, 0x10, RZ ;  /* 0x0000001028007810 */ /* 0x040fe20007ffe0ff */
[----:B------:R1:W-:Y:S01]  /*0d60*/  STSM.16.M88.4 [R33], R20 ;  /* 0x0000001421007844 */ /* 0x0003e20000000200 */
[----:B------:R-:W-:Y:S01]  /*0d70*/  LEA.HI.X.SX32 R29, R40, R51, 0x1, P0 ;  /* 0x00000033281d7211 */ /* 0x000fe200000f0eff */
[----:B0-----:R-:W-:Y:S01]  /*0d80*/  IMAD R11, R6, UR7, R5 ;  /* 0x00000007060b7c24 */ /* 0x001fe2000f8e0205 */
[----:B------:R-:W-:Y:S01]  /*0d90*/  BAR.SYNC.DEFER_BLOCKING 0x0 ;  /* 0x0000000000007b1d */ /* 0x000fe20000010000 */
[----:B------:R-:W-:Y:S01]  /*0da0*/  ISETP.GE.AND P0, PT, R30, UR4, PT ;  /* 0x000000041e007c0c */ /* 0x000fe2000bf06270 */
[C---:B------:R-:W-:Y:S01]  /*0db0*/  VIADD R5, R40.reuse, 0x20 ;  /* 0x0000002028057836 */ /* 0x040fe20000000000 */
[--C-:B------:R-:W-:Y:S02]  /*0dc0*/  SHF.R.S32.HI R31, RZ, 0x1f, R30.reuse ;  /* 0x0000001fff1f7819 */ /* 0x100fe4000001141e */
[CC--:B------:R-:W-:Y:S01]  /*0dd0*/  ISETP.GE.OR P3, PT, R40.reuse, R43.reuse, P0 ;  /* 0x0000002b2800720c */ /* 0x0c0fe20000766670 */
[----:B------:R-:W-:Y:S01]  /*0de0*/  ULDC.64 UR4, c[0x0][0x260] ;  /* 0x0000980000047ab9 */ /* 0x000fe20000000a00 */
[----:B------:R-:W-:Y:S01]  /*0df0*/  VIADD R40, R40, 0x30 ;  /* 0x0000003028287836 */ /* 0x000fe20000000000 */
[-C--:B------:R-:W-:Y:S01]  /*0e00*/  ISETP.GE.OR P1, PT, R5, R43.reuse, P0 ;  /* 0x0000002b0500720c */ /* 0x080fe20000726670 */
[----:B------:R-:W-:Y:S01]  /*0e10*/  IMAD.WIDE.U32 R8, R6, UR6, R30 ;  /* 0x0000000606087c25 */ /* 0x000fe2000f8e001e */
[----:B------:R-:W-:-:S02]  /*0e20*/  ISETP.GE.OR P2, PT, R0, R43, P0 ;  /* 0x0000002b0000720c */ /* 0x000fc40000746670 */
[----:B------:R-:W-:Y:S01]  /*0e30*/  ISETP.GE.OR P0, PT, R40, R43, P0 ;  /* 0x0000002b2800720c */ /* 0x000fe20000706670 */
[----:B------:R-:W-:Y:S02]  /*0e40*/  IMAD R7, R7, UR4, RZ ;  /* 0x0000000407077c24 */ /* 0x000fe4000f8e02ff */
[----:B------:R-:W-:Y:S02]  /*0e50*/  IMAD.IADD R9, R9, 0x1, R11 ;  /* 0x0000000109097824 */ /* 0x000fe400078e020b */
[C---:B------:R-:W-:Y:S02]  /*0e60*/  IMAD R11, R4.reuse, UR5, R7 ;  /* 0x00000005040b7c24 */ /* 0x040fe4000f8e0207 */
[----:B------:R-:W-:Y:S01]  /*0e70*/  IMAD.WIDE.U32 R4, R4, UR4, R8 ;  /* 0x0000000404047c25 */ /* 0x000fe2000f8e0008 */
[----:B------:R-:W-:-:S03]  /*0e80*/  LEA R8, R2, R39, 0x1 ;  /* 0x0000002702087211 */ /* 0x000fc600078e08ff */
[----:B------:R-:W-:Y:S01]  /*0e90*/  IMAD.WIDE R6, R3, 0x40, R28 ;  /* 0x0000004003067825 */ /* 0x000fe200078e021c */
[----:B------:R1:W0:Y:S03]  /*0ea0*/  LDS.128 R24, [R41+0x9800] ;  /* 0x0098000029187984 */ /* 0x0002260000000c00 */
[----:B------:R-:W-:Y:S01]  /*0eb0*/  IMAD.IADD R3, R5, 0x1, R11 ;  /* 0x0000000105037824 */ /* 0x000fe200078e020b */
[----:B------:R-:W-:Y:S06]  /*0ec0*/  @P3 BRA `(.L_x_3499) ;  /* 0x00000000002c3947 */ /* 0x000fec0003800000 */
[----:B------:R-:W2:Y:S01]  /*0ed0*/  LDS.128 R8, [R8] ;  /* 0x0000000008087984 */ /* 0x000ea20000000c00 */
[----:B------:R-:W-:Y:S01]  /*0ee0*/  ULDC.64 UR4, c[0x0][0x250] ;  /* 0x0000940000047ab9 */ /* 0x000fe20000000a00 */
[----:B------:R-:W-:Y:S02]  /*0ef0*/  IMAD.MOV.U32 R2, RZ, RZ, R4 ;  /* 0x000000ffff027224 */ /* 0x000fe400078e0004 */
[----:B-1----:R-:W-:Y:S02]  /*0f00*/  IMAD R15, R7, UR4, RZ ;  /* 0x00000004070f7c24 */ /* 0x002fe4000f8e02ff */
[----:B------:R-:W-:-:S04]  /*0f10*/  IMAD.WIDE.U32 R12, R6, UR4, R2 ;  /* 0x00000004060c7c25 */ /* 0x000fc8000f8e0002 */
[----:B------:R-:W-:Y:S01]  /*0f20*/  IMAD R15, R6, UR5, R15 ;  /* 0x00000005060f7c24 */ /* 0x000fe2000f8e020f */
[----:B------:R-:W-:Y:S02]  /*0f30*/  ULDC.64 UR4, c[0x0][0x238] ;  /* 0x00008e0000047ab9 */ /* 0x000fe40000000a00 */
[----:B------:R-:W-:Y:S01]  /*0f40*/  LEA R14, P3, R12, UR4, 0x1 ;  /* 0x000000040c0e7c11 */ /* 0x000fe2000f8608ff */
[----:B------:R-:W-:-:S05]  /*0f50*/  IMAD.IADD R13, R13, 0x1, R15 ;  /* 0x000000010d0d7824 */ /* 0x000fca00078e020f */
[----:B------:R-:W-:-:S05]  /*0f60*/  LEA.HI.X R15, R12, UR5, R13, 0x1, P3 ;  /* 0x000000050c0f7c11 */ /* 0x000fca00098f0c0d */
[----:B--2---:R2:W-:Y:S02]  /*0f70*/  STG.E.128 desc[UR8][R14.64], R8 ;  /* 0x000000080e007986 */ /* 0x0045e4000c101d08 */
.L_x_3499:
[----:B------:R-:W-:Y:S05]  /*0f80*/  BSYNC B0 ;  /* 0x0000000000007941 */ /* 0x000fea0003800000 */
.L_x_3498:
[----:B--2---:R2:W3:Y:S01]  /*0f90*/  LDS.128 R8, [R41+0x8800] ;  /* 0x0088000029087984 */ /* 0x0044e20000000c00 */
[----:B------:R-:W-:Y:S04]  /*0fa0*/  BSSY B0, `(.L_x_3500) ;  /* 0x000000f000007945 */ /* 0x000fe80003800000 */
[----:B------:R-:W-:Y:S05]  /*0fb0*/  @P2 BRA `(.L_x_3501) ;  /* 0x0000000000342947 */ /* 0x000fea0003800000 */
[----:B-1----:R-:W-:Y:S01]  /*0fc0*/  IADD3 R15, P2, R6, 0x10, RZ ;  /* 0x00000010060f7810 */ /* 0x002fe20007f5e0ff */
        /* <DEDUP_REMOVED lines=12> */
.L_x_3501:
[----:B------:R-:W-:Y:S05]  /*1090*/  BSYNC B0 ;  /* 0x0000000000007941 */ /* 0x000fea0003800000 */
.L_x_3500:
[----:B---34-:R3:W4:Y:S01]  /*10a0*/  LDS.128 R8, [R41+0x9000] ;  /* 0x0090000029087984 */ /* 0x0187220000000c00 */
        /* <DEDUP_REMOVED lines=14> */
[----:B----4-:R1:W-:Y:S02]  /*1190*/  STG.E.128 desc[UR8][R14.64], R8 ;  /* 0x000000080e007986 */ /* 0x0103e4000c101d08 */
.L_x_3503:
[----:B------:R-:W-:Y:S05]  /*11a0*/  BSYNC B0 ;  /* 0x0000000000007941 */ /* 0x000fea0003800000 */
.L_x_3502:
[----:B------:R-:W-:Y:S05]  /*11b0*/  @P0 EXIT ;  /* 0x000000000000094d */ /* 0x000fea0003800000 */
[----:B------:R-:W-:Y:S01]  /*11c0*/  IADD3 R5, P0, R6, 0x30, RZ ;  /* 0x0000003006057810 */ /* 0x000fe20007f1e0ff */
[----:B------:R-:W-:Y:S01]  /*11d0*/  ULDC.64 UR4, c[0x0][0x250] ;  /* 0x0000940000047ab9 */ /* 0x000fe20000000a00 */
[----:B------:R-:W-:Y:S02]  /*11e0*/  IMAD.MOV.U32 R2, RZ, RZ, R4 ;  /* 0x000000ffff027224 */ /* 0x000fe400078e0004 */
[----:B------:R-:W-:Y:S02]  /*11f0*/  IADD3.X R6, RZ, R7, RZ, P0, !PT ;  /* 0x00000007ff067210 */ /* 0x000fe400007fe4ff */
[----:B------:R-:W-:-:S04]  /*1200*/  IMAD.WIDE.U32 R2, R5, UR4, R2 ;  /* 0x0000000405027c25 */ /* 0x000fc8000f8e0002 */
[----:B------:R-:W-:-:S04]  /*1210*/  IMAD R6, R6, UR4, RZ ;  /* 0x0000000406067c24 */ /* 0x000fc8000f8e02ff */
[----:B------:R-:W-:Y:S01]  /*1220*/  IMAD R5, R5, UR5, R6 ;  /* 0x0000000505057c24 */ /* 0x000fe2000f8e0206 */
[----:B------:R-:W-:Y:S02]  /*1230*/  ULDC.64 UR4, c[0x0][0x238] ;  /* 0x00008e0000047ab9 */ /* 0x000fe40000000a00 */
[----:B------:R-:W-:Y:S01]  /*1240*/  LEA R4, P0, R2, UR4, 0x1 ;  /* 0x0000000402047c11 */ /* 0x000fe2000f8008ff */
[----:B------:R-:W-:-:S05]  /*1250*/  IMAD.IADD R3, R3, 0x1, R5 ;  /* 0x0000000103037824 */ /* 0x000fca00078e0205 */
[----:B------:R-:W-:-:S05]  /*1260*/  LEA.HI.X R5, R2, UR5, R3, 0x1, P0 ;  /* 0x0000000502057c11 */ /* 0x000fca00080f0c03 */
[----:B0-----:R-:W-:Y:S01]  /*1270*/  STG.E.128 desc[UR8][R4.64], R24 ;  /* 0x0000001804007986 */ /* 0x001fe2000c101d08 */
[----:B------:R-:W-:Y:S05]  /*1280*/  EXIT ;  /* 0x000000000000794d */ /* 0x000fea0003800000 */
.L_x_3504:
        /* <DEDUP_REMOVED lines=15> */
.L_x_3710:


//--------------------- .text._ZN7cutlass13device_kernelIN5flash11enable_sm90INS1_16FlashAttnBwdSm90INS1_25CollectiveMainloopBwdSm90ILi2ELi2ELi2EN4cute5tupleIJNS5_1CILi1EEES8_S8_EEENS6_IJNS7_ILi64EEENS7_ILi128EEESB_EEENS_6half_tEfNS_4arch4Sm90ELb1ELb0ELb0ELb1ELb1ELb1ELb0ELb0ELi2ELi1ELi2ELi1ELb0EEENS1_24CollectiveEpilogueBwdGQAISC_fSF_Li256ELb1ELb1EEENS1_25SingleTileBwdLPTSchedulerILb1ELi128ELb1EEEEEEEEEvNT_6ParamsE --------------------------
	.section	.text._ZN7cutlass13device_kernelIN5flash11enable_sm90INS1_16FlashAttnBwdSm90INS1_25CollectiveMainloopBwdSm90ILi2ELi2ELi2EN4cute5tupleIJNS5_1CILi1EEES8_S8_EEENS6_IJNS7_ILi64EEENS7_ILi128EEESB_EEENS_6half_tEfNS_4arch4Sm90ELb1ELb0ELb0ELb1ELb1ELb1ELb0ELb0ELi2ELi1ELi2ELi1ELb0EEENS1_24CollectiveEpilogueBwdGQAISC_fSF_Li256ELb1ELb1EEENS1_25SingleTileBwdLPTSchedulerILb1ELi128ELb1EEEEEEEEEvNT_6ParamsE,"ax",@progbits
	.align	128
.text._ZN7cutlass13device_kernelIN5flash11enable_sm90INS1_16FlashAttnBwdSm90INS1_25CollectiveMainloopBwdSm90ILi2ELi2ELi2EN4cute5tupleIJNS5_1CILi1EEES8_S8_EEENS6_IJNS7_ILi64EEENS7_ILi128EEESB_EEENS_6half_tEfNS_4arch4Sm90ELb1ELb0ELb0ELb1ELb1ELb1ELb0ELb0ELi2ELi1ELi2ELi1ELb0EEENS1_24CollectiveEpilogueBwdGQAISC_fSF_Li256ELb1ELb1EEENS1_25SingleTileBwdLPTSchedulerILb1ELi128ELb1EEEEEEEEEvNT_6ParamsE:
        .type           _ZN7cutlass13device_kernelIN5flash11enable_sm90INS1_16FlashAttnBwdSm90INS1_25CollectiveMainloopBwdSm90ILi2ELi2ELi2EN4cute5tupleIJNS5_1CILi1EEES8_S8_EEENS6_IJNS7_ILi64EEENS7_ILi128EEESB_EEENS_6half_tEfNS_4arch4Sm90ELb1ELb0ELb0ELb1ELb1ELb1ELb0ELb0ELi2ELi1ELi2ELi1ELb0EEENS1_24CollectiveEpilogueBwdGQAISC_fSF_Li256ELb1ELb1EEENS1_25SingleTileBwdLPTSchedulerILb1ELi128ELb1EEEEEEEEEvNT_6ParamsE,@function
        .size           _ZN7cutlass13device_kernelIN5flash11enable_sm90INS1_16FlashAttnBwdSm90INS1_25CollectiveMainloopBwdSm90ILi2ELi2ELi2EN4cute5tupleIJNS5_1CILi1EEES8_S8_EEENS6_IJNS7_ILi64EEENS7_ILi128EEESB_EEENS_6half_tEfNS_4arch4Sm90ELb1ELb0ELb0ELb1ELb1ELb1ELb0ELb0ELi2ELi1ELi2ELi1ELb0EEENS1_24CollectiveEpilogueBwdGQAISC_fSF_Li256ELb1ELb1EEENS1_25SingleTileBwdLPTSchedulerILb1ELi128ELb1EEEEEEEEEvNT_6ParamsE,(.L_x_3711 - _ZN7cutlass13device_kernelIN5flash11enable_sm90INS1_16FlashAttnBwdSm90INS1_25CollectiveMainloopBwdSm90ILi2ELi2ELi2EN4cute5tupleIJNS5_1CILi1EEES8_S8_EEENS6_IJNS7_ILi64EEENS7_ILi128EEESB_EEENS_6half_tEfNS_4arch4Sm90ELb1ELb0ELb0ELb1ELb1ELb1ELb0ELb0ELi2ELi1ELi2ELi1ELb0EEENS1_24CollectiveEpilogueBwdGQAISC_fSF_Li256ELb1ELb1EEENS1_25SingleTileBwdLPTSchedulerILb1ELi128ELb1EEEEEEEEEvNT_6ParamsE)
        .other          _ZN7cutlass13device_kernelIN5flash11enable_sm90INS1_16FlashAttnBwdSm90INS1_25CollectiveMainloopBwdSm90ILi2ELi2ELi2EN4cute5tupleIJNS5_1CILi1EEES8_S8_EEENS6_IJNS7_ILi64EEENS7_ILi128EEESB_EEENS_6half_tEfNS_4arch4Sm90ELb1ELb0ELb0ELb1ELb1ELb1ELb0ELb0ELi2ELi1ELi2ELi1ELb0EEENS1_24CollectiveEpilogueBwdGQAISC_fSF_Li256ELb1ELb1EEENS1_25SingleTileBwdLPTSchedulerILb1ELi128ELb1EEEEEEEEEvNT_6ParamsE,@"STO_CUDA_ENTRY STV_DEFAULT"
_ZN7cutlass13device_kernelIN5flash11enable_sm90INS1_16FlashAttnBwdSm90INS1_25CollectiveMainloopBwdSm90ILi2ELi2ELi2EN4cute5tupleIJNS5_1CILi1EEES8_S8_EEENS6_IJNS7_ILi64EEENS7_ILi128EEESB_EEENS_6half_tEfNS_4arch4Sm90ELb1ELb0ELb0ELb1ELb1ELb1ELb0ELb0ELi2ELi1ELi2ELi1ELb0EEENS1_24CollectiveEpilogueBwdGQAISC_fSF_Li256ELb1ELb1EEENS1_25SingleTileBwdLPTSchedulerILb1ELi128ELb1EEEEEEEEEvNT_6ParamsE:
        /* <DEDUP_REMOVED lines=24> */
.L_x_3506:
[----:B------:R-:W-:Y:S05]  /*0180*/  BSYNC B0 ;  /* 0x0000000000007941 */ /* 0x000fea0003800000 */
.L_x_3505:
        /* <DEDUP_REMOVED lines=37> */
.L_x_3507:
        /* <DEDUP_REMOVED lines=22> */
.L_x_3508:
[----:B------:R-:W-:Y:S01]  /*0540*/  PLOP3.LUT P0, PT, PT, PT, UP0, 0x80, 0x0 ;  /* 0x000000000000781c */ /* 0x000fe20003f0f008 */
[----:B------:R-:W-:Y:S01]  /*0550*/  NOP ;  /* 0x0000000000007918 */ /* 0x000fe20000000000 */
[----:B------:R-:W-:Y:S01]  /*0560*/  ULDC.64 UR46, c[0x0][0x208] ;  /* 0x00008200002e7ab9 */ /* 0x000fe20000000a00 */
[----:B------:R-:W-:Y:S01]  /*0570*/  BSSY B6, `(.L_x_3509) ;  /* 0x0000980000067945 */ /* 0x000fe20003800000 */
[----:B-12-4-:R-:W-:Y:S09]  /*0580*/  BAR.SYNC.DEFER_BLOCKING 0x0 ;  /* 0x0000000000007b1d */ /* 0x016ff20000010000 */
[----:B------:R-:W-:Y:S05]  /*0590*/  @!P0 BRA `(.L_x_3510) ;  /* 0x0000004c00fc8947 */ /* 0x000fea0003800000 */
.L_x_3511:
        /* <DEDUP_REMOVED lines=32> */
.L_x_3512:
[----:B------:R-:W-:Y:S01]  /*07a0*/  ULDC UR8, c[0x0][0x8cc] ;  /* 0x0002330000087ab9 */ /* 0x000fe20000000800 */
[----:B------:R-:W-:Y:S01]  /*07b0*/  UMOV UR7, UR9 ;  /* 0x0000000900077c82 */ /* 0x000fe20008000000 */
[----:B------:R-:W-:-:S11]  /*07c0*/  UISETP.NE.AND UP0, UPT, UR8, 0x1, UPT ;  /* 0x000000010800788c */ /* 0x000fd6000bf05270 */
[----:B------:R-:W-:Y:S02]  /*07d0*/  @UP0 ULDC.64 UR10, c[0x0][0x8d0] ;  /* 0x00023400000a0ab9 */ /* 0x000fe40000000a00 */
[----:B------:R-:W-:-:S04]  /*07e0*/  UIMAD.WIDE.U32 UR4, UR9, UR10, URZ ;  /* 0x0000000a090472a5 */ /* 0x000fc8000f8e003f */
[----:B------:R-:W-:-:S04]  /*07f0*/  @UP0 USHF.R.U32.HI UR7, URZ, UR11, UR5 ;  /* 0x0000000b3f070299 */ /* 0x000fc80008011605 */
[----:B------:R-:W-:-:S12]  /*0800*/  UIMAD UR4, UR7, UR8, URZ ;  /* 0x00000008070472a4 */ /* 0x000fd8000f8e023f */
.L_x_3513:
        /* <DEDUP_REMOVED lines=23> */
.L_x_3514:
        /* <DEDUP_REMOVED lines=14> */
.L_x_3516:
[----:B------:R-:W-:-:S05]  /*0a60*/  ULDC UR4, c[0x0][0x8f4] ;  /* 0x00023d0000047ab9 */ /* 0x000fca0000000800 */
.L_x_3515:
        /* <DEDUP_REMOVED lines=22> */
.L_x_3518:
        /* <DEDUP_REMOVED lines=14> */
.L_x_3519:
        /* <DEDUP_REMOVED lines=11> */
.L_x_3520:
        /* <DEDUP_REMOVED lines=13> */
.L_x_3521:
        /* <DEDUP_REMOVED lines=101> */
.L_x_3524:
        /* <DEDUP_REMOVED lines=15> */
.L_x_3523:
        /* <DEDUP_REMOVED lines=22> */
.L_x_3526:
        /* <DEDUP_REMOVED lines=15> */
.L_x_3525:
        /* <DEDUP_REMOVED lines=8> */
.L_x_3642:
        /* <DEDUP_REMOVED lines=15> */
.L_x_3528:
        /* <DEDUP_REMOVED lines=102> */
.L_x_3540:
[----:B------:R-:W-:-:S13]  /*1f90*/  ISETP.NE.AND P0, PT, R231, 0x3, PT ;  /* 0x00000003e700780c */ /* 0x000fda0003f05270 */
[----:B------:R-:W-:Y:S05]  /*1fa0*/  @!P0 BRA `(.L_x_3530) ;  /* 0x0000000000048947 */ /* 0x000fea0003800000 */
[----:B------:R-:W-:Y:S01]  /*1fb0*/  BPT.TRAP 0x1 ;  /* 0x000000040000795c */ /* 0x000fe20000300000 */
.L_x_3530:
[----:B------:R-:W-:Y:S01]  /*1fc0*/  IMAD R0, R3, 0x8, R228 ;  /* 0x0000000803007824 */ /* 0x000fe200078e02e4 */
[----:B------:R-:W-:-:S04]  /*1fd0*/  SHF.L.U32 R9, R4, 0x1f, RZ ;  /* 0x0000001f04097819 */ /* 0x000fc800000006ff */
[----:B------:R2:W3:Y:S01]  /*1fe0*/  SYNCS.PHASECHK.TRANS64.TRYWAIT P1, [R0+URZ+0x30810], R9 ;  /* 0x03081009000075a7 */ /* 0x0004e2000802017f */
[----:B------:R-:W-:Y:S05]  /*1ff0*/  @!P0 BRA `(.L_x_3531) ;  /* 0x0000000000048947 */ /* 0x000fea0003800000 */
[----:B------:R-:W-:Y:S01]  /*2000*/  BPT.TRAP 0x1 ;  /* 0x000000040000795c */ /* 0x000fe20000300000 */
.L_x_3531:
[----:B---3--:R-:W-:Y:S05]  /*2010*/  @P1 BRA `(.L_x_3532) ;  /* 0x0000000000081947 */ /* 0x008fea0003800000 */
[----:B------:R-:W3:Y:S02]  /*2020*/  SYNCS.PHASECHK.TRANS64.TRYWAIT P1, [R0+URZ+0x30810], R9 ;  /* 0x03081009000075a7 */ /* 0x000ee4000802017f */
[----:B---3--:R-:W-:Y:S05]  /*2030*/  @!P1 BRA `(.L_x_3533) ;  /* 0x0000007c00849947 */ /* 0x008fea0003800000 */
.L_x_3532:
        /* <DEDUP_REMOVED lines=81> */
.L_x_3534:
[----:B------:R1:W1:Y:S01]  /*2550*/  SYNCS.PHASECHK.TRANS64.TRYWAIT P1, [R0+URZ+0x30830], R9 ;  /* 0x03083009000075a7 */ /* 0x000262000802017f */
[----:B------:R-:W-:Y:S05]  /*2560*/  @!P0 BRA `(.L_x_3535) ;  /* 0x0000000000048947 */ /* 0x000fea0003800000 */
[----:B------:R-:W-:Y:S01]  /*2570*/  BPT.TRAP 0x1 ;  /* 0x000000040000795c */ /* 0x000fe20000300000 */
.L_x_3535:
[----:B------:R-:W-:-:S05]  /*2580*/  VIADD R6, R228, 0x20000 ;  /* 0x00020000e4067836 */ /* 0x000fca0000000000 */
[----:B------:R-:W-:-:S04]  /*2590*/  SHF.R.U32.HI R6, RZ, 0x4, R6 ;  /* 0x00000004ff067819 */ /* 0x000fc80000011606 */
[----:B------:R-:W-:-:S04]  /*25a0*/  LOP3.LUT R225, R6, 0x3fff, RZ, 0xc0, !PT ;  /* 0x00003fff06e17812 */ /* 0x000fc800078ec0ff */
[----:B------:R-:W-:Y:S01]  /*25b0*/  LOP3.LUT R6, R225, 0x10000, RZ, 0xfc, !PT ;  /* 0x00010000e1067812 */ /* 0x000fe200078efcff */
[----:B-1----:R-:W-:Y:S06]  /*25c0*/  @P1 BRA `(.L_x_3536) ;  /* 0x0000000000081947 */ /* 0x002fec0003800000 */
[----:B------:R-:W1:Y:S02]  /*25d0*/  SYNCS.PHASECHK.TRANS64.TRYWAIT P1, [R0+URZ+0x30830], R9 ;  /* 0x03083009000075a7 */ /* 0x000e64000802017f */
[----:B-1----:R-:W-:Y:S05]  /*25e0*/  @!P1 BRA `(.L_x_3537) ;  /* 0x00000078002c9947 */ /* 0x002fea0003800000 */
.L_x_3536:
        /* <DEDUP_REMOVED lines=406> */
.L_x_3538:
        /* <DEDUP_REMOVED lines=49> */
.L_x_3539:
        /* <DEDUP_REMOVED lines=78> */
.L_x_3522:
[----:B------:R-:W-:Y:S05]  /*4740*/  @P0 BRA `(.L_x_3517) ;  /* 0x0000005400880947 */ /* 0x000fea0003800000 */
[----:B------:R-:W-:Y:S01]  /*4750*/  ULDC.64 UR4, c[0x0][0x878] ;  /* 0x00021e0000047ab9 */ /* 0x000fe20000000a00 */
[----:B------:R-:W1:Y:S01]  /*4760*/  S2R R4, SR_TID.X ;  /* 0x0000000000047919 */ /* 0x000e620000002100 */
[----:B------:R-:W-:Y:S01]  /*4770*/  UISETP.NE.U32.AND UP0, UPT, UR4, URZ, UPT ;  /* 0x0000003f0400728c */ /* 0x000fe2000bf05070 */
[----:B------:R-:W-:Y:S01]  /*4780*/  ULDC UR10, c[0x0][0x870] ;  /* 0x00021c00000a7ab9 */ /* 0x000fe20000000800 */
[----:B------:R-:W-:Y:S02]  /*4790*/  ULDC UR11, c[0x0][0x80c] ;  /* 0x00020300000b7ab9 */ /* 0x000fe40000000800 */
[----:B------:R-:W-:Y:S01]  /*47a0*/  UISETP.NE.AND.EX UP0, UPT, UR5, URZ, UPT, UP0 ;  /* 0x0000003f0500728c */ /* 0x000fe2000bf05300 */
[----:B------:R-:W2:Y:S01]  /*47b0*/  S2UR UR15, SR_CgaCtaId ;  /* 0x00000000000f79c3 */ /* 0x000ea20000008800 */
[----:B------:R-:W-:Y:S01]  /*47c0*/  UMOV UR14, 0x400 ;  /* 0x00000400000e7882 */ /* 0x000fe20000000000 */
[----:B------:R-:W-:Y:S01]  /*47d0*/  ULDC.64 UR18, c[0x0][0x818] ;  /* 0x0002060000127ab9 */ /* 0x000fe20000000a00 */
[----:B------:R-:W-:Y:S01]  /*47e0*/  ULDC.64 UR20, c[0x0][0x840] ;  /* 0x0002100000147ab9 */ /* 0x000fe20000000a00 */
[----:B------:R-:W-:Y:S01]  /*47f0*/  ULDC.64 UR22, c[0x0][0x848] ;  /* 0x0002120000167ab9 */ /* 0x000fe20000000a00 */
[----:B------:R-:W-:-:S05]  /*4800*/  PLOP3.LUT P0, PT, PT, PT, UP0, 0x80, 0x0 ;  /* 0x000000000000781c */ /* 0x000fca0003f0f008 */
[----:B------:R-:W-:Y:S02]  /*4810*/  @UP0 ULDC.64 UR4, c[0x0][0x878] ;  /* 0x00021e0000040ab9 */ /* 0x000fe40000000a00 */
[----:B------:R-:W-:-:S06]  /*4820*/  @UP0 UIMAD.WIDE UR4, UR37, 0x4, UR4 ;  /* 0x00000004250408a5 */ /* 0x000fcc000f8e0204 */
[----:B------:R-:W-:Y:S01]  /*4830*/  IMAD.U32 R2, RZ, RZ, UR4 ;  /* 0x00000004ff027e24 */ /* 0x000fe2000f8e00ff */
[----:B------:R-:W-:Y:S01]  /*4840*/  ULDC UR4, c[0x0][0x850] ;  /* 0x0002140000047ab9 */ /* 0x000fe20000000800 */
[----:B------:R-:W-:-:S05]  /*4850*/  IMAD.U32 R3, RZ, RZ, UR5 ;  /* 0x00000005ff037e24 */ /* 0x000fca000f8e00ff */
[----:B------:R-:W3:Y:S01]  /*4860*/  @P0 LDG.E R2, desc[UR46][R2.64] ;  /* 0x0000002e02020981 */ /* 0x000ee2000c1e1900 */
[----:B------:R-:W-:Y:S01]  /*4870*/  UISETP.NE.AND UP1, UPT, UR4, 0x1, UPT ;  /* 0x000000010400788c */ /* 0x000fe2000bf25270 */
[C---:B-1----:R-:W-:Y:S01]  /*4880*/  VIADD R5, R4.reuse, 0xffffff80 ;  /* 0xffffff8004057836 */ /* 0x042fe20000000000 */
[----:B------:R-:W-:Y:S01]  /*4890*/  UIMAD UR10, UR39, UR10, URZ ;  /* 0x0000000a270a72a4 */ /* 0x000fe2000f8e023f */
[----:B------:R-:W-:Y:S01]  /*48a0*/  BSSY B0, `(.L_x_3541) ;  /* 0x000005e000007945 */ /* 0x000fe20003800000 */
[----:B------:R-:W-:Y:S01]  /*48b0*/  UMOV UR5, UR36 ;  /* 0x0000002400057c82 */ /* 0x000fe20008000000 */
[----:B------:R-:W-:Y:S01]  /*48c0*/  UIMAD UR9, UR37, UR11, URZ ;  /* 0x0000000b250972a4 */ /* 0x000fe2000f8e023f */
[----:B------:R-:W-:Y:S01]  /*48d0*/  SHF.R.S32.HI R0, RZ, 0x1f, R5 ;  /* 0x0000001fff007819 */ /* 0x000fe20000011405 */
[----:B------:R-:W-:Y:S01]  /*48e0*/  UIMAD UR10, UR10, UR11, URZ ;  /* 0x0000000b0a0a72a4 */ /* 0x000fe2000f8e023f */
[----:B------:R-:W-:Y:S01]  /*48f0*/  BAR.SYNC.DEFER_BLOCKING 0x1, 0x100 ;  /* 0x0044000000007b1d */ /* 0x000fe20000010000 */
[----:B------:R-:W-:Y:S01]  /*4900*/  USHF.L.U32 UR39, UR39, 0xe, URZ ;  /* 0x0000000e27277899 */ /* 0x000fe2000800063f */
[----:B------:R-:W-:-:S04]  /*4910*/  ISETP.NE.AND P1, PT, R4, 0x80, PT ;  /* 0x000000800400780c */ /* 0x000fc80003f25270 */
[----:B------:R-:W-:Y:S01]  /*4920*/  @UP1 ULDC UR6, c[0x0][0x854] ;  /* 0x0002150000061ab9 */ /* 0x000fe20000000800 */
[----:B------:R-:W-:Y:S01]  /*4930*/  @UP1 ULDC UR12, c[0x0][0x858] ;  /* 0x00021600000c1ab9 */ /* 0x000fe20000000800 */
[----:B------:R-:W-:Y:S02]  /*4940*/  UIMAD.WIDE.U32 UR6, UR36, UR6, URZ ;  /* 0x00000006240672a5 */ /* 0x000fe4000f8e003f */
[----:B------:R-:W-:Y:S02]  /*4950*/  USHF.R.S32.HI UR6, URZ, 0x1f, UR9 ;  /* 0x0000001f3f067899 */ /* 0x000fe40008011409 */
[----:B------:R-:W-:Y:S02]  /*4960*/  @UP1 USHF.R.U32.HI UR5, URZ, UR12, UR7 ;  /* 0x0000000c3f051299 */ /* 0x000fe40008011607 */
[----:B------:R-:W-:Y:S02]  /*4970*/  USHF.R.S32.HI UR7, URZ, 0x1f, UR10 ;  /* 0x0000001f3f077899 */ /* 0x000fe4000801140a */
[----:B------:R-:W-:-:S02]  /*4980*/  UIADD3 UR9, UP1, UP2, UR10, UR9, UR5 ;  /* 0x000000090a097290 */ /* 0x000fc4000fa3e005 */
[----:B------:R-:W-:Y:S01]  /*4990*/  USHF.R.S32.HI UR11, URZ, 0x1f, UR5 ;  /* 0x0000001f3f0b7899 */ /* 0x000fe20008011405 */
[----:B------:R-:W-:-:S03]  /*49a0*/  ULDC.64 UR12, c[0x0][0x868] ;  /* 0x00021a00000c7ab9 */ /* 0x000fc60000000a00 */
[----:B------:R-:W-:Y:S02]  /*49b0*/  UIADD3.X UR7, UR7, UR6, UR11, UP1, UP2 ;  /* 0x0000000607077290 */ /* 0x000fe40008fe440b */
[----:B------:R-:W-:Y:S02]  /*49c0*/  USHF.L.U32 UR6, UR9, 0x2, URZ ;  /* 0x0000000209067899 */ /* 0x000fe4000800063f */
[----:B------:R-:W-:Y:S02]  /*49d0*/  USHF.L.U64.HI UR7, UR9, 0x2, UR7 ;  /* 0x0000000209077899 */ /* 0x000fe40008010207 */
[----:B------:R-:W-:Y:S01]  /*49e0*/  UIADD3 UR9, UP1, UR6, UR12, URZ ;  /* 0x0000000c06097290 */ /* 0x000fe2000ff3e03f */
[----:B---3--:R-:W-:Y:S02]  /*49f0*/  @P0 R2UR UR8, R2 ;  /* 0x00000000020802ca */ /* 0x008fe400000e0000 */
[----:B------:R-:W-:Y:S02]  /*4a00*/  LEA.HI R2, R0, R5, RZ, 0x7 ;  /* 0x0000000500027211 */ /* 0x000fe400078f38ff */
[----:B------:R-:W-:-:S02]  /*4a10*/  ISETP.NE.AND P0, PT, R5, RZ, PT ;  /* 0x000000ff0500720c */ /* 0x000fc40003f05270 */
[C---:B------:R-:W-:Y:S01]  /*4a20*/  LOP3.LUT R0, R2.reuse, 0xfffff80, RZ, 0xc0, !PT ;  /* 0x0fffff8002007812 */ /* 0x040fe200078ec0ff */
[----:B------:R-:W-:-:S04]  /*4a30*/  IMAD.SHL.U32 R2, R2, 0x40, RZ ;  /* 0x0000004002027824 */ /* 0x000fc800078e00ff */
[----:B------:R-:W-:Y:S01]  /*4a40*/  IMAD.IADD R0, R5, 0x1, -R0 ;  /* 0x0000000105007824 */ /* 0x000fe200078e0a00 */
[----:B------:R-:W-:Y:S01]  /*4a50*/  LOP3.LUT R3, R2, 0x3fffe000, RZ, 0xc0, !PT ;  /* 0x3fffe00002037812 */ /* 0x000fe200078ec0ff */
[----:B------:R-:W-:Y:S01]  /*4a60*/  @UP0 ULEA UR8, UR37, UR8, 0x7 ;  /* 0x0000000825080291 */ /* 0x000fe2000f8e383f */
[----:B------:R-:W-:-:S03]  /*4a70*/  IMAD.U32 R2, RZ, RZ, UR9 ;  /* 0x00000009ff027e24 */ /* 0x000fc6000f8e00ff */
[----:B------:R-:W-:Y:S01]  /*4a80*/  @UP0 USHF.R.S32.HI UR10, URZ, 0x1f, UR8 ;  /* 0x0000001f3f0a0899 */ /* 0x000fe20008011408 */
[----:B------:R-:W-:-:S03]  /*4a90*/  IMAD R0, R0, 0x4, R3 ;  /* 0x0000000400007824 */ /* 0x000fc600078e0203 */
[----:B------:R-:W-:Y:S02]  /*4aa0*/  @UP0 ULEA.HI UR8, UR10, UR8, URZ, 0x7 ;  /* 0x000000080a080291 */ /* 0x000fe4000f8f383f */
[----:B------:R-:W-:Y:S02]  /*4ab0*/  UIADD3.X UR10, UR7, UR13, URZ, UP1, !UPT ;  /* 0x0000000d070a7290 */ /* 0x000fe40008ffe43f */
[----:B------:R-:W-:-:S04]  /*4ac0*/  @UP0 USHF.L.U32 UR8, UR8, 0x7, URZ ;  /* 0x0000000708080899 */ /* 0x000fc8000800063f */
[----:B------:R-:W-:Y:S01]  /*4ad0*/  @UP0 ULOP3.LUT UR12, UR8, 0xffffc000, URZ, 0xc0, !UPT ;  /* 0xffffc000080c0892 */ /* 0x000fe2000f8ec03f */
[----:B------:R-:W-:Y:S01]  /*4ae0*/  IMAD.U32 R3, RZ, RZ, UR10 ;  /* 0x0000000aff037e24 */ /* 0x000fe2000f8e00ff */
[----:B--2---:R-:W-:Y:S02]  /*4af0*/  ULEA UR8, UR15, UR14, 0x18 ;  /* 0x0000000e0f087291 */ /* 0x004fe4000f8ec03f */
[----:B------:R-:W-:-:S03]  /*4b00*/  @UP0 USHF.R.S32.HI UR13, URZ, 0x1f, UR12 ;  /* 0x0000001f3f0d0899 */ /* 0x000fc6000801140c */
[----:B------:R-:W-:Y:S01]  /*4b10*/  @!UP0 UMOV UR12, URZ ;  /* 0x0000003f000c8c82 */ /* 0x000fe20008000000 */
[----:B------:R-:W-:Y:S01]  /*4b20*/  LEA R0, R0, UR8, 0x2 ;  /* 0x0000000800007c11 */ /* 0x000fe2000f8e10ff */
[----:B------:R-:W-:Y:S02]  /*4b30*/  UIADD3 UR14, UP1, UR39, UR12, URZ ;  /* 0x0000000c270e7290 */ /* 0x000fe4000ff3e03f */
[----:B------:R-:W-:Y:S01]  /*4b40*/  @!UP0 UMOV UR13, URZ ;  /* 0x0000003f000d8c82 */ /* 0x000fe20008000000 */
[----:B------:R-:W-:Y:S01]  /*4b50*/  UIMAD UR12, UR11, UR18, URZ ;  /* 0x000000120b0c72a4 */ /* 0x000fe2000f8e023f */
[----:B------:R1:W-:Y:S01]  /*4b60*/  STS.128 [R0], R24 ;  /* 0x0000001800007388 */ /* 0x0003e20000000c00 */
[----:B------:R-:W-:Y:S02]  /*4b70*/  ULEA.HI.X.SX32 UR15, UR39, UR13, 0x1, UP1 ;  /* 0x0000000d270f7291 */ /* 0x000fe400088f0e3f */
[----:B------:R-:W-:Y:S01]  /*4b80*/  UIMAD UR11, UR11, UR20, URZ ;  /* 0x000000140b0b72a4 */ /* 0x000fe2000f8e023f */
[----:B------:R1:W-:Y:S01]  /*4b90*/  STS.128 [R0+0x800], R28 ;  /* 0x0008001c00007388 */ /* 0x0003e20000000c00 */
[----:B------:R-:W-:-:S02]  /*4ba0*/  UIMAD UR16, UR5, UR19, UR12 ;  /* 0x00000013051072a4 */ /* 0x000fc4000f8e020c */
[----:B------:R-:W-:Y:S01]  /*4bb0*/  UIMAD.WIDE.U32 UR12, UR5, UR18, UR14 ;  /* 0x00000012050c72a5 */ /* 0x000fe2000f8e000e */
[----:B------:R1:W-:Y:S01]  /*4bc0*/  STS.128 [R0+0x1000], R32 ;  /* 0x0010002000007388 */ /* 0x0003e20000000c00 */
[----:B------:R-:W-:Y:S02]  /*4bd0*/  UIMAD UR18, UR5, UR21, UR11 ;  /* 0x00000015051272a4 */ /* 0x000fe4000f8e020b */
[----:B------:R-:W-:Y:S01]  /*4be0*/  USHF.R.S32.HI UR11, URZ, 0x1f, UR37 ;  /* 0x0000001f3f0b7899 */ /* 0x000fe20008011425 */
[----:B------:R1:W-:Y:S01]  /*4bf0*/  STS.128 [R0+0x1800], R36 ;  /* 0x0018002400007388 */ /* 0x0003e20000000c00 */
[----:B------:R-:W-:Y:S02]  /*4c00*/  UIMAD.WIDE.U32 UR14, UR5, UR20, UR14 ;  /* 0x00000014050e72a5 */ /* 0x000fe4000f8e000e */
[----:B------:R-:W-:Y:S01]  /*4c10*/  USEL UR11, UR11, URZ, !UP0 ;  /* 0x0000003f0b0b7287 */ /* 0x000fe2000c000000 */
[----:B------:R1:W-:Y:S01]  /*4c20*/  STS.128 [R0+0x2000], R40 ;  /* 0x0020002800007388 */ /* 0x0003e20000000c00 */
[----:B------:R-:W-:Y:S01]  /*4c30*/  ULDC.64 UR20, c[0x0][0x820] ;  /* 0x0002080000147ab9 */ /* 0x000fe20000000a00 */
[----:B------:R-:W-:-:S02]  /*4c40*/  UIADD3 UR13, UR13, UR16, URZ ;  /* 0x000000100d0d7290 */ /* 0x000fc4000fffe03f */
[----:B------:R1:W-:Y:S01]  /*4c50*/  STS.128 [R0+0x2800], R44 ;  /* 0x0028002c00007388 */ /* 0x0003e20000000c00 */
[----:B------:R-:W-:Y:S02]  /*4c60*/  USEL UR37, UR37, URZ, !UP0 ;  /* 0x0000003f25257287 */ /* 0x000fe4000c000000 */
        /* <DEDUP_REMOVED lines=16> */
[----:B------:R-:W-:Y:S01]  /*4d70*/  UIADD3 UR5, UR15, UR16, URZ ;  /* 0x000000100f057290 */ /* 0x000fe2000fffe03f */
[----:B------:R1:W-:Y:S01]  /*4d80*/  STS.128 [R0+0x5800], R68 ;  /* 0x0058004400007388 */ /* 0x0003e20000000c00 */
[----:B------:R-:W-:-:S02]  /*4d90*/  ULEA UR18, UP0, UR12, UR18, 0x2 ;  /* 0x000000120c127291 */ /* 0x000fc4000f80103f */
[----:B------:R-:W-:Y:S01]  /*4da0*/  ULEA UR20, UP1, UR14, UR20, 0x2 ;  /* 0x000000140e147291 */ /* 0x000fe2000f82103f */
[----:B------:R1:W-:Y:S01]  /*4db0*/  STS.128 [R0+0x6000], R72 ;  /* 0x0060004800007388 */ /* 0x0003e20000000c00 */
[----:B------:R-:W-:Y:S02]  /*4dc0*/  ULEA.HI.X UR19, UR12, UR19, UR11, 0x2, UP0 ;  /* 0x000000130c137291 */ /* 0x000fe400080f140b */
[----:B------:R-:W-:Y:S01]  /*4dd0*/  ULEA.HI.X UR5, UR14, UR21, UR5, 0x2, UP1 ;  /* 0x000000150e057291 */ /* 0x000fe200088f1405 */
[----:B------:R1:W-:Y:S01]  /*4de0*/  STS.128 [R0+0x6800], R76 ;  /* 0x0068004c00007388 */ /* 0x0003e20000000c00 */
[----:B------:R-:W-:-:S03]  /*4df0*/  UIMAD UR17, UR4, UR17, UR36 ;  /* 0x00000011041172a4 */ /* 0x000fc6000f8e0224 */
[----:B------:R1:W-:Y:S04]  /*4e00*/  STS.128 [R0+0x7000], R80 ;  /* 0x0070005000007388 */ /* 0x0003e80000000c00 */
[----:B------:R1:W-:Y:S01]  /*4e10*/  STS.128 [R0+0x7800], R84 ;  /* 0x0078005400007388 */ /* 0x0003e20000000c00 */
[----:B------:R-:W-:Y:S05]  /*4e20*/  @P0 BRA `(.L_x_3542) ;  /* 0x0000000000140947 */ /* 0x000fea0003800000 */
.L_x_3543:
[----:B------:R-:W2:Y:S04]  /*4e30*/  LDG.E.STRONG.GPU R4, desc[UR46][R2.64] ;  /* 0x0000002e02047981 */ /* 0x000ea8000c1ef900 */
[----:B--2---:R-:W-:Y:S01]  /*4e40*/  CCTL.IVALL ;  /* 0x00000000ff00798f */ /* 0x004fe20002000000 */
[----:B------:R-:W-:Y:S05]  /*4e50*/  YIELD ;  /* 0x0000000000007946 */ /* 0x000fea0003800000 */
[----:B------:R-:W-:-:S13]  /*4e60*/  ISETP.NE.AND P0, PT, R4, UR17, PT ;  /* 0x0000001104007c0c */ /* 0x000fda000bf05270 */
[----:B------:R-:W-:Y:S05]  /*4e70*/  @P0 BRA `(.L_x_3543) ;  /* 0xfffffffc00ec0947 */ /* 0x000fea000383ffff */
.L_x_3542:
[----:B------:R-:W-:Y:S05]  /*4e80*/  BSYNC B0 ;  /* 0x0000000000007941 */ /* 0x000fea0003800000 */
.L_x_3541:
[----:B------:R-:W-:-:S03]  /*4e90*/  UMOV UR4, 0xffffffff ;  /* 0xffffffff00047882 */ /* 0x000fc60000000000 */
[----:B------:R-:W-:Y:S05]  /*4ea0*/  BRA.DIV UR4, `(.L_x_3544) ;  /* 0x0000005204107947 */ /* 0x000fea000b800000 */
[----:B------:R-:W-:Y:S01]  /*4eb0*/  NOP ;  /* 0x0000000000007918 */ /* 0x000fe20000000000 */
.L_x_3645:
        /* <DEDUP_REMOVED lines=15> */
.L_x_3547:
[----:B------:R-:W-:Y:S01]  /*4fb0*/  @P0 ELECT P2, URZ, PT ;  /* 0x00000000003f082f */ /* 0x000fe20003840000 */
[----:B------:R2:W-:-:S12]  /*4fc0*/  UBLKRED.G.S.ADD.F32.RN [UR4], [UR8], UR9, desc[UR10] ;  /* 0x00000a04080073bb */ /* 0x0005d800080a1409 */
[----:B------:R-:W-:Y:S02]  /*4fd0*/  @P2 PLOP3.LUT P0, PT, P2, PT, PT, 0x8, 0x0 ;  /* 0x000000000000281c */ /* 0x000fe4000170e170 */
[----:B------:R-:W-:-:S11]  /*4fe0*/  PLOP3.LUT P2, PT, PT, PT, PT, 0x8, 0x0 ;  /* 0x000000000000781c */ /* 0x000fd60003f4e170 */
[----:B--2---:R-:W-:Y:S05]  /*4ff0*/  @P0 BRA.U.ANY `(.L_x_3547) ;  /* 0xfffffffd00ec0947 */ /* 0x004fea000393ffff */
[----:B------:R0:W-:Y:S01]  /*5000*/  UTMACMDFLUSH ;  /* 0x00000000000079b7 */ /* 0x0001e20000000000 */
[----:B------:R-:W-:-:S04]  /*5010*/  DEPBAR.LE SB0, 0x0 ;  /* 0x000080000000791a */ /* 0x000fc80000000000 */
.L_x_3546:
[----:B------:R-:W-:Y:S05]  /*5020*/  BSYNC B0 ;  /* 0x0000000000007941 */ /* 0x000fea0003800000 */
.L_x_3545:
        /* <DEDUP_REMOVED lines=14> */
.L_x_3549:
[----:B------:R-:W-:Y:S05]  /*5110*/  BSYNC B0 ;  /* 0x0000000000007941 */ /* 0x000fea0003800000 */
.L_x_3548:
        /* <DEDUP_REMOVED lines=24> */
.L_x_3552:
[----:B-12---:R-:W2:Y:S04]  /*52a0*/  LDG.E.STRONG.GPU R0, desc[UR46][R2.64] ;  /* 0x0000002e02007981 */ /* 0x006ea8000c1ef900 */
[----:B--2---:R-:W-:Y:S01]  /*52b0*/  CCTL.IVALL ;  /* 0x00000000ff00798f */ /* 0x004fe20002000000 */
[----:B------:R-:W-:Y:S05]  /*52c0*/  YIELD ;  /* 0x0000000000007946 */ /* 0x000fea0003800000 */
[----:B------:R-:W-:-:S13]  /*52d0*/  ISETP.NE.AND P0, PT, R0, UR17, PT ;  /* 0x0000001100007c0c */ /* 0x000fda000bf05270 */
[----:B------:R-:W-:Y:S05]  /*52e0*/  @P0 BRA `(.L_x_3552) ;  /* 0xfffffffc00ec0947 */ /* 0x000fea000383ffff */
.L_x_3551:
[----:B------:R-:W-:Y:S05]  /*52f0*/  BSYNC B0 ;  /* 0x0000000000007941 */ /* 0x000fea0003800000 */
.L_x_3550:
[----:B------:R-:W-:-:S03]  /*5300*/  UMOV UR4, 0xffffffff ;  /* 0xffffffff00047882 */ /* 0x000fc60000000000 */
[----:B------:R-:W-:Y:S05]  /*5310*/  BRA.DIV UR4, `(.L_x_3553) ;  /* 0x0000004e04107947 */ /* 0x000fea000b800000 */
[----:B------:R-:W-:Y:S01]  /*5320*/  NOP ;  /* 0x0000000000007918 */ /* 0x000fe20000000000 */
.L_x_3648:
        /* <DEDUP_REMOVED lines=16> */
.L_x_3556:
[----:B------:R-:W-:Y:S01]  /*5430*/  @P0 ELECT P2, URZ, PT ;  /* 0x00000000003f082f */ /* 0x000fe20003840000 */
[----:B------:R3:W-:-:S12]  /*5440*/  UBLKRED.G.S.ADD.F32.RN [UR4], [UR8], UR6, desc[UR10] ;  /* 0x00000a04080073bb */ /* 0x0007d800080a1406 */
[----:B------:R-:W-:Y:S02]  /*5450*/  @P2 PLOP3.LUT P0, PT, P2, PT, PT, 0x8, 0x0 ;  /* 0x000000000000281c */ /* 0x000fe4000170e170 */
[----:B------:R-:W-:-:S11]  /*5460*/  PLOP3.LUT P2, PT, PT, PT, PT, 0x8, 0x0 ;  /* 0x000000000000781c */ /* 0x000fd60003f4e170 */
[----:B---3--:R-:W-:Y:S05]  /*5470*/  @P0 BRA.U.ANY `(.L_x_3556) ;  /* 0xfffffffd00ec0947 */ /* 0x008fea000393ffff */
[----:B------:R0:W-:Y:S01]  /*5480*/  UTMACMDFLUSH ;  /* 0x00000000000079b7 */ /* 0x0001e20000000000 */
[----:B------:R-:W-:-:S04]  /*5490*/  DEPBAR.LE SB0, 0x0 ;  /* 0x000080000000791a */ /* 0x000fc80000000000 */
.L_x_3555:
[----:B------:R-:W-:Y:S05]  /*54a0*/  BSYNC B0 ;  /* 0x0000000000007941 */ /* 0x000fea0003800000 */
.L_x_3554:
        /* <DEDUP_REMOVED lines=14> */
.L_x_3510:
        /* <DEDUP_REMOVED lines=29> */
.L_x_3558:
[----:B------:R-:W-:Y:S01]  /*5760*/  ULDC UR9, c[0x0][0x8cc] ;  /* 0x0002330000097ab9 */ /* 0x000fe20000000800 */
[----:B------:R-:W-:Y:S01]  /*5770*/  UMOV UR7, UR8 ;  /* 0x0000000800077c82 */ /* 0x000fe20008000000 */
[----:B------:R-:W-:-:S11]  /*5780*/  UISETP.NE.AND UP0, UPT, UR9, 0x1, UPT ;  /* 0x000000010900788c */ /* 0x000fd6000bf05270 */
[----:B------:R-:W-:Y:S02]  /*5790*/  @UP0 ULDC.64 UR10, c[0x0][0x8d0] ;  /* 0x00023400000a0ab9 */ /* 0x000fe40000000a00 */
[----:B------:R-:W-:-:S04]  /*57a0*/  UIMAD.WIDE.U32 UR4, UR8, UR10, URZ ;  /* 0x0000000a080472a5 */ /* 0x000fc8000f8e003f */
[----:B------:R-:W-:-:S04]  /*57b0*/  @UP0 USHF.R.U32.HI UR7, URZ, UR11, UR5 ;  /* 0x0000000b3f070299 */ /* 0x000fc80008011605 */
[----:B------:R-:W-:-:S12]  /*57c0*/  UIMAD UR4, UR7, UR9, URZ ;  /* 0x00000009070472a4 */ /* 0x000fd8000f8e023f */
.L_x_3559:
        /* <DEDUP_REMOVED lines=23> */
.L_x_3560:
        /* <DEDUP_REMOVED lines=13> */
.L_x_3562:
[----:B------:R-:W-:-:S05]  /*5a10*/  ULDC UR4, c[0x0][0x8f4] ;  /* 0x00023d0000047ab9 */ /* 0x000fca0000000800 */
.L_x_3561:
        /* <DEDUP_REMOVED lines=48> */
.L_x_3563:
        /* <DEDUP_REMOVED lines=13> */
.L_x_3564:
        /* <DEDUP_REMOVED lines=12> */
.L_x_3565:
        /* <DEDUP_REMOVED lines=68> */
.L_x_3569:
[----:B------:R-:W2:Y:S04]  /*62f0*/  LDG.E.STRONG.GPU R4, desc[UR46][R2.64] ;  /* 0x0000002e02047981 */ /* 0x000ea8000c1ef900 */
[----:B--2---:R-:W-:Y:S01]  /*6300*/  CCTL.IVALL ;  /* 0x00000000ff00798f */ /* 0x004fe20002000000 */
[----:B------:R-:W-:Y:S05]  /*6310*/  YIELD ;  /* 0x0000000000007946 */ /* 0x000fea0003800000 */
[----:B------:R-:W-:-:S13]  /*6320*/  ISETP.NE.AND P1, PT, R4, R5, PT ;  /* 0x000000050400720c */ /* 0x000fda0003f25270 */
[----:B------:R-:W-:Y:S05]  /*6330*/  @P1 BRA `(.L_x_3569) ;  /* 0xfffffffc00ec1947 */ /* 0x000fea000383ffff */
.L_x_3568:
[----:B------:R-:W-:Y:S05]  /*6340*/  BSYNC B0 ;  /* 0x0000000000007941 */ /* 0x000fea0003800000 */
.L_x_3567:
[----:B------:R-:W-:-:S03]  /*6350*/  UMOV UR6, 0xffffffff ;  /* 0xffffffff00067882 */ /* 0x000fc60000000000 */
[----:B------:R-:W-:Y:S05]  /*6360*/  BRA.DIV UR6, `(.L_x_3570) ;  /* 0x0000003e06187947 */ /* 0x000fea000b800000 */
[----:B------:R-:W-:Y:S01]  /*6370*/  NOP ;  /* 0x0000000000007918 */ /* 0x000fe20000000000 */
.L_x_3651:
        /* <DEDUP_REMOVED lines=22> */
.L_x_3572:
[----:B------:R-:W-:Y:S05]  /*64e0*/  BSYNC B0 ;  /* 0x0000000000007941 */ /* 0x000fea0003800000 */
.L_x_3571:
        /* <DEDUP_REMOVED lines=20> */
.L_x_3574:
[----:B------:R-:W-:Y:S05]  /*6630*/  BSYNC B0 ;  /* 0x0000000000007941 */ /* 0x000fea0003800000 */
.L_x_3573:
[----:B------:R-:W-:Y:S06]  /*6640*/  BAR.ARV 0xa, 0xa0 ;  /* 0x0282800000007b1d */ /* 0x000fec0000002000 */
[----:B------:R-:W-:Y:S04]  /*6650*/  BSSY B0, `(.L_x_3575) ;  /* 0x0000003000007945 */ /* 0x000fe80003800000 */
[----:B------:R-:W-:Y:S05]  /*6660*/  @!P0 BRA `(.L_x_3576) ;  /* 0x0000000000048947 */ /* 0x000fea0003800000 */
[----:B------:R-:W-:-:S04]  /*6670*/  DEPBAR.LE SB0, 0x0 ;  /* 0x000080000000791a */ /* 0x000fc80000000000 */
.L_x_3576:
[----:B------:R-:W-:Y:S05]  /*6680*/  BSYNC B0 ;  /* 0x0000000000007941 */ /* 0x000fea0003800000 */
.L_x_3575:
        /* <DEDUP_REMOVED lines=19> */
.L_x_3578:
[----:B------:R-:W-:Y:S05]  /*67c0*/  BSYNC B0 ;  /* 0x0000000000007941 */ /* 0x000fea0003800000 */
.L_x_3577:
[----:B------:R-:W-:Y:S01]  /*67d0*/  UIADD3 UR7, UR13, 0x1, URZ ;  /* 0x000000010d077890 */ /* 0x000fe2000fffe03f */
[----:B------:R-:W-:Y:S11]  /*67e0*/  BRA `(.L_x_3579) ;  /* 0x0000000000047947 */ /* 0x000ff60003800000 */
.L_x_3566:
[----:B------:R-:W-:-:S05]  /*67f0*/  UMOV UR7, UR13 ;  /* 0x0000000d00077c82 */ /* 0x000fca0008000000 */
.L_x_3579:
        /* <DEDUP_REMOVED lines=16> */
.L_x_3604:
        /* <DEDUP_REMOVED lines=18> */
.L_x_3582:
[----:B------:R-:W2:Y:S04]  /*6a20*/  LDG.E.STRONG.GPU R4, desc[UR46][R2.64] ;  /* 0x0000002e02047981 */ /* 0x000ea8000c1ef900 */
[----:B--2---:R-:W-:Y:S01]  /*6a30*/  CCTL.IVALL ;  /* 0x00000000ff00798f */ /* 0x004fe20002000000 */
[----:B------:R-:W-:Y:S05]  /*6a40*/  YIELD ;  /* 0x0000000000007946 */ /* 0x000fea0003800000 */
[----:B------:R-:W-:-:S13]  /*6a50*/  ISETP.NE.AND P1, PT, R4, R5, PT ;  /* 0x000000050400720c */ /* 0x000fda0003f25270 */
[----:B------:R-:W-:Y:S05]  /*6a60*/  @P1 BRA `(.L_x_3582) ;  /* 0xfffffffc00ec1947 */ /* 0x000fea000383ffff */
.L_x_3581:
[----:B------:R-:W-:Y:S05]  /*6a70*/  BSYNC B0 ;  /* 0x0000000000007941 */ /* 0x000fea0003800000 */
.L_x_3580:
[----:B------:R-:W-:-:S03]  /*6a80*/  UMOV UR24, 0xffffffff ;  /* 0xffffffff00187882 */ /* 0x000fc60000000000 */
[----:B------:R-:W-:Y:S05]  /*6a90*/  BRA.DIV UR24, `(.L_x_3583) ;  /* 0x0000003618687947 */ /* 0x000fea000b800000 */
[----:B------:R-:W-:Y:S01]  /*6aa0*/  NOP ;  /* 0x0000000000007918 */ /* 0x000fe20000000000 */
.L_x_3654:
        /* <DEDUP_REMOVED lines=19> */
.L_x_3585:
[----:B------:R-:W-:Y:S05]  /*6be0*/  BSYNC B0 ;  /* 0x0000000000007941 */ /* 0x000fea0003800000 */
.L_x_3584:
        /* <DEDUP_REMOVED lines=15> */
.L_x_3587:
[----:B------:R-:W-:Y:S05]  /*6ce0*/  BSYNC B0 ;  /* 0x0000000000007941 */ /* 0x000fea0003800000 */
.L_x_3586:
[----:B------:R-:W-:Y:S06]  /*6cf0*/  BAR.ARV 0xa, 0xa0 ;  /* 0x0282800000007b1d */ /* 0x000fec0000002000 */
[----:B------:R-:W-:Y:S04]  /*6d00*/  BSSY B0, `(.L_x_3588) ;  /* 0x0000003000007945 */ /* 0x000fe80003800000 */
[----:B------:R-:W-:Y:S05]  /*6d10*/  @!P0 BRA `(.L_x_3589) ;  /* 0x0000000000048947 */ /* 0x000fea0003800000 */
[----:B------:R-:W-:-:S04]  /*6d20*/  DEPBAR.LE SB0, 0x0 ;  /* 0x000080000000791a */ /* 0x000fc80000000000 */
.L_x_3589:
[----:B------:R-:W-:Y:S05]  /*6d30*/  BSYNC B0 ;  /* 0x0000000000007941 */ /* 0x000fea0003800000 */
.L_x_3588:
        /* <DEDUP_REMOVED lines=19> */
.L_x_3591:
[----:B------:R-:W-:Y:S05]  /*6e70*/  BSYNC B0 ;  /* 0x0000000000007941 */ /* 0x000fea0003800000 */
.L_x_3590:
        /* <DEDUP_REMOVED lines=17> */
.L_x_3594:
[----:B------:R-:W2:Y:S04]  /*6f90*/  LDG.E.STRONG.GPU R4, desc[UR46][R2.64] ;  /* 0x0000002e02047981 */ /* 0x000ea8000c1ef900 */
[----:B--2---:R-:W-:Y:S01]  /*6fa0*/  CCTL.IVALL ;  /* 0x00000000ff00798f */ /* 0x004fe20002000000 */
[----:B------:R-:W-:Y:S05]  /*6fb0*/  YIELD ;  /* 0x0000000000007946 */ /* 0x000fea0003800000 */
[----:B------:R-:W-:-:S13]  /*6fc0*/  ISETP.NE.AND P1, PT, R4, R5, PT ;  /* 0x000000050400720c */ /* 0x000fda0003f25270 */
[----:B------:R-:W-:Y:S05]  /*6fd0*/  @P1 BRA `(.L_x_3594) ;  /* 0xfffffffc00ec1947 */ /* 0x000fea000383ffff */
.L_x_3593:
[----:B------:R-:W-:Y:S05]  /*6fe0*/  BSYNC B0 ;  /* 0x0000000000007941 */ /* 0x000fea0003800000 */
.L_x_3592:
[----:B------:R-:W-:-:S03]  /*6ff0*/  UMOV UR18, 0xffffffff ;  /* 0xffffffff00127882 */ /* 0x000fc60000000000 */
[----:B------:R-:W-:Y:S05]  /*7000*/  BRA.DIV UR18, `(.L_x_3595) ;  /* 0x0000003212287947 */ /* 0x000fea000b800000 */
[----:B------:R-:W-:Y:S01]  /*7010*/  NOP ;  /* 0x0000000000007918 */ /* 0x000fe20000000000 */
.L_x_3657:
        /* <DEDUP_REMOVED lines=15> */
.L_x_3597:
[----:B------:R-:W-:Y:S05]  /*7110*/  BSYNC B0 ;  /* 0x0000000000007941 */ /* 0x000fea0003800000 */
.L_x_3596:
        /* <DEDUP_REMOVED lines=15> */
.L_x_3599:
[----:B------:R-:W-:Y:S05]  /*7210*/  BSYNC B0 ;  /* 0x0000000000007941 */ /* 0x000fea0003800000 */
.L_x_3598:
[----:B------:R-:W-:Y:S06]  /*7220*/  BAR.ARV 0xa, 0xa0 ;  /* 0x0282800000007b1d */ /* 0x000fec0000002000 */
[----:B------:R-:W-:Y:S04]  /*7230*/  BSSY B0, `(.L_x_3600) ;  /* 0x0000003000007945 */ /* 0x000fe80003800000 */
[----:B------:R-:W-:Y:S05]  /*7240*/  @!P0 BRA `(.L_x_3601) ;  /* 0x0000000000048947 */ /* 0x000fea0003800000 */
[----:B------:R-:W-:-:S04]  /*7250*/  DEPBAR.LE SB0, 0x0 ;  /* 0x000080000000791a */ /* 0x000fc80000000000 */
.L_x_3601:
[----:B------:R-:W-:Y:S05]  /*7260*/  BSYNC B0 ;  /* 0x0000000000007941 */ /* 0x000fea0003800000 */
.L_x_3600:
        /* <DEDUP_REMOVED lines=19> */
.L_x_3603:
[----:B------:R-:W-:Y:S05]  /*73a0*/  BSYNC B0 ;  /* 0x0000000000007941 */ /* 0x000fea0003800000 */
.L_x_3602:
[----:B------:R-:W-:Y:S02]  /*73b0*/  UIADD3 UR7, UR7, 0x2, URZ ;  /* 0x0000000207077890 */ /* 0x000fe4000fffe03f */
[----:B------:R-:W-:Y:S02]  /*73c0*/  UIADD3 UR6, UR6, 0x4000, URZ ;  /* 0x0000400006067890 */ /* 0x000fe4000fffe03f */
[----:B------:R-:W-:-:S06]  /*73d0*/  UISETP.GE.AND UP0, UPT, UR7, UR12, UPT ;  /* 0x0000000c0700728c */ /* 0x000fcc000bf06270 */
[----:B------:R-:W-:-:S13]  /*73e0*/  PLOP3.LUT P1, PT, PT, PT, UP0, 0x80, 0x0 ;  /* 0x000000000000781c */ /* 0x000fda0003f2f008 */
[----:B------:R-:W-:Y:S05]  /*73f0*/  @!P1 BRA `(.L_x_3604) ;  /* 0xfffffff400409947 */ /* 0x000fea000383ffff */
[----:B------:R-:W-:Y:S05]  /*7400*/  BRA `(.L_x_3517) ;  /* 0x0000002800587947 */ /* 0x000fea0003800000 */
.L_x_3557:
        /* <DEDUP_REMOVED lines=21> */
.L_x_3605:
[----:B------:R-:W1:Y:S01]  /*7560*/  LDC R3, c[0x0][0x8cc] ;  /* 0x00023300ff037b82 */ /* 0x000e620000000800 */
[----:B------:R-:W-:Y:S01]  /*7570*/  IMAD.MOV.U32 R0, RZ, RZ, R5 ;  /* 0x000000ffff007224 */ /* 0x000fe200078e0005 */
[----:B-1----:R-:W-:-:S13]  /*7580*/  ISETP.NE.AND P0, PT, R3, 0x1, PT ;  /* 0x000000010300780c */ /* 0x002fda0003f05270 */
[----:B------:R-:W1:Y:S02]  /*7590*/  @P0 LDC.64 R6, c[0x0][0x8d0] ;  /* 0x00023400ff060b82 */ /* 0x000e640000000a00 */
[----:B-1----:R-:W-:-:S05]  /*75a0*/  @P0 IMAD.HI.U32 R4, R5, R6, RZ ;  /* 0x0000000605040227 */ /* 0x002fca00078e00ff */
[----:B------:R-:W-:-:S05]  /*75b0*/  @P0 SHF.R.U32.HI R0, RZ, R7, R4 ;  /* 0x00000007ff000219 */ /* 0x000fca0000011604 */
[----:B------:R-:W-:-:S07]  /*75c0*/  IMAD R3, R0, R3, RZ ;  /* 0x0000000300037224 */ /* 0x000fce00078e02ff */
.L_x_3606:
        /* <DEDUP_REMOVED lines=23> */
.L_x_3607:
        /* <DEDUP_REMOVED lines=10> */
.L_x_3609:
[----:B------:R-:W2:Y:S02]  /*77e0*/  LDC R4, c[0x0][0x8f4] ;  /* 0x00023d00ff047b82 */ /* 0x000ea40000000800 */
.L_x_3608:
[----:B--2--5:R-:W-:Y:S01]  /*77f0*/  VIADD R4, R4, 0x7f ;  /* 0x0000007f04047836 */ /* 0x024fe20000000000 */
[----:B------:R-:W-:Y:S01]  /*7800*/  LOP3.LUT R12, R0, 0x1ffffff, RZ, 0x3c, !PT ;  /* 0x01ffffff000c7812 */ /* 0x000fe200078e3cff */
[----:B------:R-:W-:Y:S02]  /*7810*/  IMAD.MOV.U32 R10, RZ, RZ, 0x1 ;  /* 0x00000001ff0a7424 */ /* 0x000fe400078e00ff */
[----:B-1----:R-:W-:Y:S01]  /*7820*/  IMAD.MOV.U32 R2, RZ, RZ, RZ ;  /* 0x000000ffff027224 */ /* 0x002fe200078e00ff */
        /* <DEDUP_REMOVED lines=38> */
.L_x_3611:
        /* <DEDUP_REMOVED lines=20> */
.L_x_3612:
[----:B------:R-:W-:Y:S05]  /*7bd0*/  @!P0 BRA `(.L_x_3613) ;  /* 0x00000000000c8947 */ /* 0x000fea0003800000 */
[----:B------:R-:W2:Y:S04]  /*7be0*/  LDG.E R5, desc[UR46][R2.64] ;  /* 0x0000002e02057981 */ /* 0x000ea8000c1e1900 */
[----:B------:R-:W2:Y:S02]  /*7bf0*/  LDG.E R0, desc[UR46][R2.64+0x4] ;  /* 0x0000042e02007981 */ /* 0x000ea4000c1e1900 */
[----:B--2---:R-:W-:-:S07]  /*7c00*/  IMAD.IADD R0, R0, 0x1, -R5 ;  /* 0x0000000100007824 */ /* 0x004fce00078e0a05 */
.L_x_3613:
        /* <DEDUP_REMOVED lines=66> */
.L_x_3658:
        /* <DEDUP_REMOVED lines=15> */
.L_x_3616:
        /* <DEDUP_REMOVED lines=92> */
.L_x_3627:
[----:B-123--:R-:W-:-:S04]  /*86e0*/  SHF.L.U32 R18, R10, 0x1f, RZ ;  /* 0x0000001f0a127819 */ /* 0x00efc800000006ff */
[----:B------:R-:W2:Y:S02]  /*86f0*/  SYNCS.PHASECHK.TRANS64.TRYWAIT P1, [R15+URZ+0x30840], R18 ;  /* 0x030840120f0075a7 */ /* 0x000ea4000802017f */
[----:B--2---:R-:W-:Y:S05]  /*8700*/  @!P1 BRA `(.L_x_3619) ;  /* 0x0000001800989947 */ /* 0x004fea0003800000 */
.L_x_3659:
        /* <DEDUP_REMOVED lines=8> */
.L_x_3620:
        /* <DEDUP_REMOVED lines=37> */
.L_x_3660:
        /* <DEDUP_REMOVED lines=8> */
.L_x_3622:
        /* <DEDUP_REMOVED lines=37> */
.L_x_3661:
        /* <DEDUP_REMOVED lines=8> */
.L_x_3624:
        /* <DEDUP_REMOVED lines=31> */
.L_x_3663:
        /* <DEDUP_REMOVED lines=8> */
.L_x_3626:
        /* <DEDUP_REMOVED lines=37> */
.L_x_3618:
[----:B------:R-:W4:Y:S02]  /*91f0*/  LDL.LU R4, [R1+0x4] ;  /* 0x0000040001047983 */ /* 0x000f240000300800 */
[----:B----4-:R-:W-:Y:S02]  /*9200*/  ISETP.NE.AND P1, PT, R4, RZ, PT ;  /* 0x000000ff0400720c */ /* 0x010fe40003f25270 */
[----:B------:R4:W5:Y:S11]  /*9210*/  LDL R4, [R1] ;  /* 0x0000000001047983 */ /* 0x0009760000100800 */
[----:B----4-:R-:W-:Y:S05]  /*9220*/  @!P1 BRA `(.L_x_3617) ;  /* 0x00000004005c9947 */ /* 0x010fea0003800000 */
[----:B------:R-:W-:-:S04]  /*9230*/  SHF.L.U32 R12, R10, 0x1f, RZ ;  /* 0x0000001f0a0c7819 */ /* 0x000fc800000006ff */
[----:B------:R-:W4:Y:S02]  /*9240*/  SYNCS.PHASECHK.TRANS64.TRYWAIT P1, [R15+URZ+0x30840], R12 ;  /* 0x0308400c0f0075a7 */ /* 0x000f24000802017f */
[----:B----4-:R-:W-:Y:S05]  /*9250*/  @!P1 BRA `(.L_x_3628) ;  /* 0x0000001000189947 */ /* 0x010fea0003800000 */
.L_x_3664:
        /* <DEDUP_REMOVED lines=8> */
.L_x_3629:
        /* <DEDUP_REMOVED lines=34> */
.L_x_3665:
        /* <DEDUP_REMOVED lines=8> */
.L_x_3631:
        /* <DEDUP_REMOVED lines=34> */
.L_x_3617:
[----:B------:R-:W1:Y:S01]  /*97a0*/  S2R R0, SR_TID.X ;  /* 0x0000000000007919 */ /* 0x000e620000002100 */
[----:B------:R-:W-:Y:S01]  /*97b0*/  IMAD R3, R16, 0x8, R15 ;  /* 0x0000000810037824 */ /* 0x000fe200078e020f */
[----:B-1----:R-:W-:Y:S02]  /*97c0*/  LOP3.LUT R2, R0, 0x7f, RZ, 0xc0, !PT ;  /* 0x0000007f00027812 */ /* 0x002fe400078ec0ff */
[----:B------:R-:W-:Y:S02]  /*97d0*/  SHF.L.U32 R0, R10, 0x1f, RZ ;  /* 0x0000001f0a007819 */ /* 0x000fe400000006ff */
[----:B------:R-:W-:Y:S02]  /*97e0*/  ISETP.NE.AND P1, PT, R2, RZ, PT ;  /* 0x000000ff0200720c */ /* 0x000fe40003f25270 */
[----:B------:R-:W1:Y:S02]  /*97f0*/  SYNCS.PHASECHK.TRANS64.TRYWAIT P0, [R3+URZ+0x30840], R0 ;  /* 0x03084000030075a7 */ /* 0x000e64000800017f */
[----:B-1----:R-:W-:Y:S09]  /*9800*/  @!P0 BRA `(.L_x_3632) ;  /* 0x0000000800d48947 */ /* 0x002ff20003800000 */
.L_x_3666:
[----:B------:R-:W-:Y:S05]  /*9810*/  @P1 BRA `(.L_x_3633) ;  /* 0x0000000000181947 */ /* 0x000fea0003800000 */
[----:B------:R-:W1:Y:S01]  /*9820*/  S2R R2, SR_TID.X ;  /* 0x0000000000027919 */ /* 0x000e620000002100 */
[----:B------:R-:W-:-:S04]  /*9830*/  IMAD.MOV.U32 R0, RZ, RZ, 0x4100 ;  /* 0x00004100ff007424 */ /* 0x000fc800078e00ff */
[----:B------:R1:W-:Y:S02]  /*9840*/  SYNCS.ARRIVE.TRANS64 RZ, [R3+URZ+0x30830], R0 ;  /* 0x0308300003ff79a7 */ /* 0x0003e4000800003f */
[----:B-1----:R-:W-:-:S13]  /*9850*/  LOP3.LUT P0, RZ, R2, 0x1f, RZ, 0xc0, !PT ;  /* 0x0000001f02ff7812 */ /* 0x002fda000780c0ff */
[----:B------:R-:W-:Y:S05]  /*9860*/  @!P0 BRA `(.L_x_3633) ;  /* 0x0000000000048947 */ /* 0x000fea0003800000 */
[----:B------:R-:W-:Y:S01]  /*9870*/  BPT.TRAP 0x1 ;  /* 0x000000040000795c */ /* 0x000fe20000300000 */
.L_x_3633:
        /* <DEDUP_REMOVED lines=41> */
.L_x_3614:
[----:B------:R-:W-:Y:S05]  /*9b10*/  BSYNC B0 ;  /* 0x0000000000007941 */ /* 0x000fea0003800000 */
.L_x_3610:
[----:B------:R-:W-:-:S03]  /*9b20*/  UMOV UR7, 0xffffffff ;  /* 0xffffffff00077882 */ /* 0x000fc60000000000 */
[----:B------:R-:W-:Y:S05]  /*9b30*/  BRA.DIV UR7, `(.L_x_3634) ;  /* 0x0000000a071c7947 */ /* 0x000fea000b800000 */
[----:B------:R-:W-:-:S13]  /*9b40*/  ELECT P6, URZ, PT ;  /* 0x00000000003f782f */ /* 0x000fda00038c0000 */
.L_x_3669:
[----:B------:R-:W-:Y:S05]  /*9b50*/  @!P6 BRA `(.L_x_3517) ;  /* 0x000000000084e947 */ /* 0x000fea0003800000 */
[----:B------:R-:W-:-:S06]  /*9b60*/  ULOP3.LUT UR7, UR38, 0x2, URZ, 0xfc, !UPT ;  /* 0x0000000226077892 */ /* 0x000fcc000f8efc3f */
[----:B------:R-:W-:-:S05]  /*9b70*/  IMAD.U32 R0, RZ, RZ, UR7 ;  /* 0x00000007ff007e24 */ /* 0x000fca000f8e00ff */
[----:B------:R-:W-:-:S13]  /*9b80*/  ISETP.NE.AND P2, PT, R0, 0x3, PT ;  /* 0x000000030000780c */ /* 0x000fda0003f45270 */
[----:B------:R-:W-:Y:S05]  /*9b90*/  @!P2 BRA `(.L_x_3635) ;  /* 0x000000000004a947 */ /* 0x000fea0003800000 */
[----:B------:R-:W-:Y:S01]  /*9ba0*/  BPT.TRAP 0x1 ;  /* 0x000000040000795c */ /* 0x000fe20000300000 */
.L_x_3635:
        /* <DEDUP_REMOVED lines=15> */
.L_x_3670:
[----:B------:R-:W2:Y:S02]  /*9ca0*/  SYNCS.PHASECHK.TRANS64.TRYWAIT P0, [R3+URZ], R0 ;  /* 0x00000000030075a7 */ /* 0x000ea4000800017f */
[----:B--2---:R-:W-:Y:S05]  /*9cb0*/  @!P0 BRA `(.L_x_3637) ;  /* 0x0000000400f08947 */ /* 0x004fea0003800000 */
.L_x_3671:
[----:B------:R-:W-:Y:S05]  /*9cc0*/  @!P2 BRA `(.L_x_3638) ;  /* 0x000000000004a947 */ /* 0x000fea0003800000 */
[----:B------:R-:W-:Y:S01]  /*9cd0*/  BPT.TRAP 0x1 ;  /* 0x000000040000795c */ /* 0x000fe20000300000 */
.L_x_3638:
[----:B--2---:R-:W-:-:S04]  /*9ce0*/  VIADD R3, R8, 0x30840 ;  /* 0x0003084008037836 */ /* 0x004fc80000000000 */
[----:B------:R-:W-:-:S04]  /*9cf0*/  IMAD R5, R2, 0x8, R3 ;  /* 0x0000000802057824 */ /* 0x000fc800078e0203 */
[----:B------:R-:W2:Y:S02]  /*9d00*/  SYNCS.PHASECHK.TRANS64.TRYWAIT P0, [R5+URZ], R4 ;  /* 0x00000004050075a7 */ /* 0x000ea4000800017f */
[----:B--2---:R-:W-:Y:S05]  /*9d10*/  @!P0 BRA `(.L_x_3639) ;  /* 0x0000000400ec8947 */ /* 0x004fea0003800000 */
.L_x_3672:
[----:B------:R-:W-:-:S07]  /*9d20*/  IMAD R3, R6, 0x8, R3 ;  /* 0x0000000806037824 */ /* 0x000fce00078e0203 */
.L_x_3640:
[----:B---3--:R3:W4:Y:S02]  /*9d30*/  SYNCS.PHASECHK.TRANS64.TRYWAIT P0, [R3+URZ], R0 ;  /* 0x00000000030075a7 */ /* 0x008724000800017f */
[----:B----4-:R-:W-:Y:S05]  /*9d40*/  @!P0 NANOSLEEP.SYNCS 0x989680 ;  /* 0x009896800000895d */ /* 0x010fea0003900000 */
[----:B------:R-:W4:Y:S02]  /*9d50*/  @!P0 SYNCS.PHASECHK.TRANS64 P0, [R3+URZ], R0 ;  /* 0x00000000030085a7 */ /* 0x000f24000800007f */
[----:B----4-:R-:W-:Y:S05]  /*9d60*/  @!P0 BRA `(.L_x_3640) ;  /* 0xfffffffc00f08947 */ /* 0x010fea000383ffff */
.L_x_3517:
[----:B------:R-:W-:Y:S05]  /*9d70*/  BSYNC B6 ;  /* 0x0000000000067941 */ /* 0x000fea0003800000 */
.L_x_3509:
[----:B------:R-:W-:Y:S05]  /*9d80*/  EXIT ;  /* 0x000000000000794d */ /* 0x000fea0003800000 */
.L_x_3527:
[----:B------:R-:W-:Y:S02]  /*9d90*/  IMAD.MOV.U32 R12, RZ, RZ, RZ ;  /* 0x000000ffff0c7224 */ /* 0x000fe400078e00ff */
[----:B------:R-:W-:Y:S02]  /*9da0*/  IMAD.MOV.U32 R11, RZ, RZ, 0x1f ;  /* 0x0000001fff0b7424 */ /* 0x000fe400078e00ff */
[----:B------:R-:W-:-:S07]  /*9db0*/  IMAD.MOV.U32 R15, RZ, RZ, -0x1 ;  /* 0xffffffffff0f7424 */ /* 0x000fce00078e00ff */
[----:B------:R-:W-:Y:S05]  /*9dc0*/  WARPSYNC.COLLECTIVE R15, `(.L_x_3641) ;  /* 0x000000000f087348 */ /* 0x000fea0003c00000 */
[----:B------:R1:W2:Y:S02]  /*9dd0*/  SHFL.IDX P6, R14, R13, R12, R11 ;  /* 0x0000000c0d0e7389 */ /* 0x0002a400000c000b */
[----:B-12---:R-:W-:Y:S01]  /*9de0*/  ENDCOLLECTIVE ;  /* 0x000000000000791b */ /* 0x006fe20003800000 */
.L_x_3641:
[----:B------:R-:W-:Y:S05]  /*9df0*/  BRA `(.L_x_3642) ;  /* 0xffffff7800907947 */ /* 0x000fea000383ffff */
.L_x_3529:
[----:B---3--:R3:W4:Y:S02]  /*9e00*/  SYNCS.PHASECHK.TRANS64.TRYWAIT P0, [R228+URZ+0x30800], R9 ;  /* 0x03080009e40075a7 */ /* 0x008724000800017f */
[----:B----4-:R-:W-:Y:S05]  /*9e10*/  @!P0 NANOSLEEP.SYNCS 0x989680 ;  /* 0x009896800000895d */ /* 0x010fea0003900000 */
[----:B------:R-:W4:Y:S02]  /*9e20*/  @!P0 SYNCS.PHASECHK.TRANS64 P0, [R228+URZ+0x30800], R9 ;  /* 0x03080009e40085a7 */ /* 0x000f24000800007f */
[----:B----4-:R-:W-:Y:S05]  /*9e30*/  @!P0 BRA `(.L_x_3529) ;  /* 0xfffffffc00f08947 */ /* 0x010fea000383ffff */
[----:B------:R-:W-:Y:S05]  /*9e40*/  BRA `(.L_x_3528) ;  /* 0xffffff7800b87947 */ /* 0x000fea000383ffff */
.L_x_3533:
[----:B---3--:R3:W4:Y:S02]  /*9e50*/  SYNCS.PHASECHK.TRANS64.TRYWAIT P1, [R0+URZ+0x30810], R9 ;  /* 0x03081009000075a7 */ /* 0x008724000802017f */
[----:B----4-:R-:W-:Y:S05]  /*9e60*/  @!P1 NANOSLEEP.SYNCS 0x989680 ;  /* 0x009896800000995d */ /* 0x010fea0003900000 */
[----:B------:R-:W4:Y:S02]  /*9e70*/  @!P1 SYNCS.PHASECHK.TRANS64 P1, [R0+URZ+0x30810], R9 ;  /* 0x03081009000095a7 */ /* 0x000f24000802007f */
[----:B----4-:R-:W-:Y:S05]  /*9e80*/  @!P1 BRA `(.L_x_3533) ;  /* 0xfffffffc00f09947 */ /* 0x010fea000383ffff */
[----:B------:R-:W-:Y:S05]  /*9e90*/  BRA `(.L_x_3532) ;  /* 0xffffff8000687947 */ /* 0x000fea000383ffff */
.L_x_3537:
[----:B------:R1:W1:Y:S02]  /*9ea0*/  SYNCS.PHASECHK.TRANS64.TRYWAIT P1, [R0+URZ+0x30830], R9 ;  /* 0x03083009000075a7 */ /* 0x000264000802017f */
[----:B-1----:R-:W-:Y:S05]  /*9eb0*/  @!P1 NANOSLEEP.SYNCS 0x989680 ;  /* 0x009896800000995d */ /* 0x002fea0003900000 */
[----:B------:R-:W1:Y:S02]  /*9ec0*/  @!P1 SYNCS.PHASECHK.TRANS64 P1, [R0+URZ+0x30830], R9 ;  /* 0x03083009000095a7 */ /* 0x000e64000802007f */
[----:B-1----:R-:W-:Y:S05]  /*9ed0*/  @!P1 BRA `(.L_x_3537) ;  /* 0xfffffffc00f09947 */ /* 0x002fea000383ffff */
[----:B------:R-:W-:Y:S05]  /*9ee0*/  BRA `(.L_x_3536) ;  /* 0xffffff8400c07947 */ /* 0x000fea000383ffff */
.L_x_3544:
[----:B------:R-:W-:Y:S01]  /*9ef0*/  BSSY B0, `(.L_x_3643) ;  /* 0x0000005000007945 */ /* 0x000fe20003800000 */
[----:B------:R-:W-:-:S07]  /*9f00*/  IMAD.MOV.U32 R15, RZ, RZ, -0x1 ;  /* 0xffffffffff0f7424 */ /* 0x000fce00078e00ff */
[----:B-1----:R-:W-:Y:S05]  /*9f10*/  WARPSYNC.COLLECTIVE R15, `(.L_x_3644) ;  /* 0x000000000f087348 */ /* 0x002fea0003c00000 */
[----:B------:R-:W-:Y:S01]  /*9f20*/  NOP ;  /* 0x0000000000007918 */ /* 0x000fe20000000000 */
[----:B-1----:R-:W-:Y:S01]  /*9f30*/  ENDCOLLECTIVE ;  /* 0x000000000000791b */ /* 0x002fe20003800000 */
.L_x_3644:
[----:B------:R-:W-:Y:S05]  /*9f40*/  BSYNC B0 ;  /* 0x0000000000007941 */ /* 0x000fea0003800000 */
.L_x_3643:
[----:B------:R-:W-:Y:S05]  /*9f50*/  BRA `(.L_x_3645) ;  /* 0xffffffac00d87947 */ /* 0x000fea000383ffff */
.L_x_3553:
[----:B------:R-:W-:Y:S01]  /*9f60*/  BSSY B0, `(.L_x_3646) ;  /* 0x0000005000007945 */ /* 0x000fe20003800000 */
[----:B------:R-:W-:-:S07]  /*9f70*/  IMAD.MOV.U32 R15, RZ, RZ, -0x1 ;  /* 0xffffffffff0f7424 */ /* 0x000fce00078e00ff */
[----:B-12---:R-:W-:Y:S05]  /*9f80*/  WARPSYNC.COLLECTIVE R15, `(.L_x_3647) ;  /* 0x000000000f087348 */ /* 0x006fea0003c00000 */
[----:B------:R-:W-:Y:S01]  /*9f90*/  NOP ;  /* 0x0000000000007918 */ /* 0x000fe20000000000 */
[----:B-12---:R-:W-:Y:S01]  /*9fa0*/  ENDCOLLECTIVE ;  /* 0x000000000000791b */ /* 0x006fe20003800000 */
.L_x_3647:
[----:B------:R-:W-:Y:S05]  /*9fb0*/  BSYNC B0 ;  /* 0x0000000000007941 */ /* 0x000fea0003800000 */
.L_x_3646:
[----:B------:R-:W-:Y:S05]  /*9fc0*/  BRA `(.L_x_3648) ;  /* 0xffffffb000d87947 */ /* 0x000fea000383ffff */
.L_x_3570:
[----:B------:R-:W-:Y:S01]  /*9fd0*/  BSSY B0, `(.L_x_3649) ;  /* 0x0000005000007945 */ /* 0x000fe20003800000 */
[----:B------:R-:W-:-:S07]  /*9fe0*/  IMAD.MOV.U32 R15, RZ, RZ, -0x1 ;  /* 0xffffffffff0f7424 */ /* 0x000fce00078e00ff */
[----:B------:R-:W-:Y:S05]  /*9ff0*/  WARPSYNC.COLLECTIVE R15, `(.L_x_3650) ;  /* 0x000000000f087348 */ /* 0x000fea0003c00000 */
[----:B------:R-:W-:Y:S01]  /*a000*/  NOP ;  /* 0x0000000000007918 */ /* 0x000fe20000000000 */
[----:B------:R-:W-:Y:S01]  /*a010*/  ENDCOLLECTIVE ;  /* 0x000000000000791b */ /* 0x000fe20003800000 */
.L_x_3650:
[----:B------:R-:W-:Y:S05]  /*a020*/  BSYNC B0 ;  /* 0x0000000000007941 */ /* 0x000fea0003800000 */
.L_x_3649:
[----:B------:R-:W-:Y:S05]  /*a030*/  BRA `(.L_x_3651) ;  /* 0xffffffc000d07947 */ /* 0x000fea000383ffff */
.L_x_3583:
[----:B------:R-:W-:Y:S01]  /*a040*/  BSSY B0, `(.L_x_3652) ;  /* 0x0000005000007945 */ /* 0x000fe20003800000 */
[----:B------:R-:W-:-:S07]  /*a050*/  IMAD.MOV.U32 R15, RZ, RZ, -0x1 ;  /* 0xffffffffff0f7424 */ /* 0x000fce00078e00ff */
[----:B------:R-:W-:Y:S05]  /*a060*/  WARPSYNC.COLLECTIVE R15, `(.L_x_3653) ;  /* 0x000000000f087348 */ /* 0x000fea0003c00000 */
[----:B------:R-:W-:Y:S01]  /*a070*/  NOP ;  /* 0x0000000000007918 */ /* 0x000fe20000000000 */
[----:B------:R-:W-:Y:S01]  /*a080*/  ENDCOLLECTIVE ;  /* 0x000000000000791b */ /* 0x000fe20003800000 */
.L_x_3653:
[----:B------:R-:W-:Y:S05]  /*a090*/  BSYNC B0 ;  /* 0x0000000000007941 */ /* 0x000fea0003800000 */
.L_x_3652:
[----:B------:R-:W-:Y:S05]  /*a0a0*/  BRA `(.L_x_3654) ;  /* 0xffffffc800807947 */ /* 0x000fea000383ffff */
.L_x_3595:
[----:B------:R-:W-:Y:S01]  /*a0b0*/  BSSY B0, `(.L_x_3655) ;  /* 0x0000005000007945 */ /* 0x000fe20003800000 */
[----:B------:R-:W-:-:S07]  /*a0c0*/  IMAD.MOV.U32 R15, RZ, RZ, -0x1 ;  /* 0xffffffffff0f7424 */ /* 0x000fce00078e00ff */
[----:B------:R-:W-:Y:S05]  /*a0d0*/  WARPSYNC.COLLECTIVE R15, `(.L_x_3656) ;  /* 0x000000000f087348 */ /* 0x000fea0003c00000 */
[----:B------:R-:W-:Y:S01]  /*a0e0*/  NOP ;  /* 0x0000000000007918 */ /* 0x000fe20000000000 */
[----:B------:R-:W-:Y:S01]  /*a0f0*/  ENDCOLLECTIVE ;  /* 0x000000000000791b */ /* 0x000fe20003800000 */
.L_x_3656:
[----:B------:R-:W-:Y:S05]  /*a100*/  BSYNC B0 ;  /* 0x0000000000007941 */ /* 0x000fea0003800000 */
.L_x_3655:
[----:B------:R-:W-:Y:S05]  /*a110*/  BRA `(.L_x_3657) ;  /* 0xffffffcc00c07947 */ /* 0x000fea000383ffff */
.L_x_3615:
[----:B-1----:R1:W2:Y:S02]  /*a120*/  SYNCS.PHASECHK.TRANS64.TRYWAIT P0, [R15+URZ+0x30820], R2 ;  /* 0x030820020f0075a7 */ /* 0x0022a4000800017f */
[----:B--2---:R-:W-:Y:S05]  /*a130*/  @!P0 NANOSLEEP.SYNCS 0x989680 ;  /* 0x009896800000895d */ /* 0x004fea0003900000 */
[----:B------:R-:W2:Y:S02]  /*a140*/  @!P0 SYNCS.PHASECHK.TRANS64 P0, [R15+URZ+0x30820], R2 ;  /* 0x030820020f0085a7 */ /* 0x000ea4000800007f */
[----:B--2---:R-:W-:Y:S05]  /*a150*/  @!P0 BRA `(.L_x_3615) ;  /* 0xfffffffc00f08947 */ /* 0x004fea000383ffff */
[----:B------:R-:W-:Y:S05]  /*a160*/  BRA `(.L_x_3658) ;  /* 0xffffffdc00b07947 */ /* 0x000fea000383ffff */
.L_x_3619:
[----:B--2---:R2:W3:Y:S02]  /*a170*/  SYNCS.PHASECHK.TRANS64.TRYWAIT P1, [R15+URZ+0x30840], R18 ;  /* 0x030840120f0075a7 */ /* 0x0044e4000802017f */
[----:B---3--:R-:W-:Y:S05]  /*a180*/  @!P1 NANOSLEEP.SYNCS 0x989680 ;  /* 0x009896800000995d */ /* 0x008fea0003900000 */
[----:B------:R-:W3:Y:S02]  /*a190*/  @!P1 SYNCS.PHASECHK.TRANS64 P1, [R15+URZ+0x30840], R18 ;  /* 0x030840120f0095a7 */ /* 0x000ee4000802007f */
[----:B---3--:R-:W-:Y:S05]  /*a1a0*/  @!P1 BRA `(.L_x_3619) ;  /* 0xfffffffc00f09947 */ /* 0x008fea000383ffff */
[----:B------:R-:W-:Y:S05]  /*a1b0*/  BRA `(.L_x_3659) ;  /* 0xffffffe400547947 */ /* 0x000fea000383ffff */
.L_x_3621:
[----:B-1----:R1:W3:Y:S02]  /*a1c0*/  SYNCS.PHASECHK.TRANS64.TRYWAIT P1, [R15+URZ+0x30828], R18 ;  /* 0x030828120f0075a7 */ /* 0x0022e4000802017f */
[----:B---3--:R-:W-:Y:S05]  /*a1d0*/  @!P1 NANOSLEEP.SYNCS 0x989680 ;  /* 0x009896800000995d */ /* 0x008fea0003900000 */
[----:B------:R-:W3:Y:S02]  /*a1e0*/  @!P1 SYNCS.PHASECHK.TRANS64 P1, [R15+URZ+0x30828], R18 ;  /* 0x030828120f0095a7 */ /* 0x000ee4000802007f */
[----:B---3--:R-:W-:Y:S05]  /*a1f0*/  @!P1 BRA `(.L_x_3621) ;  /* 0xfffffffc00f09947 */ /* 0x008fea000383ffff */
[----:B------:R-:W-:Y:S05]  /*a200*/  BRA `(.L_x_3660) ;  /* 0xffffffe400f47947 */ /* 0x000fea000383ffff */
.L_x_3623:
[----:B---3--:R3:W4:Y:S02]  /*a210*/  SYNCS.PHASECHK.TRANS64.TRYWAIT P1, [R15+URZ+0x30848], R18 ;  /* 0x030848120f0075a7 */ /* 0x008724000802017f */
[----:B----4-:R-:W-:Y:S05]  /*a220*/  @!P1 NANOSLEEP.SYNCS 0x989680 ;  /* 0x009896800000995d */ /* 0x010fea0003900000 */
[----:B------:R-:W4:Y:S02]  /*a230*/  @!P1 SYNCS.PHASECHK.TRANS64 P1, [R15+URZ+0x30848], R18 ;  /* 0x030848120f0095a7 */ /* 0x000f24000802007f */
[----:B----4-:R-:W-:Y:S05]  /*a240*/  @!P1 BRA `(.L_x_3623) ;  /* 0xfffffffc00f09947 */ /* 0x010fea000383ffff */
[----:B------:R-:W-:Y:S05]  /*a250*/  BRA `(.L_x_3661) ;  /* 0xffffffe800947947 */ /* 0x000fea000383ffff */
.L_x_3625:
[----:B------:R-:W-:-:S07]  /*a260*/  SHF.L.U32 R4, R10, 0x1f, RZ ;  /* 0x0000001f0a047819 */ /* 0x000fce00000006ff */
.L_x_3662:
[----:B----4-:R4:W1:Y:S02]  /*a270*/  SYNCS.PHASECHK.TRANS64.TRYWAIT P1, [R15+URZ+0x30820], R4 ;  /* 0x030820040f0075a7 */ /* 0x010864000802017f */
[----:B-1----:R-:W-:Y:S05]  /*a280*/  @!P1 NANOSLEEP.SYNCS 0x989680 ;  /* 0x009896800000995d */ /* 0x002fea0003900000 */
[----:B------:R-:W1:Y:S02]  /*a290*/  @!P1 SYNCS.PHASECHK.TRANS64 P1, [R15+URZ+0x30820], R4 ;  /* 0x030820040f0095a7 */ /* 0x000e64000802007f */
[----:B-1----:R-:W-:Y:S05]  /*a2a0*/  @!P1 BRA `(.L_x_3662) ;  /* 0xfffffffc00f09947 */ /* 0x002fea000383ffff */
[----:B------:R-:W-:Y:S05]  /*a2b0*/  BRA `(.L_x_3663) ;  /* 0xffffffec00187947 */ /* 0x000fea000383ffff */
.L_x_3628:
[----:B----4-:R4:W1:Y:S02]  /*a2c0*/  SYNCS.PHASECHK.TRANS64.TRYWAIT P1, [R15+URZ+0x30840], R12 ;  /* 0x0308400c0f0075a7 */ /* 0x010864000802017f */
[----:B-1----:R-:W-:Y:S05]  /*a2d0*/  @!P1 NANOSLEEP.SYNCS 0x989680 ;  /* 0x009896800000995d */ /* 0x002fea0003900000 */
[----:B------:R-:W1:Y:S02]  /*a2e0*/  @!P1 SYNCS.PHASECHK.TRANS64 P1, [R15+URZ+0x30840], R12 ;  /* 0x0308400c0f0095a7 */ /* 0x000e64000802007f */
[----:B-1----:R-:W-:Y:S05]  /*a2f0*/  @!P1 BRA `(.L_x_3628) ;  /* 0xfffffffc00f09947 */ /* 0x002fea000383ffff */
[----:B------:R-:W-:Y:S05]  /*a300*/  BRA `(.L_x_3664) ;  /* 0xffffffec00d47947 */ /* 0x000fea000383ffff */
.L_x_3630:
[----:B-1----:R1:W2:Y:S02]  /*a310*/  SYNCS.PHASECHK.TRANS64.TRYWAIT P1, [R15+URZ+0x30828], R12 ;  /* 0x0308280c0f0075a7 */ /* 0x0022a4000802017f */
[----:B--2---:R-:W-:Y:S05]  /*a320*/  @!P1 NANOSLEEP.SYNCS 0x989680 ;  /* 0x009896800000995d */ /* 0x004fea0003900000 */
[----:B------:R-:W2:Y:S02]  /*a330*/  @!P1 SYNCS.PHASECHK.TRANS64 P1, [R15+URZ+0x30828], R12 ;  /* 0x0308280c0f0095a7 */ /* 0x000ea4000802007f */
[----:B--2---:R-:W-:Y:S05]  /*a340*/  @!P1 BRA `(.L_x_3630) ;  /* 0xfffffffc00f09947 */ /* 0x004fea000383ffff */
[----:B------:R-:W-:Y:S05]  /*a350*/  BRA `(.L_x_3665) ;  /* 0xfffffff000687947 */ /* 0x000fea000383ffff */
.L_x_3632:
[----:B------:R1:W1:Y:S02]  /*a360*/  SYNCS.PHASECHK.TRANS64.TRYWAIT P0, [R3+URZ+0x30840], R0 ;  /* 0x03084000030075a7 */ /* 0x000264000800017f */
[----:B-1----:R-:W-:Y:S05]  /*a370*/  @!P0 NANOSLEEP.SYNCS 0x989680 ;  /* 0x009896800000895d */ /* 0x002fea0003900000 */
[----:B------:R-:W1:Y:S02]  /*a380*/  @!P0 SYNCS.PHASECHK.TRANS64 P0, [R3+URZ+0x30840], R0 ;  /* 0x03084000030085a7 */ /* 0x000e64000800007f */
[----:B-1----:R-:W-:Y:S05]  /*a390*/  @!P0 BRA `(.L_x_3632) ;  /* 0xfffffffc00f08947 */ /* 0x002fea000383ffff */
[----:B------:R-:W-:Y:S05]  /*a3a0*/  BRA `(.L_x_3666) ;  /* 0xfffffff400187947 */ /* 0x000fea000383ffff */
.L_x_3634:
[----:B------:R-:W-:Y:S01]  /*a3b0*/  BSSY B0, `(.L_x_3667) ;  /* 0x0000006000007945 */ /* 0x000fe20003800000 */
[----:B------:R-:W-:-:S07]  /*a3c0*/  IMAD.MOV.U32 R15, RZ, RZ, -0x1 ;  /* 0xffffffffff0f7424 */ /* 0x000fce00078e00ff */
[----:B------:R-:W-:Y:S05]  /*a3d0*/  WARPSYNC.COLLECTIVE R15, `(.L_x_3668) ;  /* 0x000000000f0c7348 */ /* 0x000fea0003c00000 */
[----:B------:R-:W-:Y:S02]  /*a3e0*/  ELECT P6, UR62, PT ;  /* 0x00000000003e782f */ /* 0x000fe400038c0000 */
[----:B------:R-:W-:Y:S01]  /*a3f0*/  MOV R14, UR62 ;  /* 0x0000003e000e7c02 */ /* 0x000fe20008000f00 */
[----:B------:R-:W-:Y:S10]  /*a400*/  ENDCOLLECTIVE ;  /* 0x000000000000791b */ /* 0x000ff40003800000 */
.L_x_3668:
[----:B------:R-:W-:Y:S05]  /*a410*/  BSYNC B0 ;  /* 0x0000000000007941 */ /* 0x000fea0003800000 */
.L_x_3667:
[----:B------:R-:W-:Y:S05]  /*a420*/  BRA `(.L_x_3669) ;  /* 0xfffffff400c87947 */ /* 0x000fea000383ffff */
.L_x_3636:
[----:B-1----:R1:W2:Y:S02]  /*a430*/  SYNCS.PHASECHK.TRANS64.TRYWAIT P0, [R7+URZ], R4 ;  /* 0x00000004070075a7 */ /* 0x0022a4000800017f */
[----:B--2---:R-:W-:Y:S05]  /*a440*/  @!P0 NANOSLEEP.SYNCS 0x989680 ;  /* 0x009896800000895d */ /* 0x004fea0003900000 */
[----:B------:R-:W2:Y:S02]  /*a450*/  @!P0 SYNCS.PHASECHK.TRANS64 P0, [R7+URZ], R4 ;  /* 0x00000004070085a7 */ /* 0x000ea4000800007f */
[----:B--2---:R-:W-:Y:S05]  /*a460*/  @!P0 BRA `(.L_x_3636) ;  /* 0xfffffffc00f08947 */ /* 0x004fea000383ffff */
[----:B------:R-:W-:Y:S05]  /*a470*/  BRA `(.L_x_3670) ;  /* 0xfffffff800087947 */ /* 0x000fea000383ffff */
.L_x_3637:
[----:B--2---:R2:W3:Y:S02]  /*a480*/  SYNCS.PHASECHK.TRANS64.TRYWAIT P0, [R3+URZ], R0 ;  /* 0x00000000030075a7 */ /* 0x0044e4000800017f */
[----:B---3--:R-:W-:Y:S05]  /*a490*/  @!P0 NANOSLEEP.SYNCS 0x989680 ;  /* 0x009896800000895d */ /* 0x008fea0003900000 */
[----:B------:R-:W3:Y:S02]  /*a4a0*/  @!P0 SYNCS.PHASECHK.TRANS64 P0, [R3+URZ], R0 ;  /* 0x00000000030085a7 */ /* 0x000ee4000800007f */
[----:B---3--:R-:W-:Y:S05]  /*a4b0*/  @!P0 BRA `(.L_x_3637) ;  /* 0xfffffffc00f08947 */ /* 0x008fea000383ffff */
[----:B------:R-:W-:Y:S05]  /*a4c0*/  BRA `(.L_x_3671) ;  /* 0xfffffff400fc7947 */ /* 0x000fea000383ffff */
.L_x_3639:
[----:B--2---:R2:W3:Y:S02]  /*a4d0*/  SYNCS.PHASECHK.TRANS64.TRYWAIT P0, [R5+URZ], R4 ;  /* 0x00000004050075a7 */ /* 0x0044e4000800017f */
[----:B---3--:R-:W-:Y:S05]  /*a4e0*/  @!P0 NANOSLEEP.SYNCS 0x989680 ;  /* 0x009896800000895d */ /* 0x008fea0003900000 */
[----:B------:R-:W3:Y:S02]  /*a4f0*/  @!P0 SYNCS.PHASECHK.TRANS64 P0, [R5+URZ], R4 ;  /* 0x00000004050085a7 */ /* 0x000ee4000800007f */
[----:B---3--:R-:W-:Y:S05]  /*a500*/  @!P0 BRA `(.L_x_3639) ;  /* 0xfffffffc00f08947 */ /* 0x008fea000383ffff */
[----:B------:R-:W-:Y:S05]  /*a510*/  BRA `(.L_x_3672) ;  /* 0xfffffff800007947 */ /* 0x000fea000383ffff */
.L_x_3673:
        /* <DEDUP_REMOVED lines=14> */
.L_x_3711:


//--------------------- .text._ZN7cutlass13device_kernelIN5flash22FlashAttnBwdPreprocessIN4cute5tupleIJNS3_1CILi64EEENS5_ILi128EEEEEENS_6half_tEfNS_4arch4Sm90ELb1ELb1EEEEEvNT_6ParamsE --------------------------
	.section	.text._ZN7cutlass13device_kernelIN5flash22FlashAttnBwdPreprocessIN4cute5tupleIJNS3_1CILi64EEENS5_ILi128EEEEEENS_6half_tEfNS_4arch4Sm90ELb1ELb1EEEEEvNT_6ParamsE,"ax",@progbits
	.align	128
.text._ZN7cutlass13device_kernelIN5flash22FlashAttnBwdPreprocessIN4cute5tupleIJNS3_1CILi64EEENS5_ILi128EEEEEENS_6half_tEfNS_4arch4Sm90ELb1ELb1EEEEEvNT_6ParamsE:
        .type           _ZN7cutlass13device_kernelIN5flash22FlashAttnBwdPreprocessIN4cute5tupleIJNS3_1CILi64EEENS5_ILi128EEEEEENS_6half_tEfNS_4arch4Sm90ELb1ELb1EEEEEvNT_6ParamsE,@function
        .size           _ZN7cutlass13device_kernelIN5flash22FlashAttnBwdPreprocessIN4cute5tupleIJNS3_1CILi64EEENS5_ILi128EEEEEENS_6half_tEfNS_4arch4Sm90ELb1ELb1EEEEEvNT_6ParamsE,(.L_x_3712 - _ZN7cutlass13device_kernelIN5flash22FlashAttnBwdPreprocessIN4cute5tupleIJNS3_1CILi64EEENS5_ILi128EEEEEENS_6half_tEfNS_4arch4Sm90ELb1ELb1EEEEEvNT_6ParamsE)
        .other          _ZN7cutlass13device_kernelIN5flash22FlashAttnBwdPreprocessIN4cute5tupleIJNS3_1CILi64EEENS5_ILi128EEEEEENS_6half_tEfNS_4arch4Sm90ELb1ELb1EEEEEvNT_6ParamsE,@"STO_CUDA_ENTRY STV_DEFAULT"
_ZN7cutlass13device_kernelIN5flash22FlashAttnBwdPreprocessIN4cute5tupleIJNS3_1CILi64EEENS5_ILi128EEEEEENS_6half_tEfNS_4arch4Sm90ELb1ELb1EEEEEvNT_6ParamsE:
        /* <DEDUP_REMOVED lines=11> */
[----:B------:R-:W-:Y:S01]  /*00b0*/  ISETP.NE.U32.AND P2, PT, R4, RZ, PT ;  /* 0x000000ff0400720c */ /* 0x000fe20003f45070 */
[----:B-1----:R-:W-:-:S04]  /*00c0*/  IMAD.WIDE R6, R0, 0x4, R6 ;  /* 0x0000000400067825 */ /* 0x002fc800078e0206 */
[----:B------:R-:W0:Y:S01]  /*00d0*/  @P1 LDC.64 R8, c[0x0][0x2f8] ;  /* 0x0000be00ff081b82 */ /* 0x000e220000000a00 */
[----:B------:R-:W-:-:S05]  /*00e0*/  MOV R4, UR6 ;  /* 0x0000000600047c02 */ /* 0x000fca0008000f00 */
[----:B------:R1:W5:Y:S01]  /*00f0*/  @P0 LDG.E R48, desc[UR4][R6.64] ;  /* 0x0000000406300981 */ /* 0x000362000c1e1900 */
[----:B------:R-:W-:Y:S01]  /*0100*/  ISETP.NE.AND.EX P2, PT, R5, RZ, PT, P2 ;  /* 0x000000ff0500720c */ /* 0x000fe20003f45320 */
[----:B------:R-:W2:Y:S01]  /*0110*/  S2R R2, SR_CTAID.X ;  /* 0x0000000000027919 */ /* 0x000ea20000002500 */
[----:B------:R-:W3:Y:S01]  /*0120*/  S2R R3, SR_TID.X ;  /* 0x0000000000037919 */ /* 0x000ee20000002100 */
[----:B0-----:R-:W-:-:S05]  /*0130*/  @P1 IMAD.WIDE R8, R0, 0x4, R8 ;  /* 0x0000000400081825 */ /* 0x001fca00078e0208 */
[----:B------:R1:W5:Y:S01]  /*0140*/  @P1 LDG.E R4, desc[UR4][R8.64] ;  /* 0x0000000408041981 */ /* 0x000362000c1e1900 */
[----:B--2---:R-:W-:Y:S01]  /*0150*/  SHF.L.U32 R5, R2, 0x6, RZ ;  /* 0x0000000602057819 */ /* 0x004fe200000006ff */
[----:B---3--:R-:W-:Y:S06]  /*0160*/  @P1 BRA `(.L_x_3674) ;  /* 0x0000000000101947 */ /* 0x008fec0003800000 */
[----:B------:R-:W-:Y:S05]  /*0170*/  @!P0 BRA `(.L_x_3674) ;  /* 0x00000000000c8947 */ /* 0x000fea0003800000 */
[----:B-1----:R-:W2:Y:S04]  /*0180*/  LDG.E R9, desc[UR4][R6.64] ;  /* 0x0000000406097981 */ /* 0x002ea8000c1e1900 */
[----:B-----5:R-:W2:Y:S02]  /*0190*/  LDG.E R4, desc[UR4][R6.64+0x4] ;  /* 0x0000040406047981 */ /* 0x020ea4000c1e1900 */
[----:B--2---:R-:W-:-:S07]  /*01a0*/  IADD3 R4, -R9, R4, RZ ;  /* 0x0000000409047210 */ /* 0x004fce0007ffe1ff */
.L_x_3674:
[----:B-----5:R-:W-:-:S13]  /*01b0*/  ISETP.LE.AND P1, PT, R4, R5, PT ;  /* 0x000000050400720c */ /* 0x020fda0003f23270 */
[----:B------:R-:W-:Y:S05]  /*01c0*/  @P2 EXIT P1 ;  /* 0x000000000000294d */ /* 0x000fea0000800000 */
[----:B------:R-:W0:Y:S01]  /*01d0*/  S2UR UR6, SR_CTAID.Y ;  /* 0x00000000000679c3 */ /* 0x000e220000002600 */
[----:B------:R-:W-:Y:S01]  /*01e0*/  ISETP.GT.AND P1, PT, R3, 0x3f, PT ;  /* 0x0000003f0300780c */ /* 0x000fe20003f24270 */
[----:B------:R-:W-:Y:S01]  /*01f0*/  BSSY B0, `(.L_x_3675) ;  /* 0x0000026000007945 */ /* 0x000fe20003800000 */
[----:B------:R-:W-:Y:S02]  /*0200*/  IADD3 R47, -R5, R4, RZ ;  /* 0x00000004052f7210 */ /* 0x000fe40007ffe1ff */
[----:B------:R-:W-:Y:S02]  /*0210*/  CS2R R14, SRZ ;  /* 0x00000000000e7805 */ /* 0x000fe4000001ff00 */
[----:B-1----:R-:W-:Y:S02]  /*0220*/  SHF.R.S32.HI R6, RZ, 0x1f, R3 ;  /* 0x0000001fff067819 */ /* 0x002fe40000011403 */
[----:B------:R-:W-:Y:S01]  /*0230*/  ISETP.GE.OR P4, PT, R3, R47, P1 ;  /* 0x0000002f0300720c */ /* 0x000fe20000f86670 */
[----:B------:R-:W1:Y:S01]  /*0240*/  LDC.64 R10, c[0x0][0x230] ;  /* 0x00008c00ff0a7b82 */ /* 0x000e620000000a00 */
[----:B------:R-:W-:-:S02]  /*0250*/  LEA.HI R7, R6, R3, RZ, 0x4 ;  /* 0x0000000306077211 */ /* 0x000fc400078f20ff */
[----:B------:R-:W-:Y:S02]  /*0260*/  SHF.R.S32.HI R41, RZ, 0x1f, R0 ;  /* 0x0000001fff297819 */ /* 0x000fe40000011400 */
[----:B------:R-:W-:Y:S02]  /*0270*/  LOP3.LUT R8, R7, 0xfffffff0, RZ, 0xc0, !PT ;  /* 0xfffffff007087812 */ /* 0x000fe400078ec0ff */
[----:B------:R-:W-:Y:S02]  /*0280*/  SHF.R.S32.HI R6, RZ, 0x4, R7 ;  /* 0x00000004ff067819 */ /* 0x000fe40000011407 */
[----:B------:R-:W-:Y:S02]  /*0290*/  IADD3 R45, -R8, R3, RZ ;  /* 0x00000003082d7210 */ /* 0x000fe40007ffe1ff */
[----:B------:R-:W-:Y:S02]  /*02a0*/  @P0 SHF.R.S32.HI R15, RZ, 0x1f, R48 ;  /* 0x0000001fff0f0819 */ /* 0x000fe40000011430 */
[----:B------:R-:W-:-:S02]  /*02b0*/  @P0 MOV R14, R48 ;  /* 0x00000030000e0202 */ /* 0x000fc40000000f00 */
[----:B------:R-:W-:Y:S01]  /*02c0*/  ISETP.GE.AND P3, PT, R6, R47, PT ;  /* 0x0000002f0600720c */ /* 0x000fe20003f66270 */
[----:B0-----:R-:W-:Y:S01]  /*02d0*/  USHF.R.S32.HI UR7, URZ, 0x1f, UR6 ;  /* 0x0000001f3f077899 */ /* 0x001fe20008011406 */
[----:B------:R-:W-:Y:S02]  /*02e0*/  SEL R7, R0, RZ, !P2 ;  /* 0x000000ff00077207 */ /* 0x000fe40005000000 */
[----:B------:R-:W-:Y:S02]  /*02f0*/  MOV R40, 0x7f800000 ;  /* 0x7f80000000287802 */ /* 0x000fe40000000f00 */
[----:B------:R-:W-:Y:S02]  /*0300*/  SHF.L.U32 R8, R45, 0x3, RZ ;  /* 0x000000032d087819 */ /* 0x000fe400000006ff */
[----:B------:R-:W-:Y:S01]  /*0310*/  SEL R41, R41, RZ, !P2 ;  /* 0x000000ff29297207 */ /* 0x000fe20005000000 */
[----:B------:R-:W-:Y:S06]  /*0320*/  @P4 BRA `(.L_x_3676) ;  /* 0x0000000000484947 */ /* 0x000fec0003800000 */
[----:B------:R-:W0:Y:S01]  /*0330*/  LDC.64 R18, c[0x0][0x290] ;  /* 0x0000a400ff127b82 */ /* 0x000e220000000a00 */
[----:B------:R-:W-:Y:S01]  /*0340*/  SHF.R.S32.HI R13, RZ, 0x1f, R5 ;  /* 0x0000001fff0d7819 */ /* 0x000fe20000011405 */
[----:B------:R-:W-:Y:S01]  /*0350*/  ULDC.64 UR8, c[0x0][0x298] ;  /* 0x0000a60000087ab9 */ /* 0x000fe20000000a00 */
[--C-:B------:R-:W-:Y:S02]  /*0360*/  SHF.R.S32.HI R16, RZ, 0x1f, R3.reuse ;  /* 0x0000001fff107819 */ /* 0x100fe40000011403 */
[----:B------:R-:W-:-:S04]  /*0370*/  IADD3 R12, P2, P4, R14, R5, R3 ;  /* 0x000000050e0c7210 */ /* 0x000fc80007c5e003 */
[----:B------:R-:W-:Y:S01]  /*0380*/  IADD3.X R13, R15, R13, R16, P2, P4 ;  /* 0x0000000d0f0d7210 */ /* 0x000fe200017e8410 */
[C---:B0-----:R-:W-:Y:S02]  /*0390*/  IMAD R16, R18.reuse, UR7, RZ ;  /* 0x0000000712107c24 */ /* 0x041fe4000f8e02ff */
        /* <DEDUP_REMOVED lines=11> */
.L_x_3676:
[----:B------:R-:W-:Y:S05]  /*0450*/  BSYNC B0 ;  /* 0x0000000000007941 */ /* 0x000fea0003800000 */
.L_x_3675:
[----:B------:R-:W-:Y:S01]  /*0460*/  ULDC UR8, c[0x0][0x21c] ;  /* 0x0000870000087ab9 */ /* 0x000fe20000000800 */
[----:B0-----:R-:W0:Y:S01]  /*0470*/  LDC.64 R16, c[0x0][0x250] ;  /* 0x00009400ff107b82 */ /* 0x001e220000000a00 */
[----:B------:R-:W-:Y:S02]  /*0480*/  ISETP.LT.AND P6, PT, R8, UR8, !P3 ;  /* 0x0000000808007c0c */ /* 0x000fe4000dfc1270 */
[----:B------:R-:W-:Y:S02]  /*0490*/  SHF.R.S32.HI R42, RZ, 0x1f, R6 ;  /* 0x0000001fff2a7819 */ /* 0x000fe40000011406 */
[----:B------:R-:W-:Y:S01]  /*04a0*/  IADD3 R36, P2, R6, R14, RZ ;  /* 0x0000000e06247210 */ /* 0x000fe20007f5e0ff */
[----:B-1----:R-:W-:Y:S01]  /*04b0*/  IMAD R14, R10, UR7, RZ ;  /* 0x000000070a0e7c24 */ /* 0x002fe2000f8e02ff */
[----:B------:R-:W-:Y:S02]  /*04c0*/  SHF.R.S32.HI R9, RZ, 0x1f, R8 ;  /* 0x0000001fff097819 */ /* 0x000fe40000011408 */
[----:B------:R-:W-:Y:S01]  /*04d0*/  IADD3.X R37, R42, R15, RZ, P2, !PT ;  /* 0x0000000f2a257210 */ /* 0x000fe200017fe4ff */
[----:B------:R-:W-:Y:S01]  /*04e0*/  IMAD R11, R11, UR6, R14 ;  /* 0x000000060b0b7c24 */ /* 0x000fe2000f8e020e */
[----:B------:R-:W-:Y:S01]  /*04f0*/  ISETP.GE.AND P2, PT, R8, UR8, PT ;  /* 0x0000000808007c0c */ /* 0x000fe2000bf46270 */
[----:B------:R-:W-:Y:S01]  /*0500*/  IMAD.WIDE.U32 R14, R10, UR6, R8 ;  /* 0x000000060a0e7c25 */ /* 0x000fe2000f8e0008 */
[----:B------:R-:W-:Y:S01]  /*0510*/  IADD3 R44, R6, 0x10, RZ ;  /* 0x00000010062c7810 */ /* 0x000fe20007ffe0ff */
[----:B------:R-:W1:Y:S01]  /*0520*/  @P6 LDC.64 R12, c[0x0][0x228] ;  /* 0x00008a00ff0c6b82 */ /* 0x000e620000000a00 */
[----:B------:R-:W-:Y:S01]  /*0530*/  ULDC.64 UR8, c[0x0][0x238] ;  /* 0x00008e0000087ab9 */ /* 0x000fe20000000a00 */
[----:B------:R-:W-:Y:S01]  /*0540*/  IMAD.WIDE R36, R2, 0x40, R36 ;  /* 0x0000004002247825 */ /* 0x000fe200078e0224 */
[----:B------:R-:W-:-:S02]  /*0550*/  ISETP.LT.AND P4, PT, R44, R47, !P2 ;  /* 0x0000002f2c00720c */ /* 0x000fc40005781270 */
[----:B------:R-:W-:Y:S01]  /*0560*/  IADD3 R15, R15, R11, RZ ;  /* 0x0000000b0f0f7210 */ /* 0x000fe20007ffe0ff */
[----:B------:R-:W-:Y:S01]  /*0570*/  IMAD R18, R41, UR8, RZ ;  /* 0x0000000829127c24 */ /* 0x000fe2000f8e02ff */
[----:B------:R-:W-:Y:S01]  /*0580*/  IADD3 R43, R6, 0x20, RZ ;  /* 0x00000020062b7810 */ /* 0x000fe20007ffe0ff */
[----:B------:R-:W2:Y:S02]  /*0590*/  @P6 LDC.64 R20, c[0x0][0x210] ;  /* 0x00008400ff146b82 */ /* 0x000ea40000000a00 */
[C---:B------:R-:W-:Y:S02]  /*05a0*/  IMAD R19, R7.reuse, UR9, R18 ;  /* 0x0000000907137c24 */ /* 0x040fe4000f8e0212 */
[C---:B0-----:R-:W-:Y:S02]  /*05b0*/  IMAD R22, R16.reuse, UR7, RZ ;  /* 0x0000000710167c24 */ /* 0x041fe4000f8e02ff */
[----:B------:R-:W-:Y:S01]  /*05c0*/  IMAD.WIDE.U32 R38, R7, UR8, R14 ;  /* 0x0000000807267c25 */ /* 0x000fe2000f8e000e */
[----:B------:R-:W-:Y:S01]  /*05d0*/  ULDC.64 UR8, c[0x0][0x258] ;  /* 0x0000960000087ab9 */ /* 0x000fe20000000a00 */
[----:B------:R-:W0:Y:S02]  /*05e0*/  @P6 LDC.64 R10, c[0x0][0x248] ;  /* 0x00009200ff0a6b82 */ /* 0x000e240000000a00 */
[----:B------:R-:W-:Y:S01]  /*05f0*/  IMAD R17, R17, UR6, R22 ;  /* 0x0000000611117c24 */ /* 0x000fe2000f8e0216 */
[----:B------:R-:W-:Y:S01]  /*0600*/  IADD3 R39, R39, R19, RZ ;  /* 0x0000001327277210 */ /* 0x000fe20007ffe0ff */
[----:B------:R-:W-:Y:S01]  /*0610*/  IMAD.WIDE.U32 R8, R16, UR6, R8 ;  /* 0x0000000610087c25 */ /* 0x000fe2000f8e0008 */
[----:B------:R-:W-:-:S02]  /*0620*/  @P4 MOV R24, R38 ;  /* 0x0000002600184202 */ /* 0x000fc40000000f00 */
[----:B------:R-:W-:Y:S01]  /*0630*/  @P4 MOV R25, R39 ;  /* 0x0000002700194202 */ /* 0x000fe20000000f00 */
[-C--:B-1----:R-:W-:Y:S01]  /*0640*/  @P6 IMAD R18, R37, R12.reuse, RZ ;  /* 0x0000000c25126224 */ /* 0x082fe200078e02ff */
[----:B------:R-:W1:Y:S01]  /*0650*/  @P6 LDC.64 R22, c[0x0][0x240] ;  /* 0x00009000ff166b82 */ /* 0x000e620000000a00 */
[----:B------:R-:W-:Y:S01]  /*0660*/  IADD3 R9, R9, R17, RZ ;  /* 0x0000001109097210 */ /* 0x000fe20007ffe0ff */
[----:B------:R-:W-:Y:S02]  /*0670*/  IMAD R14, R41, UR8, RZ ;  /* 0x00000008290e7c24 */ /* 0x000fe4000f8e02ff */
[C---:B------:R-:W-:Y:S02]  /*0680*/  @P6 IMAD R15, R36.reuse, R13, R18 ;  /* 0x0000000d240f6224 */ /* 0x040fe400078e0212 */
[----:B------:R-:W-:Y:S02]  /*0690*/  @P6 IMAD.WIDE.U32 R12, R36, R12, R38 ;  /* 0x0000000c240c6225 */ /* 0x000fe400078e0026 */
[----:B------:R-:W3:Y:S02]  /*06a0*/  @P4 LDC.64 R18, c[0x0][0x228] ;  /* 0x00008a00ff124b82 */ /* 0x000ee40000000a00 */
[C---:B------:R-:W-:Y:S01]  /*06b0*/  IMAD R53, R7.reuse, UR9, R14 ;  /* 0x0000000907357c24 */ /* 0x040fe2000f8e020e */
[----:B--2---:R-:W-:Y:S01]  /*06c0*/  @P6 LEA R20, P5, R12, R20, 0x1 ;  /* 0x000000140c146211 */ /* 0x004fe200078a08ff */
[----:B------:R-:W-:Y:S01]  /*06d0*/  IMAD.WIDE.U32 R58, R7, UR8, R8 ;  /* 0x00000008073a7c25 */ /* 0x000fe2000f8e0008 */
[----:B------:R-:W-:-:S02]  /*06e0*/  @P6 IADD3 R8, R13, R15, RZ ;  /* 0x0000000f0d086210 */ /* 0x000fc40007ffe0ff */
[----:B------:R-:W-:Y:S01]  /*06f0*/  CS2R R14, SRZ ;  /* 0x00000000000e7805 */ /* 0x000fe2000001ff00 */
[----:B------:R-:W2:Y:S01]  /*0700*/  @P4 LDC.64 R60, c[0x0][0x210] ;  /* 0x00008400ff3c4b82 */ /* 0x000ea20000000a00 */
[----:B0-----:R-:W-:Y:S01]  /*0710*/  @P6 IMAD R9, R37, R10, RZ ;  /* 0x0000000a25096224 */ /* 0x001fe200078e02ff */
[----:B------:R-:W-:Y:S02]  /*0720*/  IADD3 R53, R59, R53, RZ ;  /* 0x000000353b357210 */ /* 0x000fe40007ffe0ff */
[----:B------:R-:W-:Y:S01]  /*0730*/  @P6 LEA.HI.X R21, R12, R21, R8, 0x1, P5 ;  /* 0x000000150c156211 */ /* 0x000fe200028f0c08 */
[C---:B------:R-:W-:Y:S01]  /*0740*/  @P6 IMAD R13, R36.reuse, R11, R9 ;  /* 0x0000000b240d6224 */ /* 0x040fe200078e0209 */
[----:B------:R-:W-:Y:S02]  /*0750*/  @P6 MOV R52, R58 ;  /* 0x0000003a00346202 */ /* 0x000fe40000000f00 */
[C---:B------:R-:W-:Y:S01]  /*0760*/  @P4 IADD3 R27, P5, R36.reuse, 0x10, RZ ;  /* 0x00000010241b4810 */ /* 0x040fe20007fbe0ff */
[----:B------:R-:W0:Y:S02]  /*0770*/  @P4 LDC.64 R16, c[0x0][0x248] ;  /* 0x00009200ff104b82 */ /* 0x000e240000000a00 */
[----:B------:R-:W-:Y:S01]  /*0780*/  @P6 IMAD.WIDE.U32 R10, R36, R10, R52 ;  /* 0x0000000a240a6225 */ /* 0x000fe200078e0034 */
[----:B------:R-:W-:-:S04]  /*0790*/  @P4 IADD3.X R9, RZ, R37, RZ, P5, !PT ;  /* 0x00000025ff094210 */ /* 0x000fc80002ffe4ff */
[----:B------:R-:W-:Y:S01]  /*07a0*/  @P6 IADD3 R8, R11, R13, RZ ;  /* 0x0000000d0b086210 */ /* 0x000fe20007ffe0ff */
[----:B---3--:R-:W-:Y:S01]  /*07b0*/  @P4 IMAD R12, R9, R18, RZ ;  /* 0x00000012090c4224 */ /* 0x008fe200078e02ff */
[C---:B-1----:R-:W-:Y:S01]  /*07c0*/  @P6 LEA R22, P5, R10.reuse, R22, 0x1 ;  /* 0x000000160a166211 */ /* 0x042fe200078a08ff */
[----:B------:R-:W1:Y:S02]  /*07d0*/  @P4 LDC.64 R32, c[0x0][0x240] ;  /* 0x00009000ff204b82 */ /* 0x000e640000000a00 */
[----:B------:R-:W-:Y:S01]  /*07e0*/  @P4 IMAD R29, R27, R19, R12 ;  /* 0x000000131b1d4224 */ /* 0x000fe200078e020c */
[----:B------:R-:W-:Y:S02]  /*07f0*/  @P6 LEA.HI.X R23, R10, R23, R8, 0x1, P5 ;  /* 0x000000170a176211 */ /* 0x000fe400028f0c08 */
[----:B------:R-:W-:Y:S02]  /*0800*/  CS2R R8, SRZ ;  /* 0x0000000000087805 */ /* 0x000fe4000001ff00 */
[----:B------:R-:W-:-:S02]  /*0810*/  CS2R R10, SRZ ;  /* 0x00000000000a7805 */ /* 0x000fc4000001ff00 */
[----:B------:R-:W-:Y:S01]  /*0820*/  CS2R R12, SRZ ;  /* 0x00000000000c7805 */ /* 0x000fe2000001ff00 */
[----:B------:R-:W-:Y:S01]  /*0830*/  @P4 IMAD.WIDE.U32 R18, R27, R18, R24 ;  /* 0x000000121b124225 */ /* 0x000fe200078e0018 */
[----:B------:R-:W-:Y:S02]  /*0840*/  ISETP.LT.AND P5, PT, R43, R47, !P2 ;  /* 0x0000002f2b00720c */ /* 0x000fe400057a1270 */
[----:B------:R-:W-:Y:S01]  /*0850*/  IADD3 R46, R6, 0x30, RZ ;  /* 0x00000030062e7810 */ /* 0x000fe20007ffe0ff */
[----:B------:R3:W4:Y:S01]  /*0860*/  @P6 LDG.E.128 R8, desc[UR4][R20.64] ;  /* 0x0000000414086981 */ /* 0x000722000c1e1d00 */
[----:B------:R-:W-:-:S03]  /*0870*/  @P4 IADD3 R19, R19, R29, RZ ;  /* 0x0000001d13134210 */ /* 0x000fc60007ffe0ff */
[----:B------:R0:W4:Y:S01]  /*0880*/  @P6 LDG.E.128 R12, desc[UR4][R22.64] ;  /* 0x00000004160c6981 */ /* 0x000122000c1e1d00 */
[----:B--2---:R-:W-:Y:S02]  /*0890*/  @P4 LEA R60, P6, R18, R60, 0x1 ;  /* 0x0000003c123c4211 */ /* 0x004fe400078c08ff */
[----:B------:R-:W-:Y:S02]  /*08a0*/  ISETP.LT.AND P2, PT, R46, R47, !P2 ;  /* 0x0000002f2e00720c */ /* 0x000fe40005741270 */
[----:B------:R-:W-:Y:S01]  /*08b0*/  @P4 LEA.HI.X R61, R18, R61, R19, 0x1, P6 ;  /* 0x0000003d123d4211 */ /* 0x000fe200030f0c13 */
[----:B------:R-:W2:Y:S01]  /*08c0*/  @P5 LDC.64 R56, c[0x0][0x228] ;  /* 0x00008a00ff385b82 */ /* 0x000ea20000000a00 */
[----:B------:R-:W-:Y:S02]  /*08d0*/  @P4 IADD3 R27, P6, R36, 0x10, RZ ;  /* 0x00000010241b4810 */ /* 0x000fe40007fde0ff */
[----:B---3--:R-:W-:Y:S02]  /*08e0*/  @P4 MOV R20, R58 ;  /* 0x0000003a00144202 */ /* 0x008fe40000000f00 */
[----:B------:R-:W-:-:S02]  /*08f0*/  @P4 IADD3.X R19, RZ, R37, RZ, P6, !PT ;  /* 0x00000025ff134210 */ /* 0x000fc400037fe4ff */
[----:B------:R-:W-:Y:S01]  /*0900*/  @P4 MOV R21, R53 ;  /* 0x0000003500154202 */ /* 0x000fe20000000f00 */
[----:B------:R-:W3:Y:S01]  /*0910*/  @P5 LDC.64 R50, c[0x0][0x248] ;  /* 0x00009200ff325b82 */ /* 0x000ee20000000a00 */
[----:B------:R-:W-:Y:S01]  /*0920*/  @P5 MOV R54, R38 ;  /* 0x0000002600365202 */ /* 0x000fe20000000f00 */
[-C--:B0-----:R-:W-:Y:S01]  /*0930*/  @P4 IMAD R18, R19, R16.reuse, RZ ;  /* 0x0000001013124224 */ /* 0x081fe200078e02ff */
[C---:B------:R-:W-:Y:S02]  /*0940*/  @P5 IADD3 R19, P6, R36.reuse, 0x20, RZ ;  /* 0x0000002024135810 */ /* 0x040fe40007fde0ff */
[----:B------:R-:W-:Y:S01]  /*0950*/  @P5 MOV R55, R39 ;  /* 0x0000002700375202 */ /* 0x000fe20000000f00 */
[C---:B------:R-:W-:Y:S01]  /*0960*/  @P4 IMAD R25, R27.reuse, R17, R18 ;  /* 0x000000111b194224 */ /* 0x040fe200078e0212 */
[----:B------:R-:W-:Y:S01]  /*0970*/  @P5 IADD3.X R23, RZ, R37, RZ, P6, !PT ;  /* 0x00000025ff175210 */ /* 0x000fe200037fe4ff */
[----:B------:R-:W0:Y:S01]  /*0980*/  @P2 LDC.64 R34, c[0x0][0x228] ;  /* 0x00008a00ff222b82 */ /* 0x000e220000000a00 */
[----:B------:R-:W-:Y:S01]  /*0990*/  @P5 IADD3 R18, P6, R36, 0x20, RZ ;  /* 0x0000002024125810 */ /* 0x000fe20007fde0ff */
[----:B------:R-:W-:-:S03]  /*09a0*/  @P4 IMAD.WIDE.U32 R16, R27, R16, R20 ;  /* 0x000000101b104225 */ /* 0x000fc600078e0014 */
[----:B------:R-:W-:Y:S02]  /*09b0*/  @P5 IADD3.X R49, RZ, R37, RZ, P6, !PT ;  /* 0x00000025ff315210 */ /* 0x000fe400037fe4ff */
[----:B------:R-:W-:Y:S01]  /*09c0*/  @P4 IADD3 R17, R17, R25, RZ ;  /* 0x0000001911114210 */ /* 0x000fe20007ffe0ff */
[----:B------:R-:W0:Y:S01]  /*09d0*/  @P5 LDC.64 R30, c[0x0][0x210] ;  /* 0x00008400ff1e5b82 */ /* 0x000e220000000a00 */
[C---:B-1----:R-:W-:Y:S01]  /*09e0*/  @P4 LEA R32, P6, R16.reuse, R32, 0x1 ;  /* 0x0000002010204211 */ /* 0x042fe200078c08ff */
[-C--:B--2---:R-:W-:Y:S01]  /*09f0*/  @P5 IMAD R20, R23, R56.reuse, RZ ;  /* 0x0000003817145224 */ /* 0x084fe200078e02ff */
[----:B------:R-:W-:Y:S01]  /*0a00*/  CS2R R22, SRZ ;  /* 0x0000000000167805 */ /* 0x000fe2000001ff00 */
[C---:B------:R-:W-:Y:S01]  /*0a10*/  @P5 IMAD.WIDE.U32 R54, R19.reuse, R56, R54 ;  /* 0x0000003813365225 */ /* 0x040fe200078e0036 */
[----:B------:R-:W-:Y:S02]  /*0a20*/  @P4 LEA.HI.X R33, R16, R33, R17, 0x1, P6 ;  /* 0x0000002110214211 */ /* 0x000fe400030f0c11 */
[----:B------:R-:W-:Y:S01]  /*0a30*/  @P2 IADD3 R52, P6, R36, 0x30, RZ ;  /* 0x0000003024342810 */ /* 0x000fe20007fde0ff */
[----:B------:R-:W1:Y:S01]  /*0a40*/  @P2 LDC.64 R24, c[0x0][0x248] ;  /* 0x00009200ff182b82 */ /* 0x000e620000000a00 */
[----:B------:R-:W-:Y:S01]  /*0a50*/  @P5 IMAD R57, R19, R57, R20 ;  /* 0x0000003913395224 */ /* 0x000fe200078e0214 */
[----:B------:R-:W-:Y:S01]  /*0a60*/  @P5 MOV R16, R58 ;  /* 0x0000003a00105202 */ /* 0x000fe20000000f00 */
[----:B---3--:R-:W-:Y:S01]  /*0a70*/  @P5 IMAD R49, R49, R50, RZ ;  /* 0x0000003231315224 */ /* 0x008fe200078e02ff */
[----:B------:R-:W-:-:S02]  /*0a80*/  @P2 IADD3.X R21, RZ, R37, RZ, P6, !PT ;  /* 0x00000025ff152210 */ /* 0x000fc400037fe4ff */
[----:B------:R-:W-:Y:S01]  /*0a90*/  @P5 MOV R17, R53 ;  /* 0x0000003500115202 */ /* 0x000fe20000000f00 */
[C---:B------:R-:W-:Y:S01]  /*0aa0*/  @P5 IMAD R49, R18.reuse, R51, R49 ;  /* 0x0000003312315224 */ /* 0x040fe200078e0231 */
[----:B------:R-:W2:Y:S01]  /*0ab0*/  @P2 LDC.64 R28, c[0x0][0x210] ;  /* 0x00008400ff1c2b82 */ /* 0x000ea20000000a00 */
[----:B0-----:R-:W-:Y:S01]  /*0ac0*/  @P2 IMAD R56, R21, R34, RZ ;  /* 0x0000002215382224 */ /* 0x001fe200078e02ff */
[----:B------:R-:W-:Y:S01]  /*0ad0*/  CS2R R20, SRZ ;  /* 0x0000000000147805 */ /* 0x000fe2000001ff00 */
[----:B------:R-:W-:Y:S01]  /*0ae0*/  @P5 IMAD.WIDE.U32 R50, R18, R50, R16 ;  /* 0x0000003212325225 */ /* 0x000fe200078e0010 */
[----:B------:R-:W-:Y:S02]  /*0af0*/  CS2R R16, SRZ ;  /* 0x0000000000107805 */ /* 0x000fe4000001ff00 */
[----:B------:R-:W-:Y:S01]  /*0b00*/  CS2R R18, SRZ ;  /* 0x0000000000127805 */ /* 0x000fe2000001ff00 */
[----:B------:R-:W-:Y:S01]  /*0b10*/  @P2 IMAD R35, R52, R35, R56 ;  /* 0x0000002334232224 */ /* 0x000fe200078e0238 */
[----:B------:R-:W0:Y:S01]  /*0b20*/  @P5 LDC.64 R26, c[0x0][0x240] ;  /* 0x00009000ff1a5b82 */ /* 0x000e220000000a00 */
[----:B------:R3:W4:Y:S01]  /*0b30*/  @P4 LDG.E.128 R20, desc[UR4][R32.64] ;  /* 0x0000000420144981 */ /* 0x000722000c1e1d00 */
[----:B------:R-:W-:-:S03]  /*0b40*/  @P2 IADD3 R56, P6, R36, 0x30, RZ ;  /* 0x0000003024382810 */ /* 0x000fc60007fde0ff */
[----:B------:R-:W4:Y:S03]  /*0b50*/  @P4 LDG.E.128 R16, desc[UR4][R60.64] ;  /* 0x000000043c104981 */ /* 0x000f26000c1e1d00 */
[----:B---3--:R-:W3:Y:S01]  /*0b60*/  @P2 LDC.64 R32, c[0x0][0x240] ;  /* 0x00009000ff202b82 */ /* 0x008ee20000000a00 */
[----:B------:R-:W-:Y:S02]  /*0b70*/  @P5 LEA R36, P4, R54, R30, 0x1 ;  /* 0x0000001e36245211 */ /* 0x000fe400078808ff */
[----:B------:R-:W-:Y:S01]  /*0b80*/  @P2 IADD3.X R30, RZ, R37, RZ, P6, !PT ;  /* 0x00000025ff1e2210 */ /* 0x000fe200037fe4ff */
[----:B------:R-:W-:Y:S01]  /*0b90*/  @P2 IMAD.WIDE.U32 R38, R52, R34, R38 ;  /* 0x0000002234262225 */ /* 0x000fe200078e0026 */
[----:B------:R-:W-:Y:S02]  /*0ba0*/  @P5 IADD3 R55, R55, R57, RZ ;  /* 0x0000003937375210 */ /* 0x000fe40007ffe0ff */
[----:B------:R-:W-:Y:S01]  /*0bb0*/  @P2 MOV R59, R53 ;  /* 0x00000035003b2202 */ /* 0x000fe20000000f00 */
[----:B-1----:R-:W-:Y:S01]  /*0bc0*/  @P2 IMAD R30, R30, R24, RZ ;  /* 0x000000181e1e2224 */ /* 0x002fe200078e02ff */
[----:B------:R-:W-:-:S02]  /*0bd0*/  @P5 LEA.HI.X R37, R54, R31, R55, 0x1, P4 ;  /* 0x0000001f36255211 */ /* 0x000fc400020f0c37 */
[----:B------:R-:W-:Y:S01]  /*0be0*/  @P2 IADD3 R35, R39, R35, RZ ;  /* 0x0000002327232210 */ /* 0x000fe20007ffe0ff */
[----:B------:R-:W-:Y:S01]  /*0bf0*/  @P2 IMAD R31, R56, R25, R30 ;  /* 0x00000019381f2224 */ /* 0x000fe200078e021e */
[----:B--2---:R-:W-:Y:S01]  /*0c00*/  @P2 LEA R52, P4, R38, R28, 0x1 ;  /* 0x0000001c26342211 */ /* 0x004fe200078808ff */
[----:B------:R-:W-:Y:S01]  /*0c10*/  @P2 IMAD.WIDE.U32 R58, R56, R24, R58 ;  /* 0x00000018383a2225 */ /* 0x000fe200078e003a */
[----:B------:R-:W-:Y:S02]  /*0c20*/  @P5 IADD3 R49, R51, R49, RZ ;  /* 0x0000003133315210 */ /* 0x000fe40007ffe0ff */
[----:B0-----:R-:W-:Y:S02]  /*0c30*/  @P5 LEA R34, P6, R50, R26, 0x1 ;  /* 0x0000001a32225211 */ /* 0x001fe400078c08ff */
[----:B------:R-:W-:Y:S02]  /*0c40*/  @P2 LEA.HI.X R53, R38, R29, R35, 0x1, P4 ;  /* 0x0000001d26352211 */ /* 0x000fe400020f0c23 */
[----:B------:R-:W-:-:S02]  /*0c50*/  CS2R R24, SRZ ;  /* 0x0000000000187805 */ /* 0x000fc4000001ff00 */
[----:B------:R-:W-:Y:S02]  /*0c60*/  @P5 LEA.HI.X R35, R50, R27, R49, 0x1, P6 ;  /* 0x0000001b32235211 */ /* 0x000fe400030f0c31 */
[----:B------:R-:W-:Y:S02]  /*0c70*/  CS2R R26, SRZ ;  /* 0x00000000001a7805 */ /* 0x000fe4000001ff00 */
[----:B------:R-:W-:Y:S02]  /*0c80*/  @P2 IADD3 R38, R59, R31, RZ ;  /* 0x0000001f3b262210 */ /* 0x000fe40007ffe0ff */
[----:B------:R-:W-:Y:S02]  /*0c90*/  CS2R R28, SRZ ;  /* 0x00000000001c7805 */ /* 0x000fe4000001ff00 */
[----:B------:R-:W-:Y:S02]  /*0ca0*/  CS2R R30, SRZ ;  /* 0x00000000001e7805 */ /* 0x000fe4000001ff00 */
[C---:B---3--:R-:W-:Y:S01]  /*0cb0*/  @P2 LEA R50, P4, R58.reuse, R32, 0x1 ;  /* 0x000000203a322211 */ /* 0x048fe200078808ff */
[----:B------:R0:W2:Y:S03]  /*0cc0*/  @P5 LDG.E.128 R24, desc[UR4][R36.64] ;  /* 0x0000000424185981 */ /* 0x0000a6000c1e1d00 */
[----:B------:R-:W-:-:S02]  /*0cd0*/  @P2 LEA.HI.X R51, R58, R33, R38, 0x1, P4 ;  /* 0x000000213a332211 */ /* 0x000fc400020f0c26 */
[----:B------:R-:W-:Y:S01]  /*0ce0*/  CS2R R32, SRZ ;  /* 0x0000000000207805 */ /* 0x000fe2000001ff00 */
[----:B------:R1:W3:Y:S01]  /*0cf0*/  @P5 LDG.E.128 R28, desc[UR4][R34.64] ;  /* 0x00000004221c5981 */ /* 0x0002e2000c1e1d00 */
[----:B------:R-:W-:Y:S02]  /*0d00*/  CS2R R38, SRZ ;  /* 0x0000000000267805 */ /* 0x000fe4000001ff00 */
[----:B0-----:R-:W-:Y:S02]  /*0d10*/  CS2R R36, SRZ ;  /* 0x0000000000247805 */ /* 0x001fe4000001ff00 */
[----:B-1----:R-:W-:-:S04]  /*0d20*/  CS2R R34, SRZ ;  /* 0x0000000000227805 */ /* 0x002fc8000001ff00 */
[----:B------:R0:W3:Y:S04]  /*0d30*/  @P2 LDG.E.128 R36, desc[UR4][R50.64] ;  /* 0x0000000432242981 */ /* 0x0000e8000c1e1d00 */
[----:B------:R1:W3:Y:S01]  /*0d40*/  @P2 LDG.E.128 R32, desc[UR4][R52.64] ;  /* 0x0000000434202981 */ /* 0x0002e2000c1e1d00 */
[----:B------:R-:W-:Y:S02]  /*0d50*/  ISETP.NE.AND P5, PT, R45, RZ, PT ;  /* 0x000000ff2d00720c */ /* 0x000fe40003fa5270 */
[----:B------:R-:W-:Y:S01]  /*0d60*/  @P0 LEA R48, R0, R48, 0x6 ;  /* 0x0000003000300211 */ /* 0x000fe200078e30ff */
[----:B------:R-:W-:Y:S01]  /*0d70*/  BSSY B0, `(.L_x_3677) ;  /* 0x00000a3000007945 */ /* 0x000fe20003800000 */
[----:B------:R-:W-:Y:S01]  /*0d80*/  ISETP.GE.AND P4, PT, R44, R47, PT ;  /* 0x0000002f2c00720c */ /* 0x000fe20003f86270 */
[----:B----4-:R-:W-:-:S02]  /*0d90*/  HADD2.F32 R49, -RZ, R8.H0_H0 ;  /* 0x20000008ff317230 */ /* 0x010fc40000004100 */
[----:B------:R-:W-:Y:S02]  /*0da0*/  HADD2.F32 R8, -RZ, R8.H1_H1 ;  /* 0x30000008ff087230 */ /* 0x000fe40000004100 */
[----:B------:R-:W-:Y:S02]  /*0db0*/  HADD2.F32 R59, -RZ, R12.H1_H1 ;  /* 0x3000000cff3b7230 */ /* 0x000fe40000004100 */
[--C-:B------:R-:W-:Y:S02]  /*0dc0*/  HADD2.F32 R54, -RZ, R9.reuse.H0_H0 ;  /* 0x20000009ff367230 */ /* 0x100fe40000004100 */
[----:B------:R-:W-:Y:S02]  /*0dd0*/  HADD2.F32 R55, -RZ, R9.H1_H1 ;  /* 0x30000009ff377230 */ /* 0x000fe40000004100 */
[----:B------:R-:W-:Y:S01]  /*0de0*/  FMUL.FTZ R8, R8, R59 ;  /* 0x0000003b08087220 */ /* 0x000fe20000410000 */
[--C-:B------:R-:W-:Y:S02]  /*0df0*/  HADD2.F32 R9, -RZ, R10.reuse.H0_H0 ;  /* 0x2000000aff097230 */ /* 0x100fe40000004100 */
[----:B------:R-:W-:-:S02]  /*0e00*/  HADD2.F32 R57, -RZ, R10.H1_H1 ;  /* 0x3000000aff397230 */ /* 0x000fc40000004100 */
[----:B------:R-:W-:Y:S02]  /*0e10*/  HADD2.F32 R58, -RZ, R12.H0_H0 ;  /* 0x2000000cff3a7230 */ /* 0x000fe40000004100 */
[--C-:B0-----:R-:W-:Y:S02]  /*0e20*/  HADD2.F32 R51, -RZ, R13.reuse.H0_H0 ;  /* 0x2000000dff337230 */ /* 0x101fe40000004100 */
[----:B------:R-:W-:Y:S02]  /*0e30*/  HADD2.F32 R50, -RZ, R13.H1_H1 ;  /* 0x3000000dff327230 */ /* 0x000fe40000004100 */
[--C-:B------:R-:W-:Y:S02]  /*0e40*/  HADD2.F32 R13, -RZ, R15.reuse.H0_H0 ;  /* 0x2000000fff0d7230 */ /* 0x100fe40000004100 */
[----:B------:R-:W-:Y:S02]  /*0e50*/  HADD2.F32 R10, -RZ, R15.H1_H1 ;  /* 0x3000000fff0a7230 */ /* 0x000fe40000004100 */
[----:B------:R-:W-:-:S02]  /*0e60*/  HADD2.F32 R12, -RZ, R14.H0_H0 ;  /* 0x2000000eff0c7230 */ /* 0x000fc40000004100 */
[----:B------:R-:W-:Y:S02]  /*0e70*/  HADD2.F32 R14, -RZ, R14.H1_H1 ;  /* 0x3000000eff0e7230 */ /* 0x000fe40000004100 */
[----:B-1----:R-:W-:Y:S02]  /*0e80*/  HADD2.F32 R52, -RZ, R20.H1_H1 ;  /* 0x30000014ff347230 */ /* 0x002fe40000004100 */
[--C-:B------:R-:W-:Y:S02]  /*0e90*/  HADD2.F32 R53, -RZ, R16.reuse.H1_H1 ;  /* 0x30000010ff357230 */ /* 0x100fe40000004100 */
[----:B------:R-:W-:Y:S02]  /*0ea0*/  HADD2.F32 R16, -RZ, R16.H0_H0 ;  /* 0x20000010ff107230 */ /* 0x000fe40000004100 */
[----:B------:R-:W-:Y:S02]  /*0eb0*/  HADD2.F32 R15, -RZ, R20.H0_H0 ;  /* 0x20000014ff0f7230 */ /* 0x000fe40000004100 */
[----:B------:R-:W-:Y:S01]  /*0ec0*/  FMUL.FTZ R59, R53, R52 ;  /* 0x00000034353b7220 */ /* 0x000fe20000410000 */
[----:B------:R-:W-:Y:S01]  /*0ed0*/  FFMA.FTZ R53, R49, R58, R8 ;  /* 0x0000003a31357223 */ /* 0x000fe20000010008 */
[----:B------:R-:W-:-:S02]  /*0ee0*/  HADD2.F32 R8, -RZ, R17.H0_H0 ;  /* 0x20000011ff087230 */ /* 0x000fc40000004100 */
[----:B------:R-:W-:Y:S02]  /*0ef0*/  HADD2.F32 R49, -RZ, R21.H0_H0 ;  /* 0x20000015ff317230 */ /* 0x000fe40000004100 */
[----:B------:R-:W-:Y:S01]  /*0f00*/  FFMA.FTZ R15, R16, R15, R59 ;  /* 0x0000000f100f7223 */ /* 0x000fe2000001003b */
[----:B------:R-:W-:Y:S02]  /*0f10*/  HADD2.F32 R17, -RZ, R17.H1_H1 ;  /* 0x30000011ff117230 */ /* 0x000fe40000004100 */
[----:B------:R-:W-:Y:S02]  /*0f20*/  HADD2.F32 R16, -RZ, R21.H1_H1 ;  /* 0x30000015ff107230 */ /* 0x000fe40000004100 */
[----:B------:R-:W-:Y:S01]  /*0f30*/  FFMA.FTZ R20, R8, R49, R15 ;  /* 0x0000003108147223 */ /* 0x000fe2000001000f */
[----:B------:R-:W-:Y:S01]  /*0f40*/  FFMA.FTZ R54, R54, R51, R53 ;  /* 0x0000003336367223 */ /* 0x000fe20000010035 */
[----:B------:R-:W-:Y:S02]  /*0f50*/  HADD2.F32 R8, -RZ, R18.H0_H0 ;  /* 0x20000012ff087230 */ /* 0x000fe40000004100 */
[----:B------:R-:W-:-:S02]  /*0f60*/  HADD2.F32 R15, -RZ, R22.H0_H0 ;  /* 0x20000016ff0f7230 */ /* 0x000fc40000004100 */
[----:B------:R-:W-:Y:S01]  /*0f70*/  FFMA.FTZ R17, R17, R16, R20 ;  /* 0x0000001011117223 */ /* 0x000fe20000010014 */
[----:B------:R-:W-:-:S03]  /*0f80*/  FFMA.FTZ R50, R55, R50, R54 ;  /* 0x0000003237327223 */ /* 0x000fc60000010036 */
[----:B------:R-:W-:Y:S01]  /*0f90*/  FFMA.FTZ R17, R8, R15, R17 ;  /* 0x0000000f08117223 */ /* 0x000fe20000010011 */
[----:B------:R-:W-:Y:S01]  /*0fa0*/  FFMA.FTZ R12, R9, R12, R50 ;  /* 0x0000000c090c7223 */ /* 0x000fe20000010032 */
[--C-:B------:R-:W-:Y:S02]  /*0fb0*/  HADD2.F32 R15, -RZ, R23.reuse.H0_H0 ;  /* 0x20000017ff0f7230 */ /* 0x100fe40000004100 */
[----:B------:R-:W-:Y:S02]  /*0fc0*/  HADD2.F32 R8, -RZ, R23.H1_H1 ;  /* 0x30000017ff087230 */ /* 0x000fe40000004100 */
[----:B------:R-:W-:Y:S02]  /*0fd0*/  HADD2.F32 R9, -RZ, R22.H1_H1 ;  /* 0x30000016ff097230 */ /* 0x000fe40000004100 */
[----:B------:R-:W-:Y:S02]  /*0fe0*/  HADD2.F32 R18, -RZ, R18.H1_H1 ;  /* 0x30000012ff127230 */ /* 0x000fe40000004100 */
[----:B--2---:R-:W-:-:S02]  /*0ff0*/  HADD2.F32 R21, -RZ, R24.H0_H0 ;  /* 0x20000018ff157230 */ /* 0x004fc40000004100 */
[----:B------:R-:W-:Y:S02]  /*1000*/  HADD2.F32 R24, -RZ, R24.H1_H1 ;  /* 0x30000018ff187230 */ /* 0x000fe40000004100 */
[--C-:B---3--:R-:W-:Y:S02]  /*1010*/  HADD2.F32 R50, -RZ, R28.reuse.H0_H0 ;  /* 0x2000001cff327230 */ /* 0x108fe40000004100 */
[----:B------:R-:W-:Y:S02]  /*1020*/  HADD2.F32 R23, -RZ, R28.H1_H1 ;  /* 0x3000001cff177230 */ /* 0x000fe40000004100 */
[--C-:B------:R-:W-:Y:S02]  /*1030*/  HADD2.F32 R28, -RZ, R29.reuse.H0_H0 ;  /* 0x2000001dff1c7230 */ /* 0x100fe40000004100 */
[----:B------:R-:W-:Y:S02]  /*1040*/  HADD2.F32 R20, -RZ, R29.H1_H1 ;  /* 0x3000001dff147230 */ /* 0x000fe40000004100 */
[----:B------:R-:W-:Y:S01]  /*1050*/  FMUL.FTZ R24, R24, R23 ;  /* 0x0000001718187220 */ /* 0x000fe20000410000 */
[----:B------:R-:W-:-:S02]  /*1060*/  HADD2.F32 R29, -RZ, R36.H1_H1 ;  /* 0x30000024ff1d7230 */ /* 0x000fc40000004100 */
[--C-:B------:R-:W-:Y:S02]  /*1070*/  HADD2.F32 R22, -RZ, R32.reuse.H1_H1 ;  /* 0x30000020ff167230 */ /* 0x100fe40000004100 */
[----:B------:R-:W-:Y:S01]  /*1080*/  FFMA.FTZ R9, R18, R9, R17 ;  /* 0x0000000912097223 */ /* 0x000fe20000010011 */
[----:B------:R-:W-:Y:S02]  /*1090*/  HADD2.F32 R32, -RZ, R32.H0_H0 ;  /* 0x20000020ff207230 */ /* 0x000fe40000004100 */
[----:B------:R-:W-:Y:S02]  /*10a0*/  HADD2.F32 R23, -RZ, R36.H0_H0 ;  /* 0x20000024ff177230 */ /* 0x000fe40000004100 */
[----:B------:R-:W-:Y:S01]  /*10b0*/  FMUL.FTZ R29, R22, R29 ;  /* 0x0000001d161d7220 */ /* 0x000fe20000410000 */
[----:B------:R-:W-:Y:S02]  /*10c0*/  HADD2.F32 R17, -RZ, R25.H0_H0 ;  /* 0x20000019ff117230 */ /* 0x000fe40000004100 */
[----:B------:R-:W-:Y:S01]  /*10d0*/  FFMA.FTZ R24, R21, R50, R24 ;  /* 0x0000003215187223 */ /* 0x000fe20000010018 */
[----:B------:R-:W-:-:S02]  /*10e0*/  HADD2.F32 R56, -RZ, R11.H0_H0 ;  /* 0x2000000bff387230 */ /* 0x000fc40000004100 */
[----:B------:R-:W-:Y:S01]  /*10f0*/  FFMA.FTZ R57, R57, R14, R12 ;  /* 0x0000000e39397223 */ /* 0x000fe2000001000c */
[----:B------:R-:W-:Y:S02]  /*1100*/  HADD2.F32 R21, -RZ, R33.H0_H0 ;  /* 0x20000021ff157230 */ /* 0x000fe40000004100 */
[----:B------:R-:W-:Y:S01]  /*1110*/  FFMA.FTZ R32, R32, R23, R29 ;  /* 0x0000001720207223 */ /* 0x000fe2000001001d */
[----:B------:R-:W-:Y:S02]  /*1120*/  HADD2.F32 R22, -RZ, R37.H0_H0 ;  /* 0x20000025ff167230 */ /* 0x000fe40000004100 */
[----:B------:R-:W-:Y:S01]  /*1130*/  FFMA.FTZ R28, R17, R28, R24 ;  /* 0x0000001c111c7223 */ /* 0x000fe20000010018 */
[----:B------:R-:W-:Y:S02]  /*1140*/  HADD2.F32 R25, -RZ, R25.H1_H1 ;  /* 0x30000019ff197230 */ /* 0x000fe40000004100 */
[----:B------:R-:W-:Y:S01]  /*1150*/  FFMA.FTZ R56, R56, R13, R57 ;  /* 0x0000000d38387223 */ /* 0x000fe20000010039 */
[----:B------:R-:W-:-:S02]  /*1160*/  HADD2.F32 R12, -RZ, R19.H0_H0 ;  /* 0x20000013ff0c7230 */ /* 0x000fc40000004100 */
[----:B------:R-:W-:Y:S01]  /*1170*/  FFMA.FTZ R22, R21, R22, R32 ;  /* 0x0000001615167223 */ /* 0x000fe20000010020 */
[----:B------:R-:W-:Y:S02]  /*1180*/  HADD2.F32 R33, -RZ, R33.H1_H1 ;  /* 0x30000021ff217230 */ /* 0x000fe40000004100 */
[----:B------:R-:W-:Y:S02]  /*1190*/  HADD2.F32 R24, -RZ, R37.H1_H1 ;  /* 0x30000025ff187230 */ /* 0x000fe40000004100 */
[----:B------:R-:W-:Y:S01]  /*11a0*/  FFMA.FTZ R28, R25, R20, R28 ;  /* 0x00000014191c7223 */ /* 0x000fe2000001001c */
[----:B------:R-:W-:Y:S02]  /*11b0*/  HADD2.F32 R13, -RZ, R26.H0_H0 ;  /* 0x2000001aff0d7230 */ /* 0x000fe40000004100 */
[----:B------:R-:W-:Y:S02]  /*11c0*/  HADD2.F32 R18, -RZ, R30.H0_H0 ;  /* 0x2000001eff127230 */ /* 0x000fe40000004100 */
[----:B------:R-:W-:Y:S01]  /*11d0*/  FFMA.FTZ R12, R12, R15, R9 ;  /* 0x0000000f0c0c7223 */ /* 0x000fe20000010009 */
[----:B------:R-:W-:-:S02]  /*11e0*/  HADD2.F32 R17, -RZ, R34.H0_H0 ;  /* 0x20000022ff117230 */ /* 0x000fc40000004100 */
[----:B------:R-:W-:Y:S01]  /*11f0*/  FFMA.FTZ R22, R33, R24, R22 ;  /* 0x0000001821167223 */ /* 0x000fe20000010016 */
        /* <DEDUP_REMOVED lines=21> */
[----:B------:R-:W-:Y:S01]  /*1350*/  FFMA.FTZ R10, R11, R10, R56 ;  /* 0x0000000a0b0a7223 */ /* 0x000fe20000010038 */
[----:B------:R-:W-:Y:S01]  /*1360*/  FFMA.FTZ R12, R19, R8, R12 ;  /* 0x00000008130c7223 */ /* 0x000fe2000001000c */
[----:B------:R-:W-:Y:S01]  /*1370*/  FFMA.FTZ R26, R27, R14, R26 ;  /* 0x0000000e1b1a7223 */ /* 0x000fe2000001001a */
[----:B------:R-:W-:-:S02]  /*1380*/  FFMA.FTZ R18, R35, R16, R18 ;  /* 0x0000001023127223 */ /* 0x000fc40000010012 */
        /* <DEDUP_REMOVED lines=27> */
[----:B------:R-:W3:Y:S04]  /*1540*/  SHFL.BFLY PT, R18, R17, 0x1, 0x1f ;  /* 0x0c201f0011127f89 */ /* 0x000ee800000e0000 */
[----:B------:R-:W4:Y:S01]  /*1550*/  SHFL.BFLY PT, R22, R19, 0x1, 0x1f ;  /* 0x0c201f0013167f89 */ /* 0x000f2200000e0000 */
[----:B------:R-:W-:Y:S01]  /*1560*/  @P0 SHF.R.S32.HI R11, RZ, 0x1f, R48 ;  /* 0x0000001fff0b0819 */ /* 0x000fe20000011430 */
[----:B------:R-:W-:-:S03]  /*1570*/  HFMA2.MMA R10, -RZ, RZ, 0, 0 ;  /* 0x00000000ff0a7435 */ /* 0x000fc600000001ff */
[----:B------:R-:W-:Y:S02]  /*1580*/  @P0 LEA.HI R11, R11, R48, RZ, 0x6 ;  /* 0x000000300b0b0211 */ /* 0x000fe400078f30ff */
[-C--:B------:R-:W-:Y:S02]  /*1590*/  ISETP.GE.AND P2, PT, R43, R47.reuse, PT ;  /* 0x0000002f2b00720c */ /* 0x080fe40003f46270 */
[----:B------:R-:W-:Y:S02]  /*15a0*/  @P0 LOP3.LUT R10, R11, 0xffffffc0, RZ, 0xc0, !PT ;  /* 0xffffffc00b0a0812 */ /* 0x000fe400078ec0ff */
[----:B------:R-:W-:Y:S01]  /*15b0*/  ISETP.GE.AND P0, PT, R46, R47, PT ;  /* 0x0000002f2e00720c */ /* 0x000fe20003f06270 */
[----:B0-----:R-:W-:Y:S01]  /*15c0*/  FADD.FTZ R20, R12, R13 ;  /* 0x0000000d0c147221 */ /* 0x001fe20000010000 */
[----:B--2---:R-:W-:Y:S01]  /*15d0*/  FADD.FTZ R15, R15, R16 ;  /* 0x000000100f0f7221 */ /* 0x004fe20000010000 */
[----:B---3--:R-:W-:Y:S01]  /*15e0*/  FADD.FTZ R18, R17, R18 ;  /* 0x0000001211127221 */ /* 0x008fe20000010000 */
[----:B----4-:R-:W-:Y:S01]  /*15f0*/  FADD.FTZ R19, R19, R22 ;  /* 0x0000001613137221 */ /* 0x010fe20000010000 */
[----:B------:R-:W-:Y:S08]  /*1600*/  @P5 BRA `(.L_x_3678) ;  /* 0x0000000000645947 */ /* 0x000ff00003800000 */
[----:B------:R-:W0:Y:S01]  /*1610*/  LDC.64 R16, c[0x0][0x278] ;  /* 0x00009e00ff107b82 */ /* 0x000e220000000a00 */
[----:B------:R-:W-:Y:S01]  /*1620*/  SHF.R.S32.HI R14, RZ, 0x1f, R10 ;  /* 0x0000001fff0e7819 */ /* 0x000fe2000001140a */
[----:B------:R-:W-:Y:S01]  /*1630*/  ULDC.64 UR8, c[0x0][0x280] ;  /* 0x0000a00000087ab9 */ /* 0x000fe20000000a00 */
[----:B------:R-:W-:Y:S02]  /*1640*/  IADD3 R12, P5, R5, R10, RZ ;  /* 0x0000000a050c7210 */ /* 0x000fe40007fbe0ff */
[----:B------:R-:W-:Y:S02]  /*1650*/  FSEL R15, R15, RZ, !P4 ;  /* 0x000000ff0f0f7208 */ /* 0x000fe40006000000 */
[----:B------:R-:W-:Y:S02]  /*1660*/  LEA.HI.X.SX32 R13, R5, R14, 0x1, P5 ;  /* 0x0000000e050d7211 */ /* 0x000fe400028f0eff */
[----:B------:R-:W-:Y:S01]  /*1670*/  FSEL R19, R19, RZ, !P0 ;  /* 0x000000ff13137208 */ /* 0x000fe20004000000 */
[----:B0-----:R-:W-:-:S02]  /*1680*/  IMAD R14, R16, UR7, RZ ;  /* 0x00000007100e7c24 */ /* 0x001fc4000f8e02ff */
[----:B------:R-:W-:-:S04]  /*1690*/  IMAD.WIDE.U32 R12, R16, UR6, R12 ;  /* 0x00000006100c7c25 */ /* 0x000fc8000f8e000c */
[----:B------:R-:W-:Y:S01]  /*16a0*/  IMAD R11, R17, UR6, R14 ;  /* 0x00000006110b7c24 */ /* 0x000fe2000f8e020e */
[----:B------:R-:W-:Y:S01]  /*16b0*/  FSEL R17, R18, RZ, !P2 ;  /* 0x000000ff12117208 */ /* 0x000fe20005000000 */
[----:B------:R-:W-:-:S03]  /*16c0*/  IMAD R14, R41, UR8, RZ ;  /* 0x00000008290e7c24 */ /* 0x000fc6000f8e02ff */
[----:B------:R-:W-:Y:S01]  /*16d0*/  IADD3 R13, R13, R11, RZ ;  /* 0x0000000b0d0d7210 */ /* 0x000fe20007ffe0ff */
[C---:B------:R-:W-:Y:S02]  /*16e0*/  IMAD R11, R7.reuse, UR9, R14 ;  /* 0x00000009070b7c24 */ /* 0x040fe4000f8e020e */
[----:B------:R-:W-:Y:S01]  /*16f0*/  IMAD.WIDE.U32 R12, R7, UR8, R12 ;  /* 0x00000008070c7c25 */ /* 0x000fe2000f8e000c */
[----:B------:R-:W-:Y:S02]  /*1700*/  ULDC.64 UR8, c[0x0][0x260] ;  /* 0x0000980000087ab9 */ /* 0x000fe40000000a00 */
[----:B------:R-:W-:-:S04]  /*1710*/  IADD3 R6, P5, R6, R12, RZ ;  /* 0x0000000c06067210 */ /* 0x000fc80007fbe0ff */
[----:B------:R-:W-:Y:S02]  /*1720*/  IADD3.X R13, R42, R13, R11, P5, !PT ;  /* 0x0000000d2a0d7210 */ /* 0x000fe40002ffe40b */
[----:B------:R-:W-:Y:S02]  /*1730*/  LEA R12, P5, R6, UR8, 0x2 ;  /* 0x00000008060c7c11 */ /* 0x000fe4000f8a10ff */
[----:B------:R-:W-:Y:S02]  /*1740*/  FSEL R11, R20, RZ, !P3 ;  /* 0x000000ff140b7208 */ /* 0x000fe40005800000 */
[----:B------:R-:W-:-:S05]  /*1750*/  LEA.HI.X R13, R6, UR9, R13, 0x2, P5 ;  /* 0x00000009060d7c11 */ /* 0x000fca000a8f140d */
[----:B------:R0:W-:Y:S04]  /*1760*/  STG.E desc[UR4][R12.64], R11 ;  /* 0x0000000b0c007986 */ /* 0x0001e8000c101904 */
[----:B------:R0:W-:Y:S04]  /*1770*/  STG.E desc[UR4][R12.64+0x40], R15 ;  /* 0x0000400f0c007986 */ /* 0x0001e8000c101904 */
[----:B------:R0:W-:Y:S04]  /*1780*/  STG.E desc[UR4][R12.64+0x80], R17 ;  /* 0x000080110c007986 */ /* 0x0001e8000c101904 */
[----:B------:R0:W-:Y:S02]  /*1790*/  STG.E desc[UR4][R12.64+0xc0], R19 ;  /* 0x0000c0130c007986 */ /* 0x0001e4000c101904 */
.L_x_3678:
[----:B------:R-:W-:Y:S05]  /*17a0*/  BSYNC B0 ;  /* 0x0000000000007941 */ /* 0x000fea0003800000 */
.L_x_3677:
[----:B------:R-:W-:Y:S01]  /*17b0*/  IADD3 R4, R4, 0x3f, RZ ;  /* 0x0000003f04047810 */ /* 0x000fe20007ffe0ff */
[----:B------:R-:W-:Y:S01]  /*17c0*/  BSSY B0, `(.L_x_3679) ;  /* 0x0000029000007945 */ /* 0x000fe20003800000 */
[----:B0-----:R-:W-:Y:S02]  /*17d0*/  SHF.L.U32 R12, R10, 0x7, RZ ;  /* 0x000000070a0c7819 */ /* 0x001fe400000006ff */
[----:B------:R-:W-:Y:S02]  /*17e0*/  SHF.R.S32.HI R11, RZ, 0x1f, R4 ;  /* 0x0000001fff0b7819 */ /* 0x000fe40000011404 */
[----:B------:R-:W-:Y:S02]  /*17f0*/  SHF.L.U32 R13, R2, 0xd, RZ ;  /* 0x0000000d020d7819 */ /* 0x000fe400000006ff */
[----:B------:R-:W-:Y:S02]  /*1800*/  LEA.HI R11, R11, R4, RZ, 0x6 ;  /* 0x000000040b0b7211 */ /* 0x000fe400078f30ff */
[----:B------:R-:W-:-:S02]  /*1810*/  SHF.L.U32 R6, R3, 0x2, RZ ;  /* 0x0000000203067819 */ /* 0x000fc400000006ff */
[----:B------:R-:W-:Y:S02]  /*1820*/  LOP3.LUT R4, R11, 0xffffffc0, RZ, 0xc0, !PT ;  /* 0xffffffc00b047812 */ /* 0x000fe400078ec0ff */
[----:B------:R-:W-:Y:S02]  /*1830*/  SHF.R.S32.HI R14, RZ, 0x1f, R12 ;  /* 0x0000001fff0e7819 */ /* 0x000fe4000001140c */
[----:B------:R-:W-:Y:S02]  /*1840*/  IADD3 R4, -R5, R4, RZ ;  /* 0x0000000405047210 */ /* 0x000fe40007ffe1ff */
[--C-:B------:R-:W-:Y:S02]  /*1850*/  IADD3 R12, P0, P2, R12, R6, R13.reuse ;  /* 0x000000060c0c7210 */ /* 0x100fe40007a1e00d */
[----:B------:R-:W-:Y:S02]  /*1860*/  ISETP.GE.OR P1, PT, R3, R4, P1 ;  /* 0x000000040300720c */ /* 0x000fe40000f26670 */
[----:B------:R-:W-:-:S02]  /*1870*/  SHF.R.S32.HI R13, RZ, 0x1f, R13 ;  /* 0x0000001fff0d7819 */ /* 0x000fc4000001140d */
[----:B------:R-:W-:-:S04]  /*1880*/  SHF.R.S32.HI R6, RZ, 0x1f, R6 ;  /* 0x0000001fff067819 */ /* 0x000fc80000011406 */
[----:B------:R-:W-:Y:S01]  /*1890*/  IADD3.X R13, R14, R6, R13, P0, P2 ;  /* 0x000000060e0d7210 */ /* 0x000fe200007e440d */
[----:B-1----:R-:W-:-:S04]  /*18a0*/  IMAD R6, R8, UR7, RZ ;  /* 0x0000000708067c24 */ /* 0x002fc8000f8e02ff */
[----:B------:R-:W-:Y:S02]  /*18b0*/  IMAD R9, R9, UR6, R6 ;  /* 0x0000000609097c24 */ /* 0x000fe4000f8e0206 */
[----:B------:R-:W-:-:S05]  /*18c0*/  IMAD.WIDE.U32 R12, R8, UR6, R12 ;  /* 0x00000006080c7c25 */ /* 0x000fca000f8e000c */
[----:B------:R-:W-:Y:S01]  /*18d0*/  IADD3 R11, R13, R9, RZ ;  /* 0x000000090d0b7210 */ /* 0x000fe20007ffe0ff */
[----:B------:R-:W-:Y:S06]  /*18e0*/  @P1 BRA `(.L_x_3680) ;  /* 0x0000000000581947 */ /* 0x000fec0003800000 */
[----:B------:R-:W0:Y:S01]  /*18f0*/  LDC.64 R8, c[0x0][0x2a8] ;  /* 0x0000aa00ff087b82 */ /* 0x000e220000000a00 */
[----:B------:R-:W-:Y:S01]  /*1900*/  SHF.R.S32.HI R6, RZ, 0x1f, R5 ;  /* 0x0000001fff067819 */ /* 0x000fe20000011405 */
[----:B------:R-:W-:Y:S01]  /*1910*/  ULDC.64 UR8, c[0x0][0x2b0] ;  /* 0x0000ac0000087ab9 */ /* 0x000fe20000000a00 */
[--C-:B------:R-:W-:Y:S02]  /*1920*/  IADD3 R4, P0, P1, R10, R5, R3.reuse ;  /* 0x000000050a047210 */ /* 0x100fe4000791e003 */
[----:B------:R-:W-:Y:S02]  /*1930*/  SHF.R.S32.HI R14, RZ, 0x1f, R10 ;  /* 0x0000001fff0e7819 */ /* 0x000fe4000001140a */
[----:B------:R-:W-:-:S04]  /*1940*/  SHF.R.S32.HI R5, RZ, 0x1f, R3 ;  /* 0x0000001fff057819 */ /* 0x000fc80000011403 */
[----:B------:R-:W-:Y:S02]  /*1950*/  IADD3.X R5, R14, R6, R5, P0, P1 ;  /* 0x000000060e057210 */ /* 0x000fe400007e2405 */
[----:B-----5:R-:W-:Y:S01]  /*1960*/  FSETP.NEU.FTZ.AND P0, PT, R40, -INF , PT ;  /* 0xff8000002800780b */ /* 0x020fe20003f1d000 */
[C---:B0-----:R-:W-:Y:S02]  /*1970*/  IMAD R6, R8.reuse, UR7, RZ ;  /* 0x0000000708067c24 */ /* 0x041fe4000f8e02ff */
[----:B------:R-:W-:-:S04]  /*1980*/  IMAD.WIDE.U32 R4, R8, UR6, R4 ;  /* 0x0000000608047c25 */ /* 0x000fc8000f8e0004 */
[----:B------:R-:W-:Y:S02]  /*1990*/  IMAD R9, R9, UR6, R6 ;  /* 0x0000000609097c24 */ /* 0x000fe4000f8e0206 */
[----:B------:R-:W-:-:S03]  /*19a0*/  IMAD R6, R41, UR8, RZ ;  /* 0x0000000829067c24 */ /* 0x000fc6000f8e02ff */
[----:B------:R-:W-:Y:S01]  /*19b0*/  IADD3 R5, R5, R9, RZ ;  /* 0x0000000905057210 */ /* 0x000fe20007ffe0ff */
[C---:B------:R-:W-:Y:S02]  /*19c0*/  IMAD R9, R7.reuse, UR9, R6 ;  /* 0x0000000907097c24 */ /* 0x040fe4000f8e0206 */
[----:B------:R-:W-:Y:S01]  /*19d0*/  FMUL.FTZ R6, R40, 1.4426950216293334961 ;  /* 0x3fb8aa3b28067820 */ /* 0x000fe20000410000 */
[----:B------:R-:W-:Y:S01]  /*19e0*/  IMAD.WIDE.U32 R4, R7, UR8, R4 ;  /* 0x0000000807047c25 */ /* 0x000fe2000f8e0004 */
[----:B------:R-:W-:-:S04]  /*19f0*/  ULDC.64 UR8, c[0x0][0x2a0] ;  /* 0x0000a80000087ab9 */ /* 0x000fc80000000a00 */
[----:B------:R-:W-:Y:S02]  /*1a00*/  IADD3 R5, R5, R9, RZ ;  /* 0x0000000905057210 */ /* 0x000fe40007ffe0ff */
[----:B------:R-:W-:-:S04]  /*1a10*/  LEA R8, P1, R4, UR8, 0x2 ;  /* 0x0000000804087c11 */ /* 0x000fc8000f8210ff */
[----:B------:R-:W-:Y:S02]  /*1a20*/  LEA.HI.X R9, R4, UR9, R5, 0x2, P1 ;  /* 0x0000000904097c11 */ /* 0x000fe400088f1405 */
[----:B------:R-:W-:-:S05]  /*1a30*/  FSEL R5, R6, RZ, P0 ;  /* 0x000000ff06057208 */ /* 0x000fca0000000000 */
[----:B------:R0:W-:Y:S02]  /*1a40*/  STG.E desc[UR4][R8.64], R5 ;  /* 0x0000000508007986 */ /* 0x0001e4000c101904 */
.L_x_3680:
[----:B------:R-:W-:Y:S05]  /*1a50*/  BSYNC B0 ;  /* 0x0000000000007941 */ /* 0x000fea0003800000 */
.L_x_3679:
[----:B------:R-:W-:Y:S01]  /*1a60*/  ULDC.64 UR10, c[0x0][0x2e8] ;  /* 0x0000ba00000a7ab9 */ /* 0x000fe20000000a00 */
[----:B------:R-:W-:Y:S01]  /*1a70*/  ULDC.64 UR8, c[0x0][0x2d8] ;  /* 0x0000b60000087ab9 */ /* 0x000fe20000000a00 */
[----:B------:R-:W-:Y:S01]  /*1a80*/  MOV R10, R12 ;  /* 0x0000000c000a7202 */ /* 0x000fe20000000f00 */
[----:B------:R-:W-:Y:S01]  /*1a90*/  IMAD R6, R41, UR8, RZ ;  /* 0x0000000829067c24 */ /* 0x000fe2000f8e02ff */
[----:B------:R-:W-:-:S03]  /*1aa0*/  ISETP.NE.U32.AND P0, PT, RZ, UR10, PT ;  /* 0x0000000aff007c0c */ /* 0x000fc6000bf05070 */
[----:B0-----:R-:W-:Y:S01]  /*1ab0*/  IMAD.WIDE.U32 R4, R7, UR8, R10 ;  /* 0x0000000807047c25 */ /* 0x001fe2000f8e000a */
[----:B------:R-:W-:-:S03]  /*1ac0*/  ISETP.NE.AND.EX P0, PT, RZ, UR11, PT, P0 ;  /* 0x0000000bff007c0c */ /* 0x000fc6000bf05300 */
[----:B------:R-:W-:Y:S01]  /*1ad0*/  IMAD R7, R7, UR9, R6 ;  /* 0x0000000907077c24 */ /* 0x000fe2000f8e0206 */
[----:B------:R-:W-:Y:S01]  /*1ae0*/  ISETP.NE.OR P0, PT, R3, RZ, !P0 ;  /* 0x000000ff0300720c */ /* 0x000fe20004705670 */
[----:B------:R-:W-:Y:S02]  /*1af0*/  ULDC.64 UR8, c[0x0][0x2b8] ;  /* 0x0000ae0000087ab9 */ /* 0x000fe40000000a00 */
        /* <DEDUP_REMOVED lines=20> */
.L_x_3681:
        /* <DEDUP_REMOVED lines=12> */
.L_x_3712:


//--------------------- .nv.global.init           --------------------------
	.section	.nv.global.init,"aw",@progbits
.nv.global.init:
	.type		$str$23,@object
	.size		$str$23,($str$24 - $str$23)
$str$23:
        /*0000*/ 	.byte	0x28, 0x61, 0x64, 0x64, 0x72, 0x65, 0x73, 0x73, 0x20, 0x26, 0x20, 0x6d, 0x61, 0x73, 0x6b, 0x29
        /*0010*/ 	.byte	0x20, 0x3d, 0x3d, 0x20, 0x30, 0x00
	.type		$str$24,@object
	.size		$str$24,(__unnamed_4 - $str$24)
$str$24:
        /*0016*/ 	.byte	0x2f, 0x74, 0x6d, 0x70, 0x2f, 0x6f, 0x73, 0x73, 0x5f, 0x6b, 0x65, 0x72, 0x6e, 0x65, 0x6c, 0x73
        /*0026*/ 	.byte	0x5f, 0x73, 0x72, 0x63, 0x2f, 0x66, 0x6c, 0x61, 0x73, 0x68, 0x5f, 0x61, 0x74, 0x74, 0x65, 0x6e
        /*0036*/ 	.byte	0x74, 0x69, 0x6f, 0x6e, 0x2f, 0x63, 0x73, 0x72, 0x63, 0x2f, 0x63, 0x75, 0x74, 0x6c, 0x61, 0x73
        /*0046*/ 	.byte	0x73, 0x2f, 0x69, 0x6e, 0x63, 0x6c, 0x75, 0x64, 0x65, 0x2f, 0x63, 0x75, 0x74, 0x65, 0x2f, 0x70
        /*0056*/ 	.byte	0x6f, 0x69, 0x6e, 0x74, 0x65, 0x72, 0x5f, 0x66, 0x6c, 0x61, 0x67, 0x67, 0x65, 0x64, 0x2e, 0x68
        /*0066*/ 	.byte	0x70, 0x70, 0x00
	.type		__unnamed_4,@object
	.size		__unnamed_4,(__unnamed_2 - __unnamed_4)
__unnamed_4:
        /* <DEDUP_REMOVED lines=20> */
        /*01a9*/ 	.byte	0x3a, 0x43, 0x3c, 0x36, 0x34, 0x3e, 0x3e, 0x3e, 0x3e, 0x5d, 0x00
	.type		__unnamed_2,@object
	.size		__unnamed_2,(__unnamed_6 - __unnamed_2)
__unnamed_2:
        /* <DEDUP_REMOVED lines=22> */
        /*0314*/ 	.byte	0x3e, 0x3e, 0x3e, 0x20, 0x26, 0x5d, 0x00
	.type		__unnamed_6,@object
	.size		__unnamed_6,(__unnamed_3 - __unnamed_6)
__unnamed_6:
        /* <DEDUP_REMOVED lines=22> */
        /*047b*/ 	.byte	0x3e, 0x3e, 0x3e, 0x3e, 0x20, 0x26, 0x5d, 0x00
	.type		__unnamed_3,@object
	.size		__unnamed_3,(__unnamed_1 - __unnamed_3)
__unnamed_3:
        /* <DEDUP_REMOVED lines=23> */
        /*05f3*/ 	.byte	0x3a, 0x43, 0x3c, 0x38, 0x31, 0x39, 0x32, 0x3e, 0x3e, 0x3e, 0x3e, 0x3e, 0x5d, 0x00
	.type		__unnamed_1,@object
	.size		__unnamed_1,(__unnamed_5 - __unnamed_1)
__unnamed_1:
        /* <DEDUP_REMOVED lines=29> */
	.type		__unnamed_5,@object
	.size		__unnamed_5,(.L_4 - __unnamed_5)
__unnamed_5:
        /* <DEDUP_REMOVED lines=29> */
.L_4:


//--------------------- .nv.shared._ZN7cutlass13device_kernelIN5flash11enable_sm90INS1_16FlashAttnBwdSm90INS1_25CollectiveMainloopBwdSm90ILi2ELi2ELi2EN4cute5tupleIJNS5_1CILi1EEES8_S8_EEENS6_IJNS7_ILi80EEENS7_ILi128EEESB_EEENS_6half_tEfNS_4arch4Sm90ELb0ELb0ELb0ELb0ELb0ELb1ELb0ELb1ELi2ELi1ELi2ELi1ELb0EEENS1_21CollectiveEpilogueBwdISC_SD_SF_Li256ELb0ELb0ELi1EEENS1_19SingleTileSchedulerILb0ELb0ELb0ELi128EEEEEEEEEvNT_6ParamsE --------------------------
	.section	.nv.shared._ZN7cutlass13device_kernelIN5flash11enable_sm90INS1_16FlashAttnBwdSm90INS1_25CollectiveMainloopBwdSm90ILi2ELi2ELi2EN4cute5tupleIJNS5_1CILi1EEES8_S8_EEENS6_IJNS7_ILi80EEENS7_ILi128EEESB_EEENS_6half_tEfNS_4arch4Sm90ELb0ELb0ELb0ELb0ELb0ELb1ELb0ELb1ELi2ELi1ELi2ELi1ELb0EEENS1_21CollectiveEpilogueBwdISC_SD_SF_Li256ELb0ELb0ELi1EEENS1_19SingleTileSchedulerILb0ELb0ELb0ELi128EEEEEEEEEvNT_6ParamsE,"aw",@nobits
	.sectionflags	@""
	.align	16
	.zero		1024


//--------------------- .nv.shared.reserved.0     --------------------------
	.section	.nv.shared.reserved.0,"aw",@nobits
	.weak		__nv_reservedSMEM_offset_0_alias
	.size		__nv_reservedSMEM_offset_0_alias, 0, 0
	.other		__nv_reservedSMEM_offset_0_alias,@"STO_CUDA_RESERVED_SHARED STV_DEFAULT"
__nv_reservedSMEM_offset_0_alias:
	.zero		0


//--------------------- .nv.global                --------------------------
	.section	.nv.global,"aw",@nobits
.nv.global:
	.type		_ZN66_INTERNAL_52d7cf32_30_flash_bwd_hdim128_fp16_sm90_cu_49158569_28204cute1_E,@object
	.size		_ZN66_INTERNAL_52d7cf32_30_flash_bwd_hdim128_fp16_sm90_cu_49158569_28204cute1_E,(_ZN66_INTERNAL_52d7cf32_30_flash_bwd_hdim128_fp16_sm90_cu_49158569_28204cuda3std3__45__cpo6cbeginE - _ZN66_INTERNAL_52d7cf32_30_flash_bwd_hdim128_fp16_sm90_cu_49158569_28204cute1_E)
_ZN66_INTERNAL_52d7cf32_30_flash_bwd_hdim128_fp16_sm90_cu_49158569_28204cute1_E:
	.zero		1
	.type		_ZN66_INTERNAL_52d7cf32_30_flash_bwd_hdim128_fp16_sm90_cu_49158569_28204cuda3std3__45__cpo6cbeginE,@object
	.size		_ZN66_INTERNAL_52d7cf32_30_flash_bwd_hdim128_fp16_sm90_cu_49158569_28204cuda3std3__45__cpo6cbeginE,(_ZN66_INTERNAL_52d7cf32_30_flash_bwd_hdim128_fp16_sm90_cu_49158569_28204cuda3std3__48in_placeE - _ZN66_INTERNAL_52d7cf32_30_flash_bwd_hdim128_fp16_sm90_cu_49158569_28204cuda3std3__45__cpo6cbeginE)
_ZN66_INTERNAL_52d7cf32_30_flash_bwd_hdim128_fp16_sm90_cu_49158569_28204cuda3std3__45__cpo6cbeginE:
	.zero		1
	.type		_ZN66_INTERNAL_52d7cf32_30_flash_bwd_hdim128_fp16_sm90_cu_49158569_28204cuda3std3__48in_placeE,@object
	.size		_ZN66_INTERNAL_52d7cf32_30_flash_bwd_hdim128_fp16_sm90_cu_49158569_28204cuda3std3__48in_placeE,(_ZN66_INTERNAL_52d7cf32_30_flash_bwd_hdim128_fp16_sm90_cu_49158569_28204cuda3std6ranges3__45__cpo9iter_moveE - _ZN66_INTERNAL_52d7cf32_30_flash_bwd_hdim128_fp16_sm90_cu_49158569_28204cuda3std3__48in_placeE)
_ZN66_INTERNAL_52d7cf32_30_flash_bwd_hdim128_fp16_sm90_cu_49158569_28204cuda3std3__48in_placeE:
	.zero		1
	.type		_ZN66_INTERNAL_52d7cf32_30_flash_bwd_hdim128_fp16_sm90_cu_49158569_28204cuda3std6ranges3__45__cpo9iter_moveE,@object
	.size		_ZN66_INTERNAL_52d7cf32_30_flash_bwd_hdim128_fp16_sm90_cu_49158569_28204cuda3std6ranges3__45__cpo9iter_moveE,(_ZN66_INTERNAL_52d7cf32_30_flash_bwd_hdim128_fp16_sm90_cu_49158569_28204cuda3std3__45__cpo5beginE - _ZN66_INTERNAL_52d7cf32_30_flash_bwd_hdim128_fp16_sm90_cu_49158569_28204cuda3std6ranges3__45__cpo9iter_moveE)
_ZN66_INTERNAL_52d7cf32_30_flash_bwd_hdim128_fp16_sm90_cu_49158569_28204cuda3std6ranges3__45__cpo9iter_moveE:
	.zero		1
	.type		_ZN66_INTERNAL_52d7cf32_30_flash_bwd_hdim128_fp16_sm90_cu_49158569_28204cuda3std3__45__cpo5beginE,@object
	.size		_ZN66_INTERNAL_52d7cf32_30_flash_bwd_hdim128_fp16_sm90_cu_49158569_28204cuda3std3__45__cpo5beginE,(_ZN66_INTERNAL_52d7cf32_30_flash_bwd_hdim128_fp16_sm90_cu_49158569_28204cuda3std3__468_GLOBAL__N__52d7cf32_30_flash_bwd_hdim128_fp16_sm90_cu_49158569_28206ignoreE - _ZN66_INTERNAL_52d7cf32_30_flash_bwd_hdim128_fp16_sm90_cu_49158569_28204cuda3std3__45__cpo5beginE)
_ZN66_INTERNAL_52d7cf32_30_flash_bwd_hdim128_fp16_sm90_cu_49158569_28204cuda3std3__45__cpo5beginE:
	.zero		1
	.type		_ZN66_INTERNAL_52d7cf32_30_flash_bwd_hdim128_fp16_sm90_cu_49158569_28204cuda3std3__468_GLOBAL__N__52d7cf32_30_flash_bwd_hdim128_fp16_sm90_cu_49158569_28206ignoreE,@object
	.size		_ZN66_INTERNAL_52d7cf32_30_flash_bwd_hdim128_fp16_sm90_cu_49158569_28204cuda3std3__468_GLOBAL__N__52d7cf32_30_flash_bwd_hdim128_fp16_sm90_cu_49158569_28206ignoreE,(_ZN66_INTERNAL_52d7cf32_30_flash_bwd_hdim128_fp16_sm90_cu_49158569_28204cute7productE - _ZN66_INTERNAL_52d7cf32_30_flash_bwd_hdim128_fp16_sm90_cu_49158569_28204cuda3std3__468_GLOBAL__N__52d7cf32_30_flash_bwd_hdim128_fp16_sm90_cu_49158569_28206ignoreE)
_ZN66_INTERNAL_52d7cf32_30_flash_bwd_hdim128_fp16_sm90_cu_49158569_28204cuda3std3__468_GLOBAL__N__52d7cf32_30_flash_bwd_hdim128_fp16_sm90_cu_49158569_28206ignoreE:
	.zero		1
	.type		_ZN66_INTERNAL_52d7cf32_30_flash_bwd_hdim128_fp16_sm90_cu_49158569_28204cute7productE,@object
	.size		_ZN66_INTERNAL_52d7cf32_30_flash_bwd_hdim128_fp16_sm90_cu_49158569_28204cute7productE,(_ZN66_INTERNAL_52d7cf32_30_flash_bwd_hdim128_fp16_sm90_cu_49158569_28204cuda3std3__45__cpo3endE - _ZN66_INTERNAL_52d7cf32_30_flash_bwd_hdim128_fp16_sm90_cu_49158569_28204cute7productE)
_ZN66_INTERNAL_52d7cf32_30_flash_bwd_hdim128_fp16_sm90_cu_49158569_28204cute7productE:
	.zero		1
	.type		_ZN66_INTERNAL_52d7cf32_30_flash_bwd_hdim128_fp16_sm90_cu_49158569_28204cuda3std3__45__cpo3endE,@object
	.size		_ZN66_INTERNAL_52d7cf32_30_flash_bwd_hdim128_fp16_sm90_cu_49158569_28204cuda3std3__45__cpo3endE,(_ZN66_INTERNAL_52d7cf32_30_flash_bwd_hdim128_fp16_sm90_cu_49158569_28204cuda3std3__419piecewise_constructE - _ZN66_INTERNAL_52d7cf32_30_flash_bwd_hdim128_fp16_sm90_cu_49158569_28204cuda3std3__45__cpo3endE)
_ZN66_INTERNAL_52d7cf32_30_flash_bwd_hdim128_fp16_sm90_cu_49158569_28204cuda3std3__45__cpo3endE:
	.zero		1
	.type		_ZN66_INTERNAL_52d7cf32_30_flash_bwd_hdim128_fp16_sm90_cu_49158569_28204cuda3std3__419piecewise_constructE,@object
	.size		_ZN66_INTERNAL_52d7cf32_30_flash_bwd_hdim128_fp16_sm90_cu_49158569_28204cuda3std3__419piecewise_constructE,(_ZN66_INTERNAL_52d7cf32_30_flash_bwd_hdim128_fp16_sm90_cu_49158569_28204cuda3std3__45__cpo4cendE - _ZN66_INTERNAL_52d7cf32_30_flash_bwd_hdim128_fp16_sm90_cu_49158569_28204cuda3std3__419piecewise_constructE)
_ZN66_INTERNAL_52d7cf32_30_flash_bwd_hdim128_fp16_sm90_cu_49158569_28204cuda3std3__419piecewise_constructE:
	.zero		1
	.type		_ZN66_INTERNAL_52d7cf32_30_flash_bwd_hdim128_fp16_sm90_cu_49158569_28204cuda3std3__45__cpo4cendE,@object
	.size		_ZN66_INTERNAL_52d7cf32_30_flash_bwd_hdim128_fp16_sm90_cu_49158569_28204cuda3std3__45__cpo4cendE,(_ZN66_INTERNAL_52d7cf32_30_flash_bwd_hdim128_fp16_sm90_cu_49158569_28204cuda3std6ranges3__45__cpo4swapE - _ZN66_INTERNAL_52d7cf32_30_flash_bwd_hdim128_fp16_sm90_cu_49158569_28204cuda3std3__45__cpo4cendE)
_ZN66_INTERNAL_52d7cf32_30_flash_bwd_hdim128_fp16_sm90_cu_49158569_28204cuda3std3__45__cpo4cendE:
	.zero		1
	.type		_ZN66_INTERNAL_52d7cf32_30_flash_bwd_hdim128_fp16_sm90_cu_49158569_28204cuda3std6ranges3__45__cpo4swapE,@object
	.size		_ZN66_INTERNAL_52d7cf32_30_flash_bwd_hdim128_fp16_sm90_cu_49158569_28204cuda3std6ranges3__45__cpo4swapE,(.L_13 - _ZN66_INTERNAL_52d7cf32_30_flash_bwd_hdim128_fp16_sm90_cu_49158569_28204cuda3std6ranges3__45__cpo4swapE)
_ZN66_INTERNAL_52d7cf32_30_flash_bwd_hdim128_fp16_sm90_cu_49158569_28204cuda3std6ranges3__45__cpo4swapE:
	.zero		1
.L_13:


//--------------------- .nv.shared._ZN7cutlass13device_kernelIN5flash11enable_sm90INS1_16FlashAttnBwdSm90INS1_25CollectiveMainloopBwdSm90ILi2ELi2ELi2EN4cute5tupleIJNS5_1CILi1EEES8_S8_EEENS6_IJNS7_ILi80EEENS7_ILi128EEESB_EEENS_6half_tEfNS_4arch4Sm90ELb0ELb0ELb0ELb0ELb1ELb1ELb0ELb1ELi2ELi1ELi2ELi1ELb0EEENS1_21CollectiveEpilogueBwdISC_SD_SF_Li256ELb0ELb0ELi1EEENS1_19SingleTileSchedulerILb0ELb0ELb0ELi128EEEEEEEEEvNT_6ParamsE --------------------------
	.section	.nv.shared._ZN7cutlass13device_kernelIN5flash11enable_sm90INS1_16FlashAttnBwdSm90INS1_25CollectiveMainloopBwdSm90ILi2ELi2ELi2EN4cute5tupleIJNS5_1CILi1EEES8_S8_EEENS6_IJNS7_ILi80EEENS7_ILi128EEESB_EEENS_6half_tEfNS_4arch4Sm90ELb0ELb0ELb0ELb0ELb1ELb1ELb0ELb1ELi2ELi1ELi2ELi1ELb0EEENS1_21CollectiveEpilogueBwdISC_SD_SF_Li256ELb0ELb0ELi1EEENS1_19SingleTileSchedulerILb0ELb0ELb0ELi128EEEEEEEEEvNT_6ParamsE,"aw",@nobits
	.sectionflags	@""
	.align	16
	.zero		1024


//--------------------- .nv.shared._ZN7cutlass13device_kernelIN5flash11enable_sm90INS1_16FlashAttnBwdSm90INS1_25CollectiveMainloopBwdSm90ILi2ELi2ELi2EN4cute5tupleIJNS5_1CILi1EEES8_S8_EEENS6_IJNS7_ILi80EEENS7_ILi128EEESB_EEENS_6half_tEfNS_4arch4Sm90ELb0ELb0ELb0ELb0ELb0ELb1ELb0ELb1ELi2ELi1ELi2ELi1ELb0EEENS1_24CollectiveEpilogueBwdGQAISC_fSF_Li256ELb0ELb0EEENS1_19SingleTileSchedulerILb0ELb0ELb0ELi128EEEEEEEEEvNT_6ParamsE --------------------------
	.section	.nv.shared._ZN7cutlass13device_kernelIN5flash11enable_sm90INS1_16FlashAttnBwdSm90INS1_25CollectiveMainloopBwdSm90ILi2ELi2ELi2EN4cute5tupleIJNS5_1CILi1EEES8_S8_EEENS6_IJNS7_ILi80EEENS7_ILi128EEESB_EEENS_6half_tEfNS_4arch4Sm90ELb0ELb0ELb0ELb0ELb0ELb1ELb0ELb1ELi2ELi1ELi2ELi1ELb0EEENS1_24CollectiveEpilogueBwdGQAISC_fSF_Li256ELb0ELb0EEENS1_19SingleTileSchedulerILb0ELb0ELb0ELi128EEEEEEEEEvNT_6ParamsE,"aw",@nobits
	.sectionflags	@""
	.align	16
	.zero		1024


//--------------------- .nv.shared._ZN7cutlass13device_kernelIN5flash11enable_sm90INS1_16FlashAttnBwdSm90INS1_25CollectiveMainloopBwdSm90ILi2ELi2ELi2EN4cute5tupleIJNS5_1CILi1EEES8_S8_EEENS6_IJNS7_ILi80EEENS7_ILi128EEESB_EEENS_6half_tEfNS_4arch4Sm90ELb0ELb0ELb0ELb0ELb1ELb1ELb0ELb1ELi2ELi1ELi2ELi1ELb0EEENS1_24CollectiveEpilogueBwdGQAISC_fSF_Li256ELb0ELb1EEENS1_19SingleTileSchedulerILb0ELb0ELb0ELi128EEEEEEEEEvNT_6ParamsE --------------------------
	.section	.nv.shared._ZN7cutlass13device_kernelIN5flash11enable_sm90INS1_16FlashAttnBwdSm90INS1_25CollectiveMainloopBwdSm90ILi2ELi2ELi2EN4cute5tupleIJNS5_1CILi1EEES8_S8_EEENS6_IJNS7_ILi80EEENS7_ILi128EEESB_EEENS_6half_tEfNS_4arch4Sm90ELb0ELb0ELb0ELb0ELb1ELb1ELb0ELb1ELi2ELi1ELi2ELi1ELb0EEENS1_24CollectiveEpilogueBwdGQAISC_fSF_Li256ELb0ELb1EEENS1_19SingleTileSchedulerILb0ELb0ELb0ELi128EEEEEEEEEvNT_6ParamsE,"aw",@nobits
	.sectionflags	@""
	.align	16
	.zero		1024


//--------------------- .nv.shared._ZN7cutlass13device_kernelIN5flash22FlashAttnBwdPreprocessIN4cute5tupleIJNS3_1CILi80EEENS5_ILi128EEEEEENS_6half_tEfNS_4arch4Sm90ELb1ELb0EEEEEvNT_6ParamsE --------------------------
	.section	.nv.shared._ZN7cutlass13device_kernelIN5flash22FlashAttnBwdPreprocessIN4cute5tupleIJNS3_1CILi80EEENS5_ILi128EEEEEENS_6half_tEfNS_4arch4Sm90ELb1ELb0EEEEEvNT_6ParamsE,"aw",@nobits
	.sectionflags	@""
	.align	16
	.zero		1024


//--------------------- .nv.shared._ZN7cutlass13device_kernelIN5flash11enable_sm90INS1_16FlashAttnBwdSm90INS1_25CollectiveMainloopBwdSm90ILi2ELi2ELi2EN4cute5tupleIJNS5_1CILi1EEES8_S8_EEENS6_IJNS7_ILi80EEENS7_ILi128EEESB_EEENS_6half_tEfNS_4arch4Sm90ELb0ELb0ELb0ELb1ELb0ELb1ELb0ELb1ELi2ELi1ELi2ELi1ELb0EEENS1_21CollectiveEpilogueBwdISC_SD_SF_Li256ELb1ELb0ELi1EEENS1_19SingleTileSchedulerILb1ELb0ELb0ELi128EEEEEEEEEvNT_6ParamsE --------------------------
	.section	.nv.shared._ZN7cutlass13device_kernelIN5flash11enable_sm90INS1_16FlashAttnBwdSm90INS1_25CollectiveMainloopBwdSm90ILi2ELi2ELi2EN4cute5tupleIJNS5_1CILi1EEES8_S8_EEENS6_IJNS7_ILi80EEENS7_ILi128EEESB_EEENS_6half_tEfNS_4arch4Sm90ELb0ELb0ELb0ELb1ELb0ELb1ELb0ELb1ELi2ELi1ELi2ELi1ELb0EEENS1_21CollectiveEpilogueBwdISC_SD_SF_Li256ELb1ELb0ELi1EEENS1_19SingleTileSchedulerILb1ELb0ELb0ELi128EEEEEEEEEvNT_6ParamsE,"aw",@nobits
	.sectionflags	@""
	.align	16
	.zero		1024


//--------------------- .nv.shared._ZN7cutlass13device_kernelIN5flash11enable_sm90INS1_16FlashAttnBwdSm90INS1_25CollectiveMainloopBwdSm90ILi2ELi2ELi2EN4cute5tupleIJNS5_1CILi1EEES8_S8_EEENS6_IJNS7_ILi80EEENS7_ILi128EEESB_EEENS_6half_tEfNS_4arch4Sm90ELb0ELb0ELb0ELb1ELb1ELb1ELb0ELb1ELi2ELi1ELi2ELi1ELb0EEENS1_21CollectiveEpilogueBwdISC_SD_SF_Li256ELb1ELb0ELi1EEENS1_19SingleTileSchedulerILb1ELb0ELb0ELi128EEEEEEEEEvNT_6ParamsE --------------------------
	.section	.nv.shared._ZN7cutlass13device_kernelIN5flash11enable_sm90INS1_16FlashAttnBwdSm90INS1_25CollectiveMainloopBwdSm90ILi2ELi2ELi2EN4cute5tupleIJNS5_1CILi1EEES8_S8_EEENS6_IJNS7_ILi80EEENS7_ILi128EEESB_EEENS_6half_tEfNS_4arch4Sm90ELb0ELb0ELb0ELb1ELb1ELb1ELb0ELb1ELi2ELi1ELi2ELi1ELb0EEENS1_21CollectiveEpilogueBwdISC_SD_SF_Li256ELb1ELb0ELi1EEENS1_19SingleTileSchedulerILb1ELb0ELb0ELi128EEEEEEEEEvNT_6ParamsE,"aw",@nobits
	.sectionflags	@""
	.align	16
	.zero		1024


//--------------------- .nv.shared._ZN7cutlass13device_kernelIN5flash11enable_sm90INS1_16FlashAttnBwdSm90INS1_25CollectiveMainloopBwdSm90ILi2ELi2ELi2EN4cute5tupleIJNS5_1CILi1EEES8_S8_EEENS6_IJNS7_ILi80EEENS7_ILi128EEESB_EEENS_6half_tEfNS_4arch4Sm90ELb0ELb0ELb0ELb1ELb0ELb1ELb0ELb1ELi2ELi1ELi2ELi1ELb0EEENS1_24CollectiveEpilogueBwdGQAISC_fSF_Li256ELb1ELb0EEENS1_19SingleTileSchedulerILb1ELb0ELb0ELi128EEEEEEEEEvNT_6ParamsE --------------------------
	.section	.nv.shared._ZN7cutlass13device_kernelIN5flash11enable_sm90INS1_16FlashAttnBwdSm90INS1_25CollectiveMainloopBwdSm90ILi2ELi2ELi2EN4cute5tupleIJNS5_1CILi1EEES8_S8_EEENS6_IJNS7_ILi80EEENS7_ILi128EEESB_EEENS_6half_tEfNS_4arch4Sm90ELb0ELb0ELb0ELb1ELb0ELb1ELb0ELb1ELi2ELi1ELi2ELi1ELb0EEENS1_24CollectiveEpilogueBwdGQAISC_fSF_Li256ELb1ELb0EEENS1_19SingleTileSchedulerILb1ELb0ELb0ELi128EEEEEEEEEvNT_6ParamsE,"aw",@nobits
	.sectionflags	@""
	.align	16
	.zero		1024


//--------------------- .nv.shared._ZN7cutlass13device_kernelIN5flash32FlashAttnBwdPostprocessConvertdQIN4cute5tupleIJNS3_1CILi80EEENS5_ILi128EEEEEENS_6half_tEfNS_4arch4Sm90ELi256ENS3_8TiledMMAINS3_8MMA_AtomIJNS3_4SM904GMMA25MMA_64x16x16_F32F16F16_SSILNSF_5MajorE1ELSH_0ELNSF_7ScaleInE1ELSI_1EEEEEENS3_6LayoutINS4_IJNS5_ILi2EEENS5_ILi1EEESN_EEENS4_IJSN_NS5_ILi0EEESP_EEEEENS4_IJNS3_10UnderscoreESS_SS_EEEEELb1EEEEEvNT_6ParamsE --------------------------
	.section	.nv.shared._ZN7cutlass13device_kernelIN5flash32FlashAttnBwdPostprocessConvertdQIN4cute5tupleIJNS3_1CILi80EEENS5_ILi128EEEEEENS_6half_tEfNS_4arch4Sm90ELi256ENS3_8TiledMMAINS3_8MMA_AtomIJNS3_4SM904GMMA25MMA_64x16x16_F32F16F16_SSILNSF_5MajorE1ELSH_0ELNSF_7ScaleInE1ELSI_1EEEEEENS3_6LayoutINS4_IJNS5_ILi2EEENS5_ILi1EEESN_EEENS4_IJSN_NS5_ILi0EEESP_EEEEENS4_IJNS3_10UnderscoreESS_SS_EEEEELb1EEEEEvNT_6ParamsE,"aw",@nobits
	.sectionflags	@""
	.align	16
	.zero		1024


//--------------------- .nv.shared._ZN7cutlass13device_kernelIN5flash11enable_sm90INS1_16FlashAttnBwdSm90INS1_25CollectiveMainloopBwdSm90ILi2ELi2ELi2EN4cute5tupleIJNS5_1CILi1EEES8_S8_EEENS6_IJNS7_ILi80EEENS7_ILi128EEESB_EEENS_6half_tEfNS_4arch4Sm90ELb0ELb0ELb0ELb1ELb1ELb1ELb0ELb1ELi2ELi1ELi2ELi1ELb0EEENS1_24CollectiveEpilogueBwdGQAISC_fSF_Li256ELb1ELb1EEENS1_19SingleTileSchedulerILb1ELb0ELb0ELi128EEEEEEEEEvNT_6ParamsE --------------------------
	.section	.nv.shared._ZN7cutlass13device_kernelIN5flash11enable_sm90INS1_16FlashAttnBwdSm90INS1_25CollectiveMainloopBwdSm90ILi2ELi2ELi2EN4cute5tupleIJNS5_1CILi1EEES8_S8_EEENS6_IJNS7_ILi80EEENS7_ILi128EEESB_EEENS_6half_tEfNS_4arch4Sm90ELb0ELb0ELb0ELb1ELb1ELb1ELb0ELb1ELi2ELi1ELi2ELi1ELb0EEENS1_24CollectiveEpilogueBwdGQAISC_fSF_Li256ELb1ELb1EEENS1_19SingleTileSchedulerILb1ELb0ELb0ELi128EEEEEEEEEvNT_6ParamsE,"aw",@nobits
	.sectionflags	@""
	.align	16
	.zero		1024


//--------------------- .nv.shared._ZN7cutlass13device_kernelIN5flash22FlashAttnBwdPreprocessIN4cute5tupleIJNS3_1CILi80EEENS5_ILi128EEEEEENS_6half_tEfNS_4arch4Sm90ELb1ELb1EEEEEvNT_6ParamsE --------------------------
	.section	.nv.shared._ZN7cutlass13device_kernelIN5flash22FlashAttnBwdPreprocessIN4cute5tupleIJNS3_1CILi80EEENS5_ILi128EEEEEENS_6half_tEfNS_4arch4Sm90ELb1ELb1EEEEEvNT_6ParamsE,"aw",@nobits
	.sectionflags	@""
	.align	16
	.zero		1024


//--------------------- .nv.shared._ZN7cutlass13device_kernelIN5flash11enable_sm90INS1_16FlashAttnBwdSm90INS1_25CollectiveMainloopBwdSm90ILi2ELi2ELi2EN4cute5tupleIJNS5_1CILi1EEES8_S8_EEENS6_IJNS7_ILi64EEENS7_ILi128EEESB_EEENS_6half_tEfNS_4arch4Sm90ELb0ELb1ELb0ELb0ELb0ELb1ELb0ELb0ELi2ELi1ELi2ELi1ELb0EEENS1_21CollectiveEpilogueBwdISC_SD_SF_Li256ELb0ELb0ELi1EEENS1_19SingleTileSchedulerILb0ELb0ELb0ELi128EEEEEEEEEvNT_6ParamsE --------------------------
	.section	.nv.shared._ZN7cutlass13device_kernelIN5flash11enable_sm90INS1_16FlashAttnBwdSm90INS1_25CollectiveMainloopBwdSm90ILi2ELi2ELi2EN4cute5tupleIJNS5_1CILi1EEES8_S8_EEENS6_IJNS7_ILi64EEENS7_ILi128EEESB_EEENS_6half_tEfNS_4arch4Sm90ELb0ELb1ELb0ELb0ELb0ELb1ELb0ELb0ELi2ELi1ELi2ELi1ELb0EEENS1_21CollectiveEpilogueBwdISC_SD_SF_Li256ELb0ELb0ELi1EEENS1_19SingleTileSchedulerILb0ELb0ELb0ELi128EEEEEEEEEvNT_6ParamsE,"aw",@nobits
	.sectionflags	@""
	.align	16
	.zero		1024


//--------------------- .nv.shared._ZN7cutlass13device_kernelIN5flash11enable_sm90INS1_16FlashAttnBwdSm90INS1_25CollectiveMainloopBwdSm90ILi2ELi2ELi2EN4cute5tupleIJNS5_1CILi1EEES8_S8_EEENS6_IJNS7_ILi64EEENS7_ILi128EEESB_EEENS_6half_tEfNS_4arch4Sm90ELb0ELb1ELb0ELb0ELb1ELb1ELb0ELb0ELi2ELi1ELi2ELi1ELb0EEENS1_21CollectiveEpilogueBwdISC_SD_SF_Li256ELb0ELb0ELi1EEENS1_19SingleTileSchedulerILb0ELb0ELb0ELi128EEEEEEEEEvNT_6ParamsE --------------------------
	.section	.nv.shared._ZN7cutlass13device_kernelIN5flash11enable_sm90INS1_16FlashAttnBwdSm90INS1_25CollectiveMainloopBwdSm90ILi2ELi2ELi2EN4cute5tupleIJNS5_1CILi1EEES8_S8_EEENS6_IJNS7_ILi64EEENS7_ILi128EEESB_EEENS_6half_tEfNS_4arch4Sm90ELb0ELb1ELb0ELb0ELb1ELb1ELb0ELb0ELi2ELi1ELi2ELi1ELb0EEENS1_21CollectiveEpilogueBwdISC_SD_SF_Li256ELb0ELb0ELi1EEENS1_19SingleTileSchedulerILb0ELb0ELb0ELi128EEEEEEEEEvNT_6ParamsE,"aw",@nobits
	.sectionflags	@""
	.align	16
	.zero		1024


//--------------------- .nv.shared._ZN7cutlass13device_kernelIN5flash11enable_sm90INS1_16FlashAttnBwdSm90INS1_25CollectiveMainloopBwdSm90ILi2ELi2ELi2EN4cute5tupleIJNS5_1CILi1EEES8_S8_EEENS6_IJNS7_ILi64EEENS7_ILi128EEESB_EEENS_6half_tEfNS_4arch4Sm90ELb0ELb1ELb0ELb0ELb0ELb1ELb0ELb0ELi2ELi1ELi2ELi1ELb0EEENS1_24CollectiveEpilogueBwdGQAISC_fSF_Li256ELb0ELb0EEENS1_19SingleTileSchedulerILb0ELb0ELb0ELi128EEEEEEEEEvNT_6ParamsE --------------------------
	.section	.nv.shared._ZN7cutlass13device_kernelIN5flash11enable_sm90INS1_16FlashAttnBwdSm90INS1_25CollectiveMainloopBwdSm90ILi2ELi2ELi2EN4cute5tupleIJNS5_1CILi1EEES8_S8_EEENS6_IJNS7_ILi64EEENS7_ILi128EEESB_EEENS_6half_tEfNS_4arch4Sm90ELb0ELb1ELb0ELb0ELb0ELb1ELb0ELb0ELi2ELi1ELi2ELi1ELb0EEENS1_24CollectiveEpilogueBwdGQAISC_fSF_Li256ELb0ELb0EEENS1_19SingleTileSchedulerILb0ELb0ELb0ELi128EEEEEEEEEvNT_6ParamsE,"aw",@nobits
	.sectionflags	@""
	.align	16
	.zero		1024


//--------------------- .nv.shared._ZN7cutlass13device_kernelIN5flash11enable_sm90INS1_16FlashAttnBwdSm90INS1_25CollectiveMainloopBwdSm90ILi2ELi2ELi2EN4cute5tupleIJNS5_1CILi1EEES8_S8_EEENS6_IJNS7_ILi64EEENS7_ILi128EEESB_EEENS_6half_tEfNS_4arch4Sm90ELb0ELb1ELb0ELb0ELb1ELb1ELb0ELb0ELi2ELi1ELi2ELi1ELb0EEENS1_24CollectiveEpilogueBwdGQAISC_fSF_Li256ELb0ELb1EEENS1_19SingleTileSchedulerILb0ELb0ELb0ELi128EEEEEEEEEvNT_6ParamsE --------------------------
	.section	.nv.shared._ZN7cutlass13device_kernelIN5flash11enable_sm90INS1_16FlashAttnBwdSm90INS1_25CollectiveMainloopBwdSm90ILi2ELi2ELi2EN4cute5tupleIJNS5_1CILi1EEES8_S8_EEENS6_IJNS7_ILi64EEENS7_ILi128EEESB_EEENS_6half_tEfNS_4arch4Sm90ELb0ELb1ELb0ELb0ELb1ELb1ELb0ELb0ELi2ELi1ELi2ELi1ELb0EEENS1_24CollectiveEpilogueBwdGQAISC_fSF_Li256ELb0ELb1EEENS1_19SingleTileSchedulerILb0ELb0ELb0ELi128EEEEEEEEEvNT_6ParamsE,"aw",@nobits
	.sectionflags	@""
	.align	16
	.zero		1024


//--------------------- .nv.shared._ZN7cutlass13device_kernelIN5flash11enable_sm90INS1_16FlashAttnBwdSm90INS1_25CollectiveMainloopBwdSm90ILi2ELi2ELi2EN4cute5tupleIJNS5_1CILi1EEES8_S8_EEENS6_IJNS7_ILi64EEENS7_ILi128EEESB_EEENS_6half_tEfNS_4arch4Sm90ELb0ELb1ELb0ELb1ELb0ELb1ELb0ELb0ELi2ELi1ELi2ELi1ELb0EEENS1_21CollectiveEpilogueBwdISC_SD_SF_Li256ELb1ELb0ELi1EEENS1_19SingleTileSchedulerILb1ELb0ELb0ELi128EEEEEEEEEvNT_6ParamsE --------------------------
	.section	.nv.shared._ZN7cutlass13device_kernelIN5flash11enable_sm90INS1_16FlashAttnBwdSm90INS1_25CollectiveMainloopBwdSm90ILi2ELi2ELi2EN4cute5tupleIJNS5_1CILi1EEES8_S8_EEENS6_IJNS7_ILi64EEENS7_ILi128EEESB_EEENS_6half_tEfNS_4arch4Sm90ELb0ELb1ELb0ELb1ELb0ELb1ELb0ELb0ELi2ELi1ELi2ELi1ELb0EEENS1_21CollectiveEpilogueBwdISC_SD_SF_Li256ELb1ELb0ELi1EEENS1_19SingleTileSchedulerILb1ELb0ELb0ELi128EEEEEEEEEvNT_6ParamsE,"aw",@nobits
	.sectionflags	@""
	.align	16
	.zero		1024


//--------------------- .nv.shared._ZN7cutlass13device_kernelIN5flash11enable_sm90INS1_16FlashAttnBwdSm90INS1_25CollectiveMainloopBwdSm90ILi2ELi2ELi2EN4cute5tupleIJNS5_1CILi1EEES8_S8_EEENS6_IJNS7_ILi64EEENS7_ILi128EEESB_EEENS_6half_tEfNS_4arch4Sm90ELb0ELb1ELb0ELb1ELb1ELb1ELb0ELb0ELi2ELi1ELi2ELi1ELb0EEENS1_21CollectiveEpilogueBwdISC_SD_SF_Li256ELb1ELb0ELi1EEENS1_19SingleTileSchedulerILb1ELb0ELb0ELi128EEEEEEEEEvNT_6ParamsE --------------------------
	.section	.nv.shared._ZN7cutlass13device_kernelIN5flash11enable_sm90INS1_16FlashAttnBwdSm90INS1_25CollectiveMainloopBwdSm90ILi2ELi2ELi2EN4cute5tupleIJNS5_1CILi1EEES8_S8_EEENS6_IJNS7_ILi64EEENS7_ILi128EEESB_EEENS_6half_tEfNS_4arch4Sm90ELb0ELb1ELb0ELb1ELb1ELb1ELb0ELb0ELi2ELi1ELi2ELi1ELb0EEENS1_21CollectiveEpilogueBwdISC_SD_SF_Li256ELb1ELb0ELi1EEENS1_19SingleTileSchedulerILb1ELb0ELb0ELi128EEEEEEEEEvNT_6ParamsE,"aw",@nobits
	.sectionflags	@""
	.align	16
	.zero		1024


//--------------------- .nv.shared._ZN7cutlass13device_kernelIN5flash11enable_sm90INS1_16FlashAttnBwdSm90INS1_25CollectiveMainloopBwdSm90ILi2ELi2ELi2EN4cute5tupleIJNS5_1CILi1EEES8_S8_EEENS6_IJNS7_ILi64EEENS7_ILi128EEESB_EEENS_6half_tEfNS_4arch4Sm90ELb0ELb1ELb0ELb1ELb0ELb1ELb0ELb0ELi2ELi1ELi2ELi1ELb0EEENS1_24CollectiveEpilogueBwdGQAISC_fSF_Li256ELb1ELb0EEENS1_19SingleTileSchedulerILb1ELb0ELb0ELi128EEEEEEEEEvNT_6ParamsE --------------------------
	.section	.nv.shared._ZN7cutlass13device_kernelIN5flash11enable_sm90INS1_16FlashAttnBwdSm90INS1_25CollectiveMainloopBwdSm90ILi2ELi2ELi2EN4cute5tupleIJNS5_1CILi1EEES8_S8_EEENS6_IJNS7_ILi64EEENS7_ILi128EEESB_EEENS_6half_tEfNS_4arch4Sm90ELb0ELb1ELb0ELb1ELb0ELb1ELb0ELb0ELi2ELi1ELi2ELi1ELb0EEENS1_24CollectiveEpilogueBwdGQAISC_fSF_Li256ELb1ELb0EEENS1_19SingleTileSchedulerILb1ELb0ELb0ELi128EEEEEEEEEvNT_6ParamsE,"aw",@nobits
	.sectionflags	@""
	.align	16
	.zero		1024


//--------------------- .nv.shared._ZN7cutlass13device_kernelIN5flash11enable_sm90INS1_16FlashAttnBwdSm90INS1_25CollectiveMainloopBwdSm90ILi2ELi2ELi2EN4cute5tupleIJNS5_1CILi1EEES8_S8_EEENS6_IJNS7_ILi64EEENS7_ILi128EEESB_EEENS_6half_tEfNS_4arch4Sm90ELb0ELb1ELb0ELb1ELb1ELb1ELb0ELb0ELi2ELi1ELi2ELi1ELb0EEENS1_24CollectiveEpilogueBwdGQAISC_fSF_Li256ELb1ELb1EEENS1_19SingleTileSchedulerILb1ELb0ELb0ELi128EEEEEEEEEvNT_6ParamsE --------------------------
	.section	.nv.shared._ZN7cutlass13device_kernelIN5flash11enable_sm90INS1_16FlashAttnBwdSm90INS1_25CollectiveMainloopBwdSm90ILi2ELi2ELi2EN4cute5tupleIJNS5_1CILi1EEES8_S8_EEENS6_IJNS7_ILi64EEENS7_ILi128EEESB_EEENS_6half_tEfNS_4arch4Sm90ELb0ELb1ELb0ELb1ELb1ELb1ELb0ELb0ELi2ELi1ELi2ELi1ELb0EEENS1_24CollectiveEpilogueBwdGQAISC_fSF_Li256ELb1ELb1EEENS1_19SingleTileSchedulerILb1ELb0ELb0ELi128EEEEEEEEEvNT_6ParamsE,"aw",@nobits
	.sectionflags	@""
	.align	16
	.zero		1024


//--------------------- .nv.shared._ZN7cutlass13device_kernelIN5flash11enable_sm90INS1_16FlashAttnBwdSm90INS1_25CollectiveMainloopBwdSm90ILi2ELi2ELi2EN4cute5tupleIJNS5_1CILi1EEES8_S8_EEENS6_IJNS7_ILi64EEENS7_ILi128EEESB_EEENS_6half_tEfNS_4arch4Sm90ELb1ELb0ELb0ELb0ELb0ELb1ELb0ELb0ELi2ELi1ELi2ELi1ELb0EEENS1_21CollectiveEpilogueBwdISC_SD_SF_Li256ELb0ELb0ELi1EEENS1_25SingleTileBwdLPTSchedulerILb0ELi128ELb0EEEEEEEEEvNT_6ParamsE --------------------------
	.section	.nv.shared._ZN7cutlass13device_kernelIN5flash11enable_sm90INS1_16FlashAttnBwdSm90INS1_25CollectiveMainloopBwdSm90ILi2ELi2ELi2EN4cute5tupleIJNS5_1CILi1EEES8_S8_EEENS6_IJNS7_ILi64EEENS7_ILi128EEESB_EEENS_6half_tEfNS_4arch4Sm90ELb1ELb0ELb0ELb0ELb0ELb1ELb0ELb0ELi2ELi1ELi2ELi1ELb0EEENS1_21CollectiveEpilogueBwdISC_SD_SF_Li256ELb0ELb0ELi1EEENS1_25SingleTileBwdLPTSchedulerILb0ELi128ELb0EEEEEEEEEvNT_6ParamsE,"aw",@nobits
	.sectionflags	@""
	.align	16
	.zero		1024


//--------------------- .nv.shared._ZN7cutlass13device_kernelIN5flash11enable_sm90INS1_16FlashAttnBwdSm90INS1_25CollectiveMainloopBwdSm90ILi2ELi2ELi2EN4cute5tupleIJNS5_1CILi1EEES8_S8_EEENS6_IJNS7_ILi64EEENS7_ILi128EEESB_EEENS_6half_tEfNS_4arch4Sm90ELb1ELb0ELb0ELb0ELb1ELb1ELb0ELb0ELi2ELi1ELi2ELi1ELb0EEENS1_21CollectiveEpilogueBwdISC_SD_SF_Li256ELb0ELb0ELi1EEENS1_25SingleTileBwdLPTSchedulerILb0ELi128ELb1EEEEEEEEEvNT_6ParamsE --------------------------
	.section	.nv.shared._ZN7cutlass13device_kernelIN5flash11enable_sm90INS1_16FlashAttnBwdSm90INS1_25CollectiveMainloopBwdSm90ILi2ELi2ELi2EN4cute5tupleIJNS5_1CILi1EEES8_S8_EEENS6_IJNS7_ILi64EEENS7_ILi128EEESB_EEENS_6half_tEfNS_4arch4Sm90ELb1ELb0ELb0ELb0ELb1ELb1ELb0ELb0ELi2ELi1ELi2ELi1ELb0EEENS1_21CollectiveEpilogueBwdISC_SD_SF_Li256ELb0ELb0ELi1EEENS1_25SingleTileBwdLPTSchedulerILb0ELi128ELb1EEEEEEEEEvNT_6ParamsE,"aw",@nobits
	.sectionflags	@""
	.align	16
	.zero		1024


//--------------------- .nv.shared._ZN7cutlass13device_kernelIN5flash11enable_sm90INS1_16FlashAttnBwdSm90INS1_25CollectiveMainloopBwdSm90ILi2ELi2ELi2EN4cute5tupleIJNS5_1CILi1EEES8_S8_EEENS6_IJNS7_ILi64EEENS7_ILi128EEESB_EEENS_6half_tEfNS_4arch4Sm90ELb1ELb0ELb0ELb0ELb0ELb1ELb0ELb0ELi2ELi1ELi2ELi1ELb0EEENS1_24CollectiveEpilogueBwdGQAISC_fSF_Li256ELb0ELb0EEENS1_25SingleTileBwdLPTSchedulerILb0ELi128ELb0EEEEEEEEEvNT_6ParamsE --------------------------
	.section	.nv.shared._ZN7cutlass13device_kernelIN5flash11enable_sm90INS1_16FlashAttnBwdSm90INS1_25CollectiveMainloopBwdSm90ILi2ELi2ELi2EN4cute5tupleIJNS5_1CILi1EEES8_S8_EEENS6_IJNS7_ILi64EEENS7_ILi128EEESB_EEENS_6half_tEfNS_4arch4Sm90ELb1ELb0ELb0ELb0ELb0ELb1ELb0ELb0ELi2ELi1ELi2ELi1ELb0EEENS1_24CollectiveEpilogueBwdGQAISC_fSF_Li256ELb0ELb0EEENS1_25SingleTileBwdLPTSchedulerILb0ELi128ELb0EEEEEEEEEvNT_6ParamsE,"aw",@nobits
	.sectionflags	@""
	.align	16
	.zero		1024


//--------------------- .nv.shared._ZN7cutlass13device_kernelIN5flash11enable_sm90INS1_16FlashAttnBwdSm90INS1_25CollectiveMainloopBwdSm90ILi2ELi2ELi2EN4cute5tupleIJNS5_1CILi1EEES8_S8_EEENS6_IJNS7_ILi64EEENS7_ILi128EEESB_EEENS_6half_tEfNS_4arch4Sm90ELb1ELb0ELb0ELb0ELb1ELb1ELb0ELb0ELi2ELi1ELi2ELi1ELb0EEENS1_24CollectiveEpilogueBwdGQAISC_fSF_Li256ELb0ELb1EEENS1_25SingleTileBwdLPTSchedulerILb0ELi128ELb1EEEEEEEEEvNT_6ParamsE --------------------------
	.section	.nv.shared._ZN7cutlass13device_kernelIN5flash11enable_sm90INS1_16FlashAttnBwdSm90INS1_25CollectiveMainloopBwdSm90ILi2ELi2ELi2EN4cute5tupleIJNS5_1CILi1EEES8_S8_EEENS6_IJNS7_ILi64EEENS7_ILi128EEESB_EEENS_6half_tEfNS_4arch4Sm90ELb1ELb0ELb0ELb0ELb1ELb1ELb0ELb0ELi2ELi1ELi2ELi1ELb0EEENS1_24CollectiveEpilogueBwdGQAISC_fSF_Li256ELb0ELb1EEENS1_25SingleTileBwdLPTSchedulerILb0ELi128ELb1EEEEEEEEEvNT_6ParamsE,"aw",@nobits
	.sectionflags	@""
	.align	16
	.zero		1024


//--------------------- .nv.shared._ZN7cutlass13device_kernelIN5flash22FlashAttnBwdPreprocessIN4cute5tupleIJNS3_1CILi64EEENS5_ILi128EEEEEENS_6half_tEfNS_4arch4Sm90ELb1ELb0EEEEEvNT_6ParamsE --------------------------
	.section	.nv.shared._ZN7cutlass13device_kernelIN5flash22FlashAttnBwdPreprocessIN4cute5tupleIJNS3_1CILi64EEENS5_ILi128EEEEEENS_6half_tEfNS_4arch4Sm90ELb1ELb0EEEEEvNT_6ParamsE,"aw",@nobits
	.sectionflags	@""
	.align	16
	.zero		1024


//--------------------- .nv.shared._ZN7cutlass13device_kernelIN5flash11enable_sm90INS1_16FlashAttnBwdSm90INS1_25CollectiveMainloopBwdSm90ILi2ELi2ELi2EN4cute5tupleIJNS5_1CILi1EEES8_S8_EEENS6_IJNS7_ILi64EEENS7_ILi128EEESB_EEENS_6half_tEfNS_4arch4Sm90ELb1ELb0ELb0ELb1ELb0ELb1ELb0ELb0ELi2ELi1ELi2ELi1ELb0EEENS1_21CollectiveEpilogueBwdISC_SD_SF_Li256ELb1ELb0ELi1EEENS1_25SingleTileBwdLPTSchedulerILb1ELi128ELb0EEEEEEEEEvNT_6ParamsE --------------------------
	.section	.nv.shared._ZN7cutlass13device_kernelIN5flash11enable_sm90INS1_16FlashAttnBwdSm90INS1_25CollectiveMainloopBwdSm90ILi2ELi2ELi2EN4cute5tupleIJNS5_1CILi1EEES8_S8_EEENS6_IJNS7_ILi64EEENS7_ILi128EEESB_EEENS_6half_tEfNS_4arch4Sm90ELb1ELb0ELb0ELb1ELb0ELb1ELb0ELb0ELi2ELi1ELi2ELi1ELb0EEENS1_21CollectiveEpilogueBwdISC_SD_SF_Li256ELb1ELb0ELi1EEENS1_25SingleTileBwdLPTSchedulerILb1ELi128ELb0EEEEEEEEEvNT_6ParamsE,"aw",@nobits
	.sectionflags	@""
	.align	16
	.zero		1024


//--------------------- .nv.shared._ZN7cutlass13device_kernelIN5flash11enable_sm90INS1_16FlashAttnBwdSm90INS1_25CollectiveMainloopBwdSm90ILi2ELi2ELi2EN4cute5tupleIJNS5_1CILi1EEES8_S8_EEENS6_IJNS7_ILi64EEENS7_ILi128EEESB_EEENS_6half_tEfNS_4arch4Sm90ELb1ELb0ELb0ELb1ELb1ELb1ELb0ELb0ELi2ELi1ELi2ELi1ELb0EEENS1_21CollectiveEpilogueBwdISC_SD_SF_Li256ELb1ELb0ELi1EEENS1_25SingleTileBwdLPTSchedulerILb1ELi128ELb1EEEEEEEEEvNT_6ParamsE --------------------------
	.section	.nv.shared._ZN7cutlass13device_kernelIN5flash11enable_sm90INS1_16FlashAttnBwdSm90INS1_25CollectiveMainloopBwdSm90ILi2ELi2ELi2EN4cute5tupleIJNS5_1CILi1EEES8_S8_EEENS6_IJNS7_ILi64EEENS7_ILi128EEESB_EEENS_6half_tEfNS_4arch4Sm90ELb1ELb0ELb0ELb1ELb1ELb1ELb0ELb0ELi2ELi1ELi2ELi1ELb0EEENS1_21CollectiveEpilogueBwdISC_SD_SF_Li256ELb1ELb0ELi1EEENS1_25SingleTileBwdLPTSchedulerILb1ELi128ELb1EEEEEEEEEvNT_6ParamsE,"aw",@nobits
	.sectionflags	@""
	.align	16
	.zero		1024


//--------------------- .nv.shared._ZN7cutlass13device_kernelIN5flash11enable_sm90INS1_16FlashAttnBwdSm90INS1_25CollectiveMainloopBwdSm90ILi2ELi2ELi2EN4cute5tupleIJNS5_1CILi1EEES8_S8_EEENS6_IJNS7_ILi64EEENS7_ILi128EEESB_EEENS_6half_tEfNS_4arch4Sm90ELb1ELb0ELb0ELb1ELb0ELb1ELb0ELb0ELi2ELi1ELi2ELi1ELb0EEENS1_24CollectiveEpilogueBwdGQAISC_fSF_Li256ELb1ELb0EEENS1_25SingleTileBwdLPTSchedulerILb1ELi128ELb0EEEEEEEEEvNT_6ParamsE --------------------------
	.section	.nv.shared._ZN7cutlass13device_kernelIN5flash11enable_sm90INS1_16FlashAttnBwdSm90INS1_25CollectiveMainloopBwdSm90ILi2ELi2ELi2EN4cute5tupleIJNS5_1CILi1EEES8_S8_EEENS6_IJNS7_ILi64EEENS7_ILi128EEESB_EEENS_6half_tEfNS_4arch4Sm90ELb1ELb0ELb0ELb1ELb0ELb1ELb0ELb0ELi2ELi1ELi2ELi1ELb0EEENS1_24CollectiveEpilogueBwdGQAISC_fSF_Li256ELb1ELb0EEENS1_25SingleTileBwdLPTSchedulerILb1ELi128ELb0EEEEEEEEEvNT_6ParamsE,"aw",@nobits
	.sectionflags	@""
	.align	16
	.zero		1024


//--------------------- .nv.shared._ZN7cutlass13device_kernelIN5flash32FlashAttnBwdPostprocessConvertdQIN4cute5tupleIJNS3_1CILi128EEES6_EEENS_6half_tEfNS_4arch4Sm90ELi256ENS3_8TiledMMAINS3_8MMA_AtomIJNS3_4SM904GMMA26MMA_64x128x16_F32F16F16_RSILNSE_5MajorE0ELSG_1ELNSE_7ScaleInE1ELSH_1EEEEEENS3_6LayoutINS4_IJNS5_ILi2EEENS5_ILi1EEESM_EEENS4_IJSM_NS5_ILi0EEESO_EEEEENS4_IJNS3_10UnderscoreESR_SR_EEEEELb0EEEEEvNT_6ParamsE --------------------------
	.section	.nv.shared._ZN7cutlass13device_kernelIN5flash32FlashAttnBwdPostprocessConvertdQIN4cute5tupleIJNS3_1CILi128EEES6_EEENS_6half_tEfNS_4arch4Sm90ELi256ENS3_8TiledMMAINS3_8MMA_AtomIJNS3_4SM904GMMA26MMA_64x128x16_F32F16F16_RSILNSE_5MajorE0ELSG_1ELNSE_7ScaleInE1ELSH_1EEEEEENS3_6LayoutINS4_IJNS5_ILi2EEENS5_ILi1EEESM_EEENS4_IJSM_NS5_ILi0EEESO_EEEEENS4_IJNS3_10UnderscoreESR_SR_EEEEELb0EEEEEvNT_6ParamsE,"aw",@nobits
	.sectionflags	@""
	.align	16
	.zero		1024


//--------------------- .nv.shared._ZN7cutlass13device_kernelIN5flash32FlashAttnBwdPostprocessConvertdQIN4cute5tupleIJNS3_1CILi64EEENS5_ILi128EEEEEENS_6half_tEfNS_4arch4Sm90ELi256ENS3_8TiledMMAINS3_8MMA_AtomIJNS3_4SM904GMMA25MMA_64x64x16_F32F16F16_SSILNSF_5MajorE0ELSH_1ELNSF_7ScaleInE1ELSI_1EEEEEENS3_6LayoutINS4_IJNS5_ILi1EEENS5_ILi2EEESM_EEENS4_IJNS5_ILi0EEESM_SP_EEEEENS4_IJNS3_10UnderscoreESS_SS_EEEEELb0EEEEEvNT_6ParamsE --------------------------
	.section	.nv.shared._ZN7cutlass13device_kernelIN5flash32FlashAttnBwdPostprocessConvertdQIN4cute5tupleIJNS3_1CILi64EEENS5_ILi128EEEEEENS_6half_tEfNS_4arch4Sm90ELi256ENS3_8TiledMMAINS3_8MMA_AtomIJNS3_4SM904GMMA25MMA_64x64x16_F32F16F16_SSILNSF_5MajorE0ELSH_1ELNSF_7ScaleInE1ELSI_1EEEEEENS3_6LayoutINS4_IJNS5_ILi1EEENS5_ILi2EEESM_EEENS4_IJNS5_ILi0EEESM_SP_EEEEENS4_IJNS3_10UnderscoreESS_SS_EEEEELb0EEEEEvNT_6ParamsE,"aw",@nobits
	.sectionflags	@""
	.align	16
	.zero		1024


//--------------------- .nv.shared._ZN7cutlass13device_kernelIN5flash11enable_sm90INS1_16FlashAttnBwdSm90INS1_25CollectiveMainloopBwdSm90ILi2ELi2ELi2EN4cute5tupleIJNS5_1CILi1EEES8_S8_EEENS6_IJNS7_ILi64EEENS7_ILi128EEESB_EEENS_6half_tEfNS_4arch4Sm90ELb1ELb0ELb0ELb1ELb1ELb1ELb0ELb0ELi2ELi1ELi2ELi1ELb0EEENS1_24CollectiveEpilogueBwdGQAISC_fSF_Li256ELb1ELb1EEENS1_25SingleTileBwdLPTSchedulerILb1ELi128ELb1EEEEEEEEEvNT_6ParamsE --------------------------
	.section	.nv.shared._ZN7cutlass13device_kernelIN5flash11enable_sm90INS1_16FlashAttnBwdSm90INS1_25CollectiveMainloopBwdSm90ILi2ELi2ELi2EN4cute5tupleIJNS5_1CILi1EEES8_S8_EEENS6_IJNS7_ILi64EEENS7_ILi128EEESB_EEENS_6half_tEfNS_4arch4Sm90ELb1ELb0ELb0ELb1ELb1ELb1ELb0ELb0ELi2ELi1ELi2ELi1ELb0EEENS1_24CollectiveEpilogueBwdGQAISC_fSF_Li256ELb1ELb1EEENS1_25SingleTileBwdLPTSchedulerILb1ELi128ELb1EEEEEEEEEvNT_6ParamsE,"aw",@nobits
	.sectionflags	@""
	.align	16
	.zero		1024


//--------------------- .nv.shared._ZN7cutlass13device_kernelIN5flash22FlashAttnBwdPreprocessIN4cute5tupleIJNS3_1CILi64EEENS5_ILi128EEEEEENS_6half_tEfNS_4arch4Sm90ELb1ELb1EEEEEvNT_6ParamsE --------------------------
	.section	.nv.shared._ZN7cutlass13device_kernelIN5flash22FlashAttnBwdPreprocessIN4cute5tupleIJNS3_1CILi64EEENS5_ILi128EEEEEENS_6half_tEfNS_4arch4Sm90ELb1ELb1EEEEEvNT_6ParamsE,"aw",@nobits
	.sectionflags	@""
	.align	16
	.zero		1024


//--------------------- .nv.constant0._ZN7cutlass13device_kernelIN5flash11enable_sm90INS1_16FlashAttnBwdSm90INS1_25CollectiveMainloopBwdSm90ILi2ELi2ELi2EN4cute5tupleIJNS5_1CILi1EEES8_S8_EEENS6_IJNS7_ILi80EEENS7_ILi128EEESB_EEENS_6half_tEfNS_4arch4Sm90ELb0ELb0ELb0ELb0ELb0ELb1ELb0ELb1ELi2ELi1ELi2ELi1ELb0EEENS1_21CollectiveEpilogueBwdISC_SD_SF_Li256ELb0ELb0ELi1EEENS1_19SingleTileSchedulerILb0ELb0ELb0ELi128EEEEEEEEEvNT_6ParamsE --------------------------
	.section	.nv.constant0._ZN7cutlass13device_kernelIN5flash11enable_sm90INS1_16FlashAttnBwdSm90INS1_25CollectiveMainloopBwdSm90ILi2ELi2ELi2EN4cute5tupleIJNS5_1CILi1EEES8_S8_EEENS6_IJNS7_ILi80EEENS7_ILi128EEESB_EEENS_6half_tEfNS_4arch4Sm90ELb0ELb0ELb0ELb0ELb0ELb1ELb0ELb1ELi2ELi1ELi2ELi1ELb0EEENS1_21CollectiveEpilogueBwdISC_SD_SF_Li256ELb0ELb0ELi1EEENS1_19SingleTileSchedulerILb0ELb0ELb0ELi128EEEEEEEEEvNT_6ParamsE,"a",@progbits
	.sectionflags	@""
	.align	4
.nv.constant0._ZN7cutlass13device_kernelIN5flash11enable_sm90INS1_16FlashAttnBwdSm90INS1_25CollectiveMainloopBwdSm90ILi2ELi2ELi2EN4cute5tupleIJNS5_1CILi1EEES8_S8_EEENS6_IJNS7_ILi80EEENS7_ILi128EEESB_EEENS_6half_tEfNS_4arch4Sm90ELb0ELb0ELb0ELb0ELb0ELb1ELb0ELb1ELi2ELi1ELi2ELi1ELb0EEENS1_21CollectiveEpilogueBwdISC_SD_SF_Li256ELb0ELb0ELi1EEENS1_19SingleTileSchedulerILb0ELb0ELb0ELi128EEEEEEEEEvNT_6ParamsE:
	.zero		2944


//--------------------- .nv.constant0._ZN7cutlass13device_kernelIN5flash11enable_sm90INS1_16FlashAttnBwdSm90INS1_25CollectiveMainloopBwdSm90ILi2ELi2ELi2EN4cute5tupleIJNS5_1CILi1EEES8_S8_EEENS6_IJNS7_ILi80EEENS7_ILi128EEESB_EEENS_6half_tEfNS_4arch4Sm90ELb0ELb0ELb0ELb0ELb1ELb1ELb0ELb1ELi2ELi1ELi2ELi1ELb0EEENS1_21CollectiveEpilogueBwdISC_SD_SF_Li256ELb0ELb0ELi1EEENS1_19SingleTileSchedulerILb0ELb0ELb0ELi128EEEEEEEEEvNT_6ParamsE --------------------------
	.section	.nv.constant0._ZN7cutlass13device_kernelIN5flash11enable_sm90INS1_16FlashAttnBwdSm90INS1_25CollectiveMainloopBwdSm90ILi2ELi2ELi2EN4cute5tupleIJNS5_1CILi1EEES8_S8_EEENS6_IJNS7_ILi80EEENS7_ILi128EEESB_EEENS_6half_tEfNS_4arch4Sm90ELb0ELb0ELb0ELb0ELb1ELb1ELb0ELb1ELi2ELi1ELi2ELi1ELb0EEENS1_21CollectiveEpilogueBwdISC_SD_SF_Li256ELb0ELb0ELi1EEENS1_19SingleTileSchedulerILb0ELb0ELb0ELi128EEEEEEEEEvNT_6ParamsE,"a",@progbits
	.sectionflags	@""
	.align	4
.nv.constant0._ZN7cutlass13device_kernelIN5flash11enable_sm90INS1_16FlashAttnBwdSm90INS1_25CollectiveMainloopBwdSm90ILi2ELi2ELi2EN4cute5tupleIJNS5_1CILi1EEES8_S8_EEENS6_IJNS7_ILi80EEENS7_ILi128EEESB_EEENS_6half_tEfNS_4arch4Sm90ELb0ELb0ELb0ELb0ELb1ELb1ELb0ELb1ELi2ELi1ELi2ELi1ELb0EEENS1_21CollectiveEpilogueBwdISC_SD_SF_Li256ELb0ELb0ELi1EEENS1_19SingleTileSchedulerILb0ELb0ELb0ELi128EEEEEEEEEvNT_6ParamsE:
	.zero		2944


//--------------------- .nv.constant0._ZN7cutlass13device_kernelIN5flash11enable_sm90INS1_16FlashAttnBwdSm90INS1_25CollectiveMainloopBwdSm90ILi2ELi2ELi2EN4cute5tupleIJNS5_1CILi1EEES8_S8_EEENS6_IJNS7_ILi80EEENS7_ILi128EEESB_EEENS_6half_tEfNS_4arch4Sm90ELb0ELb0ELb0ELb0ELb0ELb1ELb0ELb1ELi2ELi1ELi2ELi1ELb0EEENS1_24CollectiveEpilogueBwdGQAISC_fSF_Li256ELb0ELb0EEENS1_19SingleTileSchedulerILb0ELb0ELb0ELi128EEEEEEEEEvNT_6ParamsE --------------------------
	.section	.nv.constant0._ZN7cutlass13device_kernelIN5flash11enable_sm90INS1_16FlashAttnBwdSm90INS1_25CollectiveMainloopBwdSm90ILi2ELi2ELi2EN4cute5tupleIJNS5_1CILi1EEES8_S8_EEENS6_IJNS7_ILi80EEENS7_ILi128EEESB_EEENS_6half_tEfNS_4arch4Sm90ELb0ELb0ELb0ELb0ELb0ELb1ELb0ELb1ELi2ELi1ELi2ELi1ELb0EEENS1_24CollectiveEpilogueBwdGQAISC_fSF_Li256ELb0ELb0EEENS1_19SingleTileSchedulerILb0ELb0ELb0ELi128EEEEEEEEEvNT_6ParamsE,"a",@progbits
	.sectionflags	@""
	.align	4
.nv.constant0._ZN7cutlass13device_kernelIN5flash11enable_sm90INS1_16FlashAttnBwdSm90INS1_25CollectiveMainloopBwdSm90ILi2ELi2ELi2EN4cute5tupleIJNS5_1CILi1EEES8_S8_EEENS6_IJNS7_ILi80EEENS7_ILi128EEESB_EEENS_6half_tEfNS_4arch4Sm90ELb0ELb0ELb0ELb0ELb0ELb1ELb0ELb1ELi2ELi1ELi2ELi1ELb0EEENS1_24CollectiveEpilogueBwdGQAISC_fSF_Li256ELb0ELb0EEENS1_19SingleTileSchedulerILb0ELb0ELb0ELi128EEEEEEEEEvNT_6ParamsE:
	.zero		2304


//--------------------- .nv.constant0._ZN7cutlass13device_kernelIN5flash11enable_sm90INS1_16FlashAttnBwdSm90INS1_25CollectiveMainloopBwdSm90ILi2ELi2ELi2EN4cute5tupleIJNS5_1CILi1EEES8_S8_EEENS6_IJNS7_ILi80EEENS7_ILi128EEESB_EEENS_6half_tEfNS_4arch4Sm90ELb0ELb0ELb0ELb0ELb1ELb1ELb0ELb1ELi2ELi1ELi2ELi1ELb0EEENS1_24CollectiveEpilogueBwdGQAISC_fSF_Li256ELb0ELb1EEENS1_19SingleTileSchedulerILb0ELb0ELb0ELi128EEEEEEEEEvNT_6ParamsE --------------------------
	.section	.nv.constant0._ZN7cutlass13device_kernelIN5flash11enable_sm90INS1_16FlashAttnBwdSm90INS1_25CollectiveMainloopBwdSm90ILi2ELi2ELi2EN4cute5tupleIJNS5_1CILi1EEES8_S8_EEENS6_IJNS7_ILi80EEENS7_ILi128EEESB_EEENS_6half_tEfNS_4arch4Sm90ELb0ELb0ELb0ELb0ELb1ELb1ELb0ELb1ELi2ELi1ELi2ELi1ELb0EEENS1_24CollectiveEpilogueBwdGQAISC_fSF_Li256ELb0ELb1EEENS1_19SingleTileSchedulerILb0ELb0ELb0ELi128EEEEEEEEEvNT_6ParamsE,"a",@progbits
	.sectionflags	@""
	.align	4
.nv.constant0._ZN7cutlass13device_kernelIN5flash11enable_sm90INS1_16FlashAttnBwdSm90INS1_25CollectiveMainloopBwdSm90ILi2ELi2ELi2EN4cute5tupleIJNS5_1CILi1EEES8_S8_EEENS6_IJNS7_ILi80EEENS7_ILi128EEESB_EEENS_6half_tEfNS_4arch4Sm90ELb0ELb0ELb0ELb0ELb1ELb1ELb0ELb1ELi2ELi1ELi2ELi1ELb0EEENS1_24CollectiveEpilogueBwdGQAISC_fSF_Li256ELb0ELb1EEENS1_19SingleTileSchedulerILb0ELb0ELb0ELi128EEEEEEEEEvNT_6ParamsE:
	.zero		2304


//--------------------- .nv.constant0._ZN7cutlass13device_kernelIN5flash22FlashAttnBwdPreprocessIN4cute5tupleIJNS3_1CILi80EEENS5_ILi128EEEEEENS_6half_tEfNS_4arch4Sm90ELb1ELb0EEEEEvNT_6ParamsE --------------------------
	.section	.nv.constant0._ZN7cutlass13device_kernelIN5flash22FlashAttnBwdPreprocessIN4cute5tupleIJNS3_1CILi80EEENS5_ILi128EEEEEENS_6half_tEfNS_4arch4Sm90ELb1ELb0EEEEEvNT_6ParamsE,"a",@progbits
	.sectionflags	@""
	.align	4
.nv.constant0._ZN7cutlass13device_kernelIN5flash22FlashAttnBwdPreprocessIN4cute5tupleIJNS3_1CILi80EEENS5_ILi128EEEEEENS_6half_tEfNS_4arch4Sm90ELb1ELb0EEEEEvNT_6ParamsE:
	.zero		768


//--------------------- .nv.constant0._ZN7cutlass13device_kernelIN5flash11enable_sm90INS1_16FlashAttnBwdSm90INS1_25CollectiveMainloopBwdSm90ILi2ELi2ELi2EN4cute5tupleIJNS5_1CILi1EEES8_S8_EEENS6_IJNS7_ILi80EEENS7_ILi128EEESB_EEENS_6half_tEfNS_4arch4Sm90ELb0ELb0ELb0ELb1ELb0ELb1ELb0ELb1ELi2ELi1ELi2ELi1ELb0EEENS1_21CollectiveEpilogueBwdISC_SD_SF_Li256ELb1ELb0ELi1EEENS1_19SingleTileSchedulerILb1ELb0ELb0ELi128EEEEEEEEEvNT_6ParamsE --------------------------
	.section	.nv.constant0._ZN7cutlass13device_kernelIN5flash11enable_sm90INS1_16FlashAttnBwdSm90INS1_25CollectiveMainloopBwdSm90ILi2ELi2ELi2EN4cute5tupleIJNS5_1CILi1EEES8_S8_EEENS6_IJNS7_ILi80EEENS7_ILi128EEESB_EEENS_6half_tEfNS_4arch4Sm90ELb0ELb0ELb0ELb1ELb0ELb1ELb0ELb1ELi2ELi1ELi2ELi1ELb0EEENS1_21CollectiveEpilogueBwdISC_SD_SF_Li256ELb1ELb0ELi1EEENS1_19SingleTileSchedulerILb1ELb0ELb0ELi128EEEEEEEEEvNT_6ParamsE,"a",@progbits
	.sectionflags	@""
	.align	4
.nv.constant0._ZN7cutlass13device_kernelIN5flash11enable_sm90INS1_16FlashAttnBwdSm90INS1_25CollectiveMainloopBwdSm90ILi2ELi2ELi2EN4cute5tupleIJNS5_1CILi1EEES8_S8_EEENS6_IJNS7_ILi80EEENS7_ILi128EEESB_EEENS_6half_tEfNS_4arch4Sm90ELb0ELb0ELb0ELb1ELb0ELb1ELb0ELb1ELi2ELi1ELi2ELi1ELb0EEENS1_21CollectiveEpilogueBwdISC_SD_SF_Li256ELb1ELb0ELi1EEENS1_19SingleTileSchedulerILb1ELb0ELb0ELi128EEEEEEEEEvNT_6ParamsE:
	.zero		2304


//--------------------- .nv.constant0._ZN7cutlass13device_kernelIN5flash11enable_sm90INS1_16FlashAttnBwdSm90INS1_25CollectiveMainloopBwdSm90ILi2ELi2ELi2EN4cute5tupleIJNS5_1CILi1EEES8_S8_EEENS6_IJNS7_ILi80EEENS7_ILi128EEESB_EEENS_6half_tEfNS_4arch4Sm90ELb0ELb0ELb0ELb1ELb1ELb1ELb0ELb1ELi2ELi1ELi2ELi1ELb0EEENS1_21CollectiveEpilogueBwdISC_SD_SF_Li256ELb1ELb0ELi1EEENS1_19SingleTileSchedulerILb1ELb0ELb0ELi128EEEEEEEEEvNT_6ParamsE --------------------------
	.section	.nv.constant0._ZN7cutlass13device_kernelIN5flash11enable_sm90INS1_16FlashAttnBwdSm90INS1_25CollectiveMainloopBwdSm90ILi2ELi2ELi2EN4cute5tupleIJNS5_1CILi1EEES8_S8_EEENS6_IJNS7_ILi80EEENS7_ILi128EEESB_EEENS_6half_tEfNS_4arch4Sm90ELb0ELb0ELb0ELb1ELb1ELb1ELb0ELb1ELi2ELi1ELi2ELi1ELb0EEENS1_21CollectiveEpilogueBwdISC_SD_SF_Li256ELb1ELb0ELi1EEENS1_19SingleTileSchedulerILb1ELb0ELb0ELi128EEEEEEEEEvNT_6ParamsE,"a",@progbits
	.sectionflags	@""
	.align	4
.nv.constant0._ZN7cutlass13device_kernelIN5flash11enable_sm90INS1_16FlashAttnBwdSm90INS1_25CollectiveMainloopBwdSm90ILi2ELi2ELi2EN4cute5tupleIJNS5_1CILi1EEES8_S8_EEENS6_IJNS7_ILi80EEENS7_ILi128EEESB_EEENS_6half_tEfNS_4arch4Sm90ELb0ELb0ELb0ELb1ELb1ELb1ELb0ELb1ELi2ELi1ELi2ELi1ELb0EEENS1_21CollectiveEpilogueBwdISC_SD_SF_Li256ELb1ELb0ELi1EEENS1_19SingleTileSchedulerILb1ELb0ELb0ELi128EEEEEEEEEvNT_6ParamsE:
	.zero		2304


//--------------------- .nv.constant0._ZN7cutlass13device_kernelIN5flash11enable_sm90INS1_16FlashAttnBwdSm90INS1_25CollectiveMainloopBwdSm90ILi2ELi2ELi2EN4cute5tupleIJNS5_1CILi1EEES8_S8_EEENS6_IJNS7_ILi80EEENS7_ILi128EEESB_EEENS_6half_tEfNS_4arch4Sm90ELb0ELb0ELb0ELb1ELb0ELb1ELb0ELb1ELi2ELi1ELi2ELi1ELb0EEENS1_24CollectiveEpilogueBwdGQAISC_fSF_Li256ELb1ELb0EEENS1_19SingleTileSchedulerILb1ELb0ELb0ELi128EEEEEEEEEvNT_6ParamsE --------------------------
	.section	.nv.constant0._ZN7cutlass13device_kernelIN5flash11enable_sm90INS1_16FlashAttnBwdSm90INS1_25CollectiveMainloopBwdSm90ILi2ELi2ELi2EN4cute5tupleIJNS5_1CILi1EEES8_S8_EEENS6_IJNS7_ILi80EEENS7_ILi128EEESB_EEENS_6half_tEfNS_4arch4Sm90ELb0ELb0ELb0ELb1ELb0ELb1ELb0ELb1ELi2ELi1ELi2ELi1ELb0EEENS1_24CollectiveEpilogueBwdGQAISC_fSF_Li256ELb1ELb0EEENS1_19SingleTileSchedulerILb1ELb0ELb0ELi128EEEEEEEEEvNT_6ParamsE,"a",@progbits
	.sectionflags	@""
	.align	4
.nv.constant0._ZN7cutlass13device_kernelIN5flash11enable_sm90INS1_16FlashAttnBwdSm90INS1_25CollectiveMainloopBwdSm90ILi2ELi2ELi2EN4cute5tupleIJNS5_1CILi1EEES8_S8_EEENS6_IJNS7_ILi80EEENS7_ILi128EEESB_EEENS_6half_tEfNS_4arch4Sm90ELb0ELb0ELb0ELb1ELb0ELb1ELb0ELb1ELi2ELi1ELi2ELi1ELb0EEENS1_24CollectiveEpilogueBwdGQAISC_fSF_Li256ELb1ELb0EEENS1_19SingleTileSchedulerILb1ELb0ELb0ELi128EEEEEEEEEvNT_6ParamsE:
	.zero		2304


//--------------------- .nv.constant0._ZN7cutlass13device_kernelIN5flash32FlashAttnBwdPostprocessConvertdQIN4cute5tupleIJNS3_1CILi80EEENS5_ILi128EEEEEENS_6half_tEfNS_4arch4Sm90ELi256ENS3_8TiledMMAINS3_8MMA_AtomIJNS3_4SM904GMMA25MMA_64x16x16_F32F16F16_SSILNSF_5MajorE1ELSH_0ELNSF_7ScaleInE1ELSI_1EEEEEENS3_6LayoutINS4_IJNS5_ILi2EEENS5_ILi1EEESN_EEENS4_IJSN_NS5_ILi0EEESP_EEEEENS4_IJNS3_10UnderscoreESS_SS_EEEEELb1EEEEEvNT_6ParamsE --------------------------
	.section	.nv.constant0._ZN7cutlass13device_kernelIN5flash32FlashAttnBwdPostprocessConvertdQIN4cute5tupleIJNS3_1CILi80EEENS5_ILi128EEEEEENS_6half_tEfNS_4arch4Sm90ELi256ENS3_8TiledMMAINS3_8MMA_AtomIJNS3_4SM904GMMA25MMA_64x16x16_F32F16F16_SSILNSF_5MajorE1ELSH_0ELNSF_7ScaleInE1ELSI_1EEEEEENS3_6LayoutINS4_IJNS5_ILi2EEENS5_ILi1EEESN_EEENS4_IJSN_NS5_ILi0EEESP_EEEEENS4_IJNS3_10UnderscoreESS_SS_EEEEELb1EEEEEvNT_6ParamsE,"a",@progbits
	.sectionflags	@""
	.align	4
.nv.constant0._ZN7cutlass13device_kernelIN5flash32FlashAttnBwdPostprocessConvertdQIN4cute5tupleIJNS3_1CILi80EEENS5_ILi128EEEEEENS_6half_tEfNS_4arch4Sm90ELi256ENS3_8TiledMMAINS3_8MMA_AtomIJNS3_4SM904GMMA25MMA_64x16x16_F32F16F16_SSILNSF_5MajorE1ELSH_0ELNSF_7ScaleInE1ELSI_1EEEEEENS3_6LayoutINS4_IJNS5_ILi2EEENS5_ILi1EEESN_EEENS4_IJSN_NS5_ILi0EEESP_EEEEENS4_IJNS3_10UnderscoreESS_SS_EEEEELb1EEEEEvNT_6ParamsE:
	.zero		640


//--------------------- .nv.constant0._ZN7cutlass13device_kernelIN5flash11enable_sm90INS1_16FlashAttnBwdSm90INS1_25CollectiveMainloopBwdSm90ILi2ELi2ELi2EN4cute5tupleIJNS5_1CILi1EEES8_S8_EEENS6_IJNS7_ILi80EEENS7_ILi128EEESB_EEENS_6half_tEfNS_4arch4Sm90ELb0ELb0ELb0ELb1ELb1ELb1ELb0ELb1ELi2ELi1ELi2ELi1ELb0EEENS1_24CollectiveEpilogueBwdGQAISC_fSF_Li256ELb1ELb1EEENS1_19SingleTileSchedulerILb1ELb0ELb0ELi128EEEEEEEEEvNT_6ParamsE --------------------------
	.section	.nv.constant0._ZN7cutlass13device_kernelIN5flash11enable_sm90INS1_16FlashAttnBwdSm90INS1_25CollectiveMainloopBwdSm90ILi2ELi2ELi2EN4cute5tupleIJNS5_1CILi1EEES8_S8_EEENS6_IJNS7_ILi80EEENS7_ILi128EEESB_EEENS_6half_tEfNS_4arch4Sm90ELb0ELb0ELb0ELb1ELb1ELb1ELb0ELb1ELi2ELi1ELi2ELi1ELb0EEENS1_24CollectiveEpilogueBwdGQAISC_fSF_Li256ELb1ELb1EEENS1_19SingleTileSchedulerILb1ELb0ELb0ELi128EEEEEEEEEvNT_6ParamsE,"a",@progbits
	.sectionflags	@""
	.align	4
.nv.constant0._ZN7cutlass13device_kernelIN5flash11enable_sm90INS1_16FlashAttnBwdSm90INS1_25CollectiveMainloopBwdSm90ILi2ELi2ELi2EN4cute5tupleIJNS5_1CILi1EEES8_S8_EEENS6_IJNS7_ILi80EEENS7_ILi128EEESB_EEENS_6half_tEfNS_4arch4Sm90ELb0ELb0ELb0ELb1ELb1ELb1ELb0ELb1ELi2ELi1ELi2ELi1ELb0EEENS1_24CollectiveEpilogueBwdGQAISC_fSF_Li256ELb1ELb1EEENS1_19SingleTileSchedulerILb1ELb0ELb0ELi128EEEEEEEEEvNT_6ParamsE:
	.zero		2304


//--------------------- .nv.constant0._ZN7cutlass13device_kernelIN5flash22FlashAttnBwdPreprocessIN4cute5tupleIJNS3_1CILi80EEENS5_ILi128EEEEEENS_6half_tEfNS_4arch4Sm90ELb1ELb1EEEEEvNT_6ParamsE --------------------------
	.section	.nv.constant0._ZN7cutlass13device_kernelIN5flash22FlashAttnBwdPreprocessIN4cute5tupleIJNS3_1CILi80EEENS5_ILi128EEEEEENS_6half_tEfNS_4arch4Sm90ELb1ELb1EEEEEvNT_6ParamsE,"a",@progbits
	.sectionflags	@""
	.align	4
.nv.constant0._ZN7cutlass13device_kernelIN5flash22FlashAttnBwdPreprocessIN4cute5tupleIJNS3_1CILi80EEENS5_ILi128EEEEEENS_6half_tEfNS_4arch4Sm90ELb1ELb1EEEEEvNT_6ParamsE:
	.zero		768


//--------------------- .nv.constant0._ZN7cutlass13device_kernelIN5flash11enable_sm90INS1_16FlashAttnBwdSm90INS1_25CollectiveMainloopBwdSm90ILi2ELi2ELi2EN4cute5tupleIJNS5_1CILi1EEES8_S8_EEENS6_IJNS7_ILi64EEENS7_ILi128EEESB_EEENS_6half_tEfNS_4arch4Sm90ELb0ELb1ELb0ELb0ELb0ELb1ELb0ELb0ELi2ELi1ELi2ELi1ELb0EEENS1_21CollectiveEpilogueBwdISC_SD_SF_Li256ELb0ELb0ELi1EEENS1_19SingleTileSchedulerILb0ELb0ELb0ELi128EEEEEEEEEvNT_6ParamsE --------------------------
	.section	.nv.constant0._ZN7cutlass13device_kernelIN5flash11enable_sm90INS1_16FlashAttnBwdSm90INS1_25CollectiveMainloopBwdSm90ILi2ELi2ELi2EN4cute5tupleIJNS5_1CILi1EEES8_S8_EEENS6_IJNS7_ILi64EEENS7_ILi128EEESB_EEENS_6half_tEfNS_4arch4Sm90ELb0ELb1ELb0ELb0ELb0ELb1ELb0ELb0ELi2ELi1ELi2ELi1ELb0EEENS1_21CollectiveEpilogueBwdISC_SD_SF_Li256ELb0ELb0ELi1EEENS1_19SingleTileSchedulerILb0ELb0ELb0ELi128EEEEEEEEEvNT_6ParamsE,"a",@progbits
	.sectionflags	@""
	.align	4
.nv.constant0._ZN7cutlass13device_kernelIN5flash11enable_sm90INS1_16FlashAttnBwdSm90INS1_25CollectiveMainloopBwdSm90ILi2ELi2ELi2EN4cute5tupleIJNS5_1CILi1EEES8_S8_EEENS6_IJNS7_ILi64EEENS7_ILi128EEESB_EEENS_6half_tEfNS_4arch4Sm90ELb0ELb1ELb0ELb0ELb0ELb1ELb0ELb0ELi2ELi1ELi2ELi1ELb0EEENS1_21CollectiveEpilogueBwdISC_SD_SF_Li256ELb0ELb0ELi1EEENS1_19SingleTileSchedulerILb0ELb0ELb0ELi128EEEEEEEEEvNT_6ParamsE:
	.zero		2944


//--------------------- .nv.constant0._ZN7cutlass13device_kernelIN5flash11enable_sm90INS1_16FlashAttnBwdSm90INS1_25CollectiveMainloopBwdSm90ILi2ELi2ELi2EN4cute5tupleIJNS5_1CILi1EEES8_S8_EEENS6_IJNS7_ILi64EEENS7_ILi128EEESB_EEENS_6half_tEfNS_4arch4Sm90ELb0ELb1ELb0ELb0ELb1ELb1ELb0ELb0ELi2ELi1ELi2ELi1ELb0EEENS1_21CollectiveEpilogueBwdISC_SD_SF_Li256ELb0ELb0ELi1EEENS1_19SingleTileSchedulerILb0ELb0ELb0ELi128EEEEEEEEEvNT_6ParamsE --------------------------
	.section	.nv.constant0._ZN7cutlass13device_kernelIN5flash11enable_sm90INS1_16FlashAttnBwdSm90INS1_25CollectiveMainloopBwdSm90ILi2ELi2ELi2EN4cute5tupleIJNS5_1CILi1EEES8_S8_EEENS6_IJNS7_ILi64EEENS7_ILi128EEESB_EEENS_6half_tEfNS_4arch4Sm90ELb0ELb1ELb0ELb0ELb1ELb1ELb0ELb0ELi2ELi1ELi2ELi1ELb0EEENS1_21CollectiveEpilogueBwdISC_SD_SF_Li256ELb0ELb0ELi1EEENS1_19SingleTileSchedulerILb0ELb0ELb0ELi128EEEEEEEEEvNT_6ParamsE,"a",@progbits
	.sectionflags	@""
	.align	4
.nv.constant0._ZN7cutlass13device_kernelIN5flash11enable_sm90INS1_16FlashAttnBwdSm90INS1_25CollectiveMainloopBwdSm90ILi2ELi2ELi2EN4cute5tupleIJNS5_1CILi1EEES8_S8_EEENS6_IJNS7_ILi64EEENS7_ILi128EEESB_EEENS_6half_tEfNS_4arch4Sm90ELb0ELb1ELb0ELb0ELb1ELb1ELb0ELb0ELi2ELi1ELi2ELi1ELb0EEENS1_21CollectiveEpilogueBwdISC_SD_SF_Li256ELb0ELb0ELi1EEENS1_19SingleTileSchedulerILb0ELb0ELb0ELi128EEEEEEEEEvNT_6ParamsE:
	.zero		2944


//--------------------- .nv.constant0._ZN7cutlass13device_kernelIN5flash11enable_sm90INS1_16FlashAttnBwdSm90INS1_25CollectiveMainloopBwdSm90ILi2ELi2ELi2EN4cute5tupleIJNS5_1CILi1EEES8_S8_EEENS6_IJNS7_ILi64EEENS7_ILi128EEESB_EEENS_6half_tEfNS_4arch4Sm90ELb0ELb1ELb0ELb0ELb0ELb1ELb0ELb0ELi2ELi1ELi2ELi1ELb0EEENS1_24CollectiveEpilogueBwdGQAISC_fSF_Li256ELb0ELb0EEENS1_19SingleTileSchedulerILb0ELb0ELb0ELi128EEEEEEEEEvNT_6ParamsE --------------------------
	.section	.nv.constant0._ZN7cutlass13device_kernelIN5flash11enable_sm90INS1_16FlashAttnBwdSm90INS1_25CollectiveMainloopBwdSm90ILi2ELi2ELi2EN4cute5tupleIJNS5_1CILi1EEES8_S8_EEENS6_IJNS7_ILi64EEENS7_ILi128EEESB_EEENS_6half_tEfNS_4arch4Sm90ELb0ELb1ELb0ELb0ELb0ELb1ELb0ELb0ELi2ELi1ELi2ELi1ELb0EEENS1_24CollectiveEpilogueBwdGQAISC_fSF_Li256ELb0ELb0EEENS1_19SingleTileSchedulerILb0ELb0ELb0ELi128EEEEEEEEEvNT_6ParamsE,"a",@progbits
	.sectionflags	@""
	.align	4
.nv.constant0._ZN7cutlass13device_kernelIN5flash11enable_sm90INS1_16FlashAttnBwdSm90INS1_25CollectiveMainloopBwdSm90ILi2ELi2ELi2EN4cute5tupleIJNS5_1CILi1EEES8_S8_EEENS6_IJNS7_ILi64EEENS7_ILi128EEESB_EEENS_6half_tEfNS_4arch4Sm90ELb0ELb1ELb0ELb0ELb0ELb1ELb0ELb0ELi2ELi1ELi2ELi1ELb0EEENS1_24CollectiveEpilogueBwdGQAISC_fSF_Li256ELb0ELb0EEENS1_19SingleTileSchedulerILb0ELb0ELb0ELi128EEEEEEEEEvNT_6ParamsE:
	.zero		2304


//--------------------- .nv.constant0._ZN7cutlass13device_kernelIN5flash11enable_sm90INS1_16FlashAttnBwdSm90INS1_25CollectiveMainloopBwdSm90ILi2ELi2ELi2EN4cute5tupleIJNS5_1CILi1EEES8_S8_EEENS6_IJNS7_ILi64EEENS7_ILi128EEESB_EEENS_6half_tEfNS_4arch4Sm90ELb0ELb1ELb0ELb0ELb1ELb1ELb0ELb0ELi2ELi1ELi2ELi1ELb0EEENS1_24CollectiveEpilogueBwdGQAISC_fSF_Li256ELb0ELb1EEENS1_19SingleTileSchedulerILb0ELb0ELb0ELi128EEEEEEEEEvNT_6ParamsE --------------------------
	.section	.nv.constant0._ZN7cutlass13device_kernelIN5flash11enable_sm90INS1_16FlashAttnBwdSm90INS1_25CollectiveMainloopBwdSm90ILi2ELi2ELi2EN4cute5tupleIJNS5_1CILi1EEES8_S8_EEENS6_IJNS7_ILi64EEENS7_ILi128EEESB_EEENS_6half_tEfNS_4arch4Sm90ELb0ELb1ELb0ELb0ELb1ELb1ELb0ELb0ELi2ELi1ELi2ELi1ELb0EEENS1_24CollectiveEpilogueBwdGQAISC_fSF_Li256ELb0ELb1EEENS1_19SingleTileSchedulerILb0ELb0ELb0ELi128EEEEEEEEEvNT_6ParamsE,"a",@progbits
	.sectionflags	@""
	.align	4
.nv.constant0._ZN7cutlass13device_kernelIN5flash11enable_sm90INS1_16FlashAttnBwdSm90INS1_25CollectiveMainloopBwdSm90ILi2ELi2ELi2EN4cute5tupleIJNS5_1CILi1EEES8_S8_EEENS6_IJNS7_ILi64EEENS7_ILi128EEESB_EEENS_6half_tEfNS_4arch4Sm90ELb0ELb1ELb0ELb0ELb1ELb1ELb0ELb0ELi2ELi1ELi2ELi1ELb0EEENS1_24CollectiveEpilogueBwdGQAISC_fSF_Li256ELb0ELb1EEENS1_19SingleTileSchedulerILb0ELb0ELb0ELi128EEEEEEEEEvNT_6ParamsE:
	.zero		2304


//--------------------- .nv.constant0._ZN7cutlass13device_kernelIN5flash11enable_sm90INS1_16FlashAttnBwdSm90INS1_25CollectiveMainloopBwdSm90ILi2ELi2ELi2EN4cute5tupleIJNS5_1CILi1EEES8_S8_EEENS6_IJNS7_ILi64EEENS7_ILi128EEESB_EEENS_6half_tEfNS_4arch4Sm90ELb0ELb1ELb0ELb1ELb0ELb1ELb0ELb0ELi2ELi1ELi2ELi1ELb0EEENS1_21CollectiveEpilogueBwdISC_SD_SF_Li256ELb1ELb0ELi1EEENS1_19SingleTileSchedulerILb1ELb0ELb0ELi128EEEEEEEEEvNT_6ParamsE --------------------------
	.section	.nv.constant0._ZN7cutlass13device_kernelIN5flash11enable_sm90INS1_16FlashAttnBwdSm90INS1_25CollectiveMainloopBwdSm90ILi2ELi2ELi2EN4cute5tupleIJNS5_1CILi1EEES8_S8_EEENS6_IJNS7_ILi64EEENS7_ILi128EEESB_EEENS_6half_tEfNS_4arch4Sm90ELb0ELb1ELb0ELb1ELb0ELb1ELb0ELb0ELi2ELi1ELi2ELi1ELb0EEENS1_21CollectiveEpilogueBwdISC_SD_SF_Li256ELb1ELb0ELi1EEENS1_19SingleTileSchedulerILb1ELb0ELb0ELi128EEEEEEEEEvNT_6ParamsE,"a",@progbits
	.sectionflags	@""
	.align	4
.nv.constant0._ZN7cutlass13device_kernelIN5flash11enable_sm90INS1_16FlashAttnBwdSm90INS1_25CollectiveMainloopBwdSm90ILi2ELi2ELi2EN4cute5tupleIJNS5_1CILi1EEES8_S8_EEENS6_IJNS7_ILi64EEENS7_ILi128EEESB_EEENS_6half_tEfNS_4arch4Sm90ELb0ELb1ELb0ELb1ELb0ELb1ELb0ELb0ELi2ELi1ELi2ELi1ELb0EEENS1_21CollectiveEpilogueBwdISC_SD_SF_Li256ELb1ELb0ELi1EEENS1_19SingleTileSchedulerILb1ELb0ELb0ELi128EEEEEEEEEvNT_6ParamsE:
	.zero		2304


//--------------------- .nv.constant0._ZN7cutlass13device_kernelIN5flash11enable_sm90INS1_16FlashAttnBwdSm90INS1_25CollectiveMainloopBwdSm90ILi2ELi2ELi2EN4cute5tupleIJNS5_1CILi1EEES8_S8_EEENS6_IJNS7_ILi64EEENS7_ILi128EEESB_EEENS_6half_tEfNS_4arch4Sm90ELb0ELb1ELb0ELb1ELb1ELb1ELb0ELb0ELi2ELi1ELi2ELi1ELb0EEENS1_21CollectiveEpilogueBwdISC_SD_SF_Li256ELb1ELb0ELi1EEENS1_19SingleTileSchedulerILb1ELb0ELb0ELi128EEEEEEEEEvNT_6ParamsE --------------------------
	.section	.nv.constant0._ZN7cutlass13device_kernelIN5flash11enable_sm90INS1_16FlashAttnBwdSm90INS1_25CollectiveMainloopBwdSm90ILi2ELi2ELi2EN4cute5tupleIJNS5_1CILi1EEES8_S8_EEENS6_IJNS7_ILi64EEENS7_ILi128EEESB_EEENS_6half_tEfNS_4arch4Sm90ELb0ELb1ELb0ELb1ELb1ELb1ELb0ELb0ELi2ELi1ELi2ELi1ELb0EEENS1_21CollectiveEpilogueBwdISC_SD_SF_Li256ELb1ELb0ELi1EEENS1_19SingleTileSchedulerILb1ELb0ELb0ELi128EEEEEEEEEvNT_6ParamsE,"a",@progbits
	.sectionflags	@""
	.align	4
.nv.constant0._ZN7cutlass13device_kernelIN5flash11enable_sm90INS1_16FlashAttnBwdSm90INS1_25CollectiveMainloopBwdSm90ILi2ELi2ELi2EN4cute5tupleIJNS5_1CILi1EEES8_S8_EEENS6_IJNS7_ILi64EEENS7_ILi128EEESB_EEENS_6half_tEfNS_4arch4Sm90ELb0ELb1ELb0ELb1ELb1ELb1ELb0ELb0ELi2ELi1ELi2ELi1ELb0EEENS1_21CollectiveEpilogueBwdISC_SD_SF_Li256ELb1ELb0ELi1EEENS1_19SingleTileSchedulerILb1ELb0ELb0ELi128EEEEEEEEEvNT_6ParamsE:
	.zero		2304


//--------------------- .nv.constant0._ZN7cutlass13device_kernelIN5flash11enable_sm90INS1_16FlashAttnBwdSm90INS1_25CollectiveMainloopBwdSm90ILi2ELi2ELi2EN4cute5tupleIJNS5_1CILi1EEES8_S8_EEENS6_IJNS7_ILi64EEENS7_ILi128EEESB_EEENS_6half_tEfNS_4arch4Sm90ELb0ELb1ELb0ELb1ELb0ELb1ELb0ELb0ELi2ELi1ELi2ELi1ELb0EEENS1_24CollectiveEpilogueBwdGQAISC_fSF_Li256ELb1ELb0EEENS1_19SingleTileSchedulerILb1ELb0ELb0ELi128EEEEEEEEEvNT_6ParamsE --------------------------
	.section	.nv.constant0._ZN7cutlass13device_kernelIN5flash11enable_sm90INS1_16FlashAttnBwdSm90INS1_25CollectiveMainloopBwdSm90ILi2ELi2ELi2EN4cute5tupleIJNS5_1CILi1EEES8_S8_EEENS6_IJNS7_ILi64EEENS7_ILi128EEESB_EEENS_6half_tEfNS_4arch4Sm90ELb0ELb1ELb0ELb1ELb0ELb1ELb0ELb0ELi2ELi1ELi2ELi1ELb0EEENS1_24CollectiveEpilogueBwdGQAISC_fSF_Li256ELb1ELb0EEENS1_19SingleTileSchedulerILb1ELb0ELb0ELi128EEEEEEEEEvNT_6ParamsE,"a",@progbits
	.sectionflags	@""
	.align	4
.nv.constant0._ZN7cutlass13device_kernelIN5flash11enable_sm90INS1_16FlashAttnBwdSm90INS1_25CollectiveMainloopBwdSm90ILi2ELi2ELi2EN4cute5tupleIJNS5_1CILi1EEES8_S8_EEENS6_IJNS7_ILi64EEENS7_ILi128EEESB_EEENS_6half_tEfNS_4arch4Sm90ELb0ELb1ELb0ELb1ELb0ELb1ELb0ELb0ELi2ELi1ELi2ELi1ELb0EEENS1_24CollectiveEpilogueBwdGQAISC_fSF_Li256ELb1ELb0EEENS1_19SingleTileSchedulerILb1ELb0ELb0ELi128EEEEEEEEEvNT_6ParamsE:
	.zero		2304


//--------------------- .nv.constant0._ZN7cutlass13device_kernelIN5flash11enable_sm90INS1_16FlashAttnBwdSm90INS1_25CollectiveMainloopBwdSm90ILi2ELi2ELi2EN4cute5tupleIJNS5_1CILi1EEES8_S8_EEENS6_IJNS7_ILi64EEENS7_ILi128EEESB_EEENS_6half_tEfNS_4arch4Sm90ELb0ELb1ELb0ELb1ELb1ELb1ELb0ELb0ELi2ELi1ELi2ELi1ELb0EEENS1_24CollectiveEpilogueBwdGQAISC_fSF_Li256ELb1ELb1EEENS1_19SingleTileSchedulerILb1ELb0ELb0ELi128EEEEEEEEEvNT_6ParamsE --------------------------
	.section	.nv.constant0._ZN7cutlass13device_kernelIN5flash11enable_sm90INS1_16FlashAttnBwdSm90INS1_25CollectiveMainloopBwdSm90ILi2ELi2ELi2EN4cute5tupleIJNS5_1CILi1EEES8_S8_EEENS6_IJNS7_ILi64EEENS7_ILi128EEESB_EEENS_6half_tEfNS_4arch4Sm90ELb0ELb1ELb0ELb1ELb1ELb1ELb0ELb0ELi2ELi1ELi2ELi1ELb0EEENS1_24CollectiveEpilogueBwdGQAISC_fSF_Li256ELb1ELb1EEENS1_19SingleTileSchedulerILb1ELb0ELb0ELi128EEEEEEEEEvNT_6ParamsE,"a",@progbits
	.sectionflags	@""
	.align	4
.nv.constant0._ZN7cutlass13device_kernelIN5flash11enable_sm90INS1_16FlashAttnBwdSm90INS1_25CollectiveMainloopBwdSm90ILi2ELi2ELi2EN4cute5tupleIJNS5_1CILi1EEES8_S8_EEENS6_IJNS7_ILi64EEENS7_ILi128EEESB_EEENS_6half_tEfNS_4arch4Sm90ELb0ELb1ELb0ELb1ELb1ELb1ELb0ELb0ELi2ELi1ELi2ELi1ELb0EEENS1_24CollectiveEpilogueBwdGQAISC_fSF_Li256ELb1ELb1EEENS1_19SingleTileSchedulerILb1ELb0ELb0ELi128EEEEEEEEEvNT_6ParamsE:
	.zero		2304


//--------------------- .nv.constant0._ZN7cutlass13device_kernelIN5flash11enable_sm90INS1_16FlashAttnBwdSm90INS1_25CollectiveMainloopBwdSm90ILi2ELi2ELi2EN4cute5tupleIJNS5_1CILi1EEES8_S8_EEENS6_IJNS7_ILi64EEENS7_ILi128EEESB_EEENS_6half_tEfNS_4arch4Sm90ELb1ELb0ELb0ELb0ELb0ELb1ELb0ELb0ELi2ELi1ELi2ELi1ELb0EEENS1_21CollectiveEpilogueBwdISC_SD_SF_Li256ELb0ELb0ELi1EEENS1_25SingleTileBwdLPTSchedulerILb0ELi128ELb0EEEEEEEEEvNT_6ParamsE --------------------------
	.section	.nv.constant0._ZN7cutlass13device_kernelIN5flash11enable_sm90INS1_16FlashAttnBwdSm90INS1_25CollectiveMainloopBwdSm90ILi2ELi2ELi2EN4cute5tupleIJNS5_1CILi1EEES8_S8_EEENS6_IJNS7_ILi64EEENS7_ILi128EEESB_EEENS_6half_tEfNS_4arch4Sm90ELb1ELb0ELb0ELb0ELb0ELb1ELb0ELb0ELi2ELi1ELi2ELi1ELb0EEENS1_21CollectiveEpilogueBwdISC_SD_SF_Li256ELb0ELb0ELi1EEENS1_25SingleTileBwdLPTSchedulerILb0ELi128ELb0EEEEEEEEEvNT_6ParamsE,"a",@progbits
	.sectionflags	@""
	.align	4
.nv.constant0._ZN7cutlass13device_kernelIN5flash11enable_sm90INS1_16FlashAttnBwdSm90INS1_25CollectiveMainloopBwdSm90ILi2ELi2ELi2EN4cute5tupleIJNS5_1CILi1EEES8_S8_EEENS6_IJNS7_ILi64EEENS7_ILi128EEESB_EEENS_6half_tEfNS_4arch4Sm90ELb1ELb0ELb0ELb0ELb0ELb1ELb0ELb0ELi2ELi1ELi2ELi1ELb0EEENS1_21CollectiveEpilogueBwdISC_SD_SF_Li256ELb0ELb0ELi1EEENS1_25SingleTileBwdLPTSchedulerILb0ELi128ELb0EEEEEEEEEvNT_6ParamsE:
	.zero		2944


//--------------------- .nv.constant0._ZN7cutlass13device_kernelIN5flash11enable_sm90INS1_16FlashAttnBwdSm90INS1_25CollectiveMainloopBwdSm90ILi2ELi2ELi2EN4cute5tupleIJNS5_1CILi1EEES8_S8_EEENS6_IJNS7_ILi64EEENS7_ILi128EEESB_EEENS_6half_tEfNS_4arch4Sm90ELb1ELb0ELb0ELb0ELb1ELb1ELb0ELb0ELi2ELi1ELi2ELi1ELb0EEENS1_21CollectiveEpilogueBwdISC_SD_SF_Li256ELb0ELb0ELi1EEENS1_25SingleTileBwdLPTSchedulerILb0ELi128ELb1EEEEEEEEEvNT_6ParamsE --------------------------
	.section	.nv.constant0._ZN7cutlass13device_kernelIN5flash11enable_sm90INS1_16FlashAttnBwdSm90INS1_25CollectiveMainloopBwdSm90ILi2ELi2ELi2EN4cute5tupleIJNS5_1CILi1EEES8_S8_EEENS6_IJNS7_ILi64EEENS7_ILi128EEESB_EEENS_6half_tEfNS_4arch4Sm90ELb1ELb0ELb0ELb0ELb1ELb1ELb0ELb0ELi2ELi1ELi2ELi1ELb0EEENS1_21CollectiveEpilogueBwdISC_SD_SF_Li256ELb0ELb0ELi1EEENS1_25SingleTileBwdLPTSchedulerILb0ELi128ELb1EEEEEEEEEvNT_6ParamsE,"a",@progbits
	.sectionflags	@""
	.align	4
.nv.constant0._ZN7cutlass13device_kernelIN5flash11enable_sm90INS1_16FlashAttnBwdSm90INS1_25CollectiveMainloopBwdSm90ILi2ELi2ELi2EN4cute5tupleIJNS5_1CILi1EEES8_S8_EEENS6_IJNS7_ILi64EEENS7_ILi128EEESB_EEENS_6half_tEfNS_4arch4Sm90ELb1ELb0ELb0ELb0ELb1ELb1ELb0ELb0ELi2ELi1ELi2ELi1ELb0EEENS1_21CollectiveEpilogueBwdISC_SD_SF_Li256ELb0ELb0ELi1EEENS1_25SingleTileBwdLPTSchedulerILb0ELi128ELb1EEEEEEEEEvNT_6ParamsE:
	.zero		2944


//--------------------- .nv.constant0._ZN7cutlass13device_kernelIN5flash11enable_sm90INS1_16FlashAttnBwdSm90INS1_25CollectiveMainloopBwdSm90ILi2ELi2ELi2EN4cute5tupleIJNS5_1CILi1EEES8_S8_EEENS6_IJNS7_ILi64EEENS7_ILi128EEESB_EEENS_6half_tEfNS_4arch4Sm90ELb1ELb0ELb0ELb0ELb0ELb1ELb0ELb0ELi2ELi1ELi2ELi1ELb0EEENS1_24CollectiveEpilogueBwdGQAISC_fSF_Li256ELb0ELb0EEENS1_25SingleTileBwdLPTSchedulerILb0ELi128ELb0EEEEEEEEEvNT_6ParamsE --------------------------
	.section	.nv.constant0._ZN7cutlass13device_kernelIN5flash11enable_sm90INS1_16FlashAttnBwdSm90INS1_25CollectiveMainloopBwdSm90ILi2ELi2ELi2EN4cute5tupleIJNS5_1CILi1EEES8_S8_EEENS6_IJNS7_ILi64EEENS7_ILi128EEESB_EEENS_6half_tEfNS_4arch4Sm90ELb1ELb0ELb0ELb0ELb0ELb1ELb0ELb0ELi2ELi1ELi2ELi1ELb0EEENS1_24CollectiveEpilogueBwdGQAISC_fSF_Li256ELb0ELb0EEENS1_25SingleTileBwdLPTSchedulerILb0ELi128ELb0EEEEEEEEEvNT_6ParamsE,"a",@progbits
	.sectionflags	@""
	.align	4
.nv.constant0._ZN7cutlass13device_kernelIN5flash11enable_sm90INS1_16FlashAttnBwdSm90INS1_25CollectiveMainloopBwdSm90ILi2ELi2ELi2EN4cute5tupleIJNS5_1CILi1EEES8_S8_EEENS6_IJNS7_ILi64EEENS7_ILi128EEESB_EEENS_6half_tEfNS_4arch4Sm90ELb1ELb0ELb0ELb0ELb0ELb1ELb0ELb0ELi2ELi1ELi2ELi1ELb0EEENS1_24CollectiveEpilogueBwdGQAISC_fSF_Li256ELb0ELb0EEENS1_25SingleTileBwdLPTSchedulerILb0ELi128ELb0EEEEEEEEEvNT_6ParamsE:
	.zero		2432


//--------------------- .nv.constant0._ZN7cutlass13device_kernelIN5flash11enable_sm90INS1_16FlashAttnBwdSm90INS1_25CollectiveMainloopBwdSm90ILi2ELi2ELi2EN4cute5tupleIJNS5_1CILi1EEES8_S8_EEENS6_IJNS7_ILi64EEENS7_ILi128EEESB_EEENS_6half_tEfNS_4arch4Sm90ELb1ELb0ELb0ELb0ELb1ELb1ELb0ELb0ELi2ELi1ELi2ELi1ELb0EEENS1_24CollectiveEpilogueBwdGQAISC_fSF_Li256ELb0ELb1EEENS1_25SingleTileBwdLPTSchedulerILb0ELi128ELb1EEEEEEEEEvNT_6ParamsE --------------------------
	.section	.nv.constant0._ZN7cutlass13device_kernelIN5flash11enable_sm90INS1_16FlashAttnBwdSm90INS1_25CollectiveMainloopBwdSm90ILi2ELi2ELi2EN4cute5tupleIJNS5_1CILi1EEES8_S8_EEENS6_IJNS7_ILi64EEENS7_ILi128EEESB_EEENS_6half_tEfNS_4arch4Sm90ELb1ELb0ELb0ELb0ELb1ELb1ELb0ELb0ELi2ELi1ELi2ELi1ELb0EEENS1_24CollectiveEpilogueBwdGQAISC_fSF_Li256ELb0ELb1EEENS1_25SingleTileBwdLPTSchedulerILb0ELi128ELb1EEEEEEEEEvNT_6ParamsE,"a",@progbits
	.sectionflags	@""
	.align	4
.nv.constant0._ZN7cutlass13device_kernelIN5flash11enable_sm90INS1_16FlashAttnBwdSm90INS1_25CollectiveMainloopBwdSm90ILi2ELi2ELi2EN4cute5tupleIJNS5_1CILi1EEES8_S8_EEENS6_IJNS7_ILi64EEENS7_ILi128EEESB_EEENS_6half_tEfNS_4arch4Sm90ELb1ELb0ELb0ELb0ELb1ELb1ELb0ELb0ELi2ELi1ELi2ELi1ELb0EEENS1_24CollectiveEpilogueBwdGQAISC_fSF_Li256ELb0ELb1EEENS1_25SingleTileBwdLPTSchedulerILb0ELi128ELb1EEEEEEEEEvNT_6ParamsE:
	.zero		2432


//--------------------- .nv.constant0._ZN7cutlass13device_kernelIN5flash22FlashAttnBwdPreprocessIN4cute5tupleIJNS3_1CILi64EEENS5_ILi128EEEEEENS_6half_tEfNS_4arch4Sm90ELb1ELb0EEEEEvNT_6ParamsE --------------------------
	.section	.nv.constant0._ZN7cutlass13device_kernelIN5flash22FlashAttnBwdPreprocessIN4cute5tupleIJNS3_1CILi64EEENS5_ILi128EEEEEENS_6half_tEfNS_4arch4Sm90ELb1ELb0EEEEEvNT_6ParamsE,"a",@progbits
	.sectionflags	@""
	.align	4
.nv.constant0._ZN7cutlass13device_kernelIN5flash22FlashAttnBwdPreprocessIN4cute5tupleIJNS3_1CILi64EEENS5_ILi128EEEEEENS_6half_tEfNS_4arch4Sm90ELb1ELb0EEEEEvNT_6ParamsE:
	.zero		768


//--------------------- .nv.constant0._ZN7cutlass13device_kernelIN5flash11enable_sm90INS1_16FlashAttnBwdSm90INS1_25CollectiveMainloopBwdSm90ILi2ELi2ELi2EN4cute5tupleIJNS5_1CILi1EEES8_S8_EEENS6_IJNS7_ILi64EEENS7_ILi128EEESB_EEENS_6half_tEfNS_4arch4Sm90ELb1ELb0ELb0ELb1ELb0ELb1ELb0ELb0ELi2ELi1ELi2ELi1ELb0EEENS1_21CollectiveEpilogueBwdISC_SD_SF_Li256ELb1ELb0ELi1EEENS1_25SingleTileBwdLPTSchedulerILb1ELi128ELb0EEEEEEEEEvNT_6ParamsE --------------------------
	.section	.nv.constant0._ZN7cutlass13device_kernelIN5flash11enable_sm90INS1_16FlashAttnBwdSm90INS1_25CollectiveMainloopBwdSm90ILi2ELi2ELi2EN4cute5tupleIJNS5_1CILi1EEES8_S8_EEENS6_IJNS7_ILi64EEENS7_ILi128EEESB_EEENS_6half_tEfNS_4arch4Sm90ELb1ELb0ELb0ELb1ELb0ELb1ELb0ELb0ELi2ELi1ELi2ELi1ELb0EEENS1_21CollectiveEpilogueBwdISC_SD_SF_Li256ELb1ELb0ELi1EEENS1_25SingleTileBwdLPTSchedulerILb1ELi128ELb0EEEEEEEEEvNT_6ParamsE,"a",@progbits
	.sectionflags	@""
	.align	4
.nv.constant0._ZN7cutlass13device_kernelIN5flash11enable_sm90INS1_16FlashAttnBwdSm90INS1_25CollectiveMainloopBwdSm90ILi2ELi2ELi2EN4cute5tupleIJNS5_1CILi1EEES8_S8_EEENS6_IJNS7_ILi64EEENS7_ILi128EEESB_EEENS_6half_tEfNS_4arch4Sm90ELb1ELb0ELb0ELb1ELb0ELb1ELb0ELb0ELi2ELi1ELi2ELi1ELb0EEENS1_21CollectiveEpilogueBwdISC_SD_SF_Li256ELb1ELb0ELi1EEENS1_25SingleTileBwdLPTSchedulerILb1ELi128ELb0EEEEEEEEEvNT_6ParamsE:
	.zero		2304


//--------------------- .nv.constant0._ZN7cutlass13device_kernelIN5flash11enable_sm90INS1_16FlashAttnBwdSm90INS1_25CollectiveMainloopBwdSm90ILi2ELi2ELi2EN4cute5tupleIJNS5_1CILi1EEES8_S8_EEENS6_IJNS7_ILi64EEENS7_ILi128EEESB_EEENS_6half_tEfNS_4arch4Sm90ELb1ELb0ELb0ELb1ELb1ELb1ELb0ELb0ELi2ELi1ELi2ELi1ELb0EEENS1_21CollectiveEpilogueBwdISC_SD_SF_Li256ELb1ELb0ELi1EEENS1_25SingleTileBwdLPTSchedulerILb1ELi128ELb1EEEEEEEEEvNT_6ParamsE --------------------------
	.section	.nv.constant0._ZN7cutlass13device_kernelIN5flash11enable_sm90INS1_16FlashAttnBwdSm90INS1_25CollectiveMainloopBwdSm90ILi2ELi2ELi2EN4cute5tupleIJNS5_1CILi1EEES8_S8_EEENS6_IJNS7_ILi64EEENS7_ILi128EEESB_EEENS_6half_tEfNS_4arch4Sm90ELb1ELb0ELb0ELb1ELb1ELb1ELb0ELb0ELi2ELi1ELi2ELi1ELb0EEENS1_21CollectiveEpilogueBwdISC_SD_SF_Li256ELb1ELb0ELi1EEENS1_25SingleTileBwdLPTSchedulerILb1ELi128ELb1EEEEEEEEEvNT_6ParamsE,"a",@progbits
	.sectionflags	@""
	.align	4
.nv.constant0._ZN7cutlass13device_kernelIN5flash11enable_sm90INS1_16FlashAttnBwdSm90INS1_25CollectiveMainloopBwdSm90ILi2ELi2ELi2EN4cute5tupleIJNS5_1CILi1EEES8_S8_EEENS6_IJNS7_ILi64EEENS7_ILi128EEESB_EEENS_6half_tEfNS_4arch4Sm90ELb1ELb0ELb0ELb1ELb1ELb1ELb0ELb0ELi2ELi1ELi2ELi1ELb0EEENS1_21CollectiveEpilogueBwdISC_SD_SF_Li256ELb1ELb0ELi1EEENS1_25SingleTileBwdLPTSchedulerILb1ELi128ELb1EEEEEEEEEvNT_6ParamsE:
	.zero		2304


//--------------------- .nv.constant0._ZN7cutlass13device_kernelIN5flash11enable_sm90INS1_16FlashAttnBwdSm90INS1_25CollectiveMainloopBwdSm90ILi2ELi2ELi2EN4cute5tupleIJNS5_1CILi1EEES8_S8_EEENS6_IJNS7_ILi64EEENS7_ILi128EEESB_EEENS_6half_tEfNS_4arch4Sm90ELb1ELb0ELb0ELb1ELb0ELb1ELb0ELb0ELi2ELi1ELi2ELi1ELb0EEENS1_24CollectiveEpilogueBwdGQAISC_fSF_Li256ELb1ELb0EEENS1_25SingleTileBwdLPTSchedulerILb1ELi128ELb0EEEEEEEEEvNT_6ParamsE --------------------------
	.section	.nv.constant0._ZN7cutlass13device_kernelIN5flash11enable_sm90INS1_16FlashAttnBwdSm90INS1_25CollectiveMainloopBwdSm90ILi2ELi2ELi2EN4cute5tupleIJNS5_1CILi1EEES8_S8_EEENS6_IJNS7_ILi64EEENS7_ILi128EEESB_EEENS_6half_tEfNS_4arch4Sm90ELb1ELb0ELb0ELb1ELb0ELb1ELb0ELb0ELi2ELi1ELi2ELi1ELb0EEENS1_24CollectiveEpilogueBwdGQAISC_fSF_Li256ELb1ELb0EEENS1_25SingleTileBwdLPTSchedulerILb1ELi128ELb0EEEEEEEEEvNT_6ParamsE,"a",@progbits
	.sectionflags	@""
	.align	4
.nv.constant0._ZN7cutlass13device_kernelIN5flash11enable_sm90INS1_16FlashAttnBwdSm90INS1_25CollectiveMainloopBwdSm90ILi2ELi2ELi2EN4cute5tupleIJNS5_1CILi1EEES8_S8_EEENS6_IJNS7_ILi64EEENS7_ILi128EEESB_EEENS_6half_tEfNS_4arch4Sm90ELb1ELb0ELb0ELb1ELb0ELb1ELb0ELb0ELi2ELi1ELi2ELi1ELb0EEENS1_24CollectiveEpilogueBwdGQAISC_fSF_Li256ELb1ELb0EEENS1_25SingleTileBwdLPTSchedulerILb1ELi128ELb0EEEEEEEEEvNT_6ParamsE:
	.zero		2432


//--------------------- .nv.constant0._ZN7cutlass13device_kernelIN5flash32FlashAttnBwdPostprocessConvertdQIN4cute5tupleIJNS3_1CILi128EEES6_EEENS_6half_tEfNS_4arch4Sm90ELi256ENS3_8TiledMMAINS3_8MMA_AtomIJNS3_4SM904GMMA26MMA_64x128x16_F32F16F16_RSILNSE_5MajorE0ELSG_1ELNSE_7ScaleInE1ELSH_1EEEEEENS3_6LayoutINS4_IJNS5_ILi2EEENS5_ILi1EEESM_EEENS4_IJSM_NS5_ILi0EEESO_EEEEENS4_IJNS3_10UnderscoreESR_SR_EEEEELb0EEEEEvNT_6ParamsE --------------------------
	.section	.nv.constant0._ZN7cutlass13device_kernelIN5flash32FlashAttnBwdPostprocessConvertdQIN4cute5tupleIJNS3_1CILi128EEES6_EEENS_6half_tEfNS_4arch4Sm90ELi256ENS3_8TiledMMAINS3_8MMA_AtomIJNS3_4SM904GMMA26MMA_64x128x16_F32F16F16_RSILNSE_5MajorE0ELSG_1ELNSE_7ScaleInE1ELSH_1EEEEEENS3_6LayoutINS4_IJNS5_ILi2EEENS5_ILi1EEESM_EEENS4_IJSM_NS5_ILi0EEESO_EEEEENS4_IJNS3_10UnderscoreESR_SR_EEEEELb0EEEEEvNT_6ParamsE,"a",@progbits
	.sectionflags	@""
	.align	4
.nv.constant0._ZN7cutlass13device_kernelIN5flash32FlashAttnBwdPostprocessConvertdQIN4cute5tupleIJNS3_1CILi128EEES6_EEENS_6half_tEfNS_4arch4Sm90ELi256ENS3_8TiledMMAINS3_8MMA_AtomIJNS3_4SM904GMMA26MMA_64x128x16_F32F16F16_RSILNSE_5MajorE0ELSG_1ELNSE_7ScaleInE1ELSH_1EEEEEENS3_6LayoutINS4_IJNS5_ILi2EEENS5_ILi1EEESM_EEENS4_IJSM_NS5_ILi0EEESO_EEEEENS4_IJNS3_10UnderscoreESR_SR_EEEEELb0EEEEEvNT_6ParamsE:
	.zero		640


//--------------------- .nv.constant0._ZN7cutlass13device_kernelIN5flash32FlashAttnBwdPostprocessConvertdQIN4cute5tupleIJNS3_1CILi64EEENS5_ILi128EEEEEENS_6half_tEfNS_4arch4Sm90ELi256ENS3_8TiledMMAINS3_8MMA_AtomIJNS3_4SM904GMMA25MMA_64x64x16_F32F16F16_SSILNSF_5MajorE0ELSH_1ELNSF_7ScaleInE1ELSI_1EEEEEENS3_6LayoutINS4_IJNS5_ILi1EEENS5_ILi2EEESM_EEENS4_IJNS5_ILi0EEESM_SP_EEEEENS4_IJNS3_10UnderscoreESS_SS_EEEEELb0EEEEEvNT_6ParamsE --------------------------
	.section	.nv.constant0._ZN7cutlass13device_kernelIN5flash32FlashAttnBwdPostprocessConvertdQIN4cute5tupleIJNS3_1CILi64EEENS5_ILi128EEEEEENS_6half_tEfNS_4arch4Sm90ELi256ENS3_8TiledMMAINS3_8MMA_AtomIJNS3_4SM904GMMA25MMA_64x64x16_F32F16F16_SSILNSF_5MajorE0ELSH_1ELNSF_7ScaleInE1ELSI_1EEEEEENS3_6LayoutINS4_IJNS5_ILi1EEENS5_ILi2EEESM_EEENS4_IJNS5_ILi0EEESM_SP_EEEEENS4_IJNS3_10UnderscoreESS_SS_EEEEELb0EEEEEvNT_6ParamsE,"a",@progbits
	.sectionflags	@""
	.align	4
.nv.constant0._ZN7cutlass13device_kernelIN5flash32FlashAttnBwdPostprocessConvertdQIN4cute5tupleIJNS3_1CILi64EEENS5_ILi128EEEEEENS_6half_tEfNS_4arch4Sm90ELi256ENS3_8TiledMMAINS3_8MMA_AtomIJNS3_4SM904GMMA25MMA_64x64x16_F32F16F16_SSILNSF_5MajorE0ELSH_1ELNSF_7ScaleInE1ELSI_1EEEEEENS3_6LayoutINS4_IJNS5_ILi1EEENS5_ILi2EEESM_EEENS4_IJNS5_ILi0EEESM_SP_EEEEENS4_IJNS3_10UnderscoreESS_SS_EEEEELb0EEEEEvNT_6ParamsE:
	.zero		640


//--------------------- .nv.constant0._ZN7cutlass13device_kernelIN5flash11enable_sm90INS1_16FlashAttnBwdSm90INS1_25CollectiveMainloopBwdSm90ILi2ELi2ELi2EN4cute5tupleIJNS5_1CILi1EEES8_S8_EEENS6_IJNS7_ILi64EEENS7_ILi128EEESB_EEENS_6half_tEfNS_4arch4Sm90ELb1ELb0ELb0ELb1ELb1ELb1ELb0ELb0ELi2ELi1ELi2ELi1ELb0EEENS1_24CollectiveEpilogueBwdGQAISC_fSF_Li256ELb1ELb1EEENS1_25SingleTileBwdLPTSchedulerILb1ELi128ELb1EEEEEEEEEvNT_6ParamsE --------------------------
	.section	.nv.constant0._ZN7cutlass13device_kernelIN5flash11enable_sm90INS1_16FlashAttnBwdSm90INS1_25CollectiveMainloopBwdSm90ILi2ELi2ELi2EN4cute5tupleIJNS5_1CILi1EEES8_S8_EEENS6_IJNS7_ILi64EEENS7_ILi128EEESB_EEENS_6half_tEfNS_4arch4Sm90ELb1ELb0ELb0ELb1ELb1ELb1ELb0ELb0ELi2ELi1ELi2ELi1ELb0EEENS1_24CollectiveEpilogueBwdGQAISC_fSF_Li256ELb1ELb1EEENS1_25SingleTileBwdLPTSchedulerILb1ELi128ELb1EEEEEEEEEvNT_6ParamsE,"a",@progbits
	.sectionflags	@""
	.align	4
.nv.constant0._ZN7cutlass13device_kernelIN5flash11enable_sm90INS1_16FlashAttnBwdSm90INS1_25CollectiveMainloopBwdSm90ILi2ELi2ELi2EN4cute5tupleIJNS5_1CILi1EEES8_S8_EEENS6_IJNS7_ILi64EEENS7_ILi128EEESB_EEENS_6half_tEfNS_4arch4Sm90ELb1ELb0ELb0ELb1ELb1ELb1ELb0ELb0ELi2ELi1ELi2ELi1ELb0EEENS1_24CollectiveEpilogueBwdGQAISC_fSF_Li256ELb1ELb1EEENS1_25SingleTileBwdLPTSchedulerILb1ELi128ELb1EEEEEEEEEvNT_6ParamsE:
	.zero		2432


//--------------------- .nv.constant0._ZN7cutlass13device_kernelIN5flash22FlashAttnBwdPreprocessIN4cute5tupleIJNS3_1CILi64EEENS5_ILi128EEEEEENS_6half_tEfNS_4arch4Sm90ELb1ELb1EEEEEvNT_6ParamsE --------------------------
	.section	.nv.constant0._ZN7cutlass13device_kernelIN5flash22FlashAttnBwdPreprocessIN4cute5tupleIJNS3_1CILi64EEENS5_ILi128EEEEEENS_6half_tEfNS_4arch4Sm90ELb1ELb1EEEEEvNT_6ParamsE,"a",@progbits
	.sectionflags	@""
	.align	4
.nv.constant0._ZN7cutlass13device_kernelIN5flash22FlashAttnBwdPreprocessIN4cute5tupleIJNS3_1CILi64EEENS5_ILi128EEEEEENS_6half_tEfNS_4arch4Sm90ELb1ELb1EEEEEvNT_6ParamsE:
	.zero		768


//--------------------- SYMBOLS --------------------------

	.type		.nv.reservedSmem.offset0,@object
	.size		.nv.reservedSmem.offset0,0x4
	.type		__assertfail,@function
